//
// Generated by NVIDIA NVVM Compiler
//
// Compiler Build ID: CL-36424714
// Cuda compilation tools, release 13.0, V13.0.88
// Based on NVVM 20.0.0
//

.version 9.0
.target sm_100
.address_size 64

	// .globl	_ZN6thrust24THRUST_300001_SM_1000_NS8cuda_cub4core6detail13_kernel_agentINS1_16__set_operations9InitAgentIN3cub18CUB_300001_SM_100013ScanTileStateIiLb1EEEiEEJSA_iEEEvDpT0_
.global .align 1 .b8 _ZN34_INTERNAL_13d56db5_4_k_cu__Z4testv4cuda3std3__45__cpo5beginE[1];
.global .align 1 .b8 _ZN34_INTERNAL_13d56db5_4_k_cu__Z4testv4cuda3std3__45__cpo3endE[1];
.global .align 1 .b8 _ZN34_INTERNAL_13d56db5_4_k_cu__Z4testv4cuda3std3__45__cpo6cbeginE[1];
.global .align 1 .b8 _ZN34_INTERNAL_13d56db5_4_k_cu__Z4testv4cuda3std3__45__cpo4cendE[1];
.global .align 1 .b8 _ZN34_INTERNAL_13d56db5_4_k_cu__Z4testv4cuda3std3__45__cpo6rbeginE[1];
.global .align 1 .b8 _ZN34_INTERNAL_13d56db5_4_k_cu__Z4testv4cuda3std3__45__cpo4rendE[1];
.global .align 1 .b8 _ZN34_INTERNAL_13d56db5_4_k_cu__Z4testv4cuda3std3__45__cpo7crbeginE[1];
.global .align 1 .b8 _ZN34_INTERNAL_13d56db5_4_k_cu__Z4testv4cuda3std3__45__cpo5crendE[1];
.global .align 1 .b8 _ZN34_INTERNAL_13d56db5_4_k_cu__Z4testv4cuda3std3__436_GLOBAL__N__13d56db5_4_k_cu__Z4testv6ignoreE[1];
.global .align 1 .b8 _ZN34_INTERNAL_13d56db5_4_k_cu__Z4testv4cuda3std3__419piecewise_constructE[1];
.global .align 1 .b8 _ZN34_INTERNAL_13d56db5_4_k_cu__Z4testv4cuda3std3__48in_placeE[1];
.global .align 1 .b8 _ZN34_INTERNAL_13d56db5_4_k_cu__Z4testv4cuda3std3__420unreachable_sentinelE[1];
.global .align 1 .b8 _ZN34_INTERNAL_13d56db5_4_k_cu__Z4testv4cuda3std3__47nulloptE[1];
.global .align 1 .b8 _ZN34_INTERNAL_13d56db5_4_k_cu__Z4testv4cuda3std3__48unexpectE[1];
.global .align 1 .b8 _ZN34_INTERNAL_13d56db5_4_k_cu__Z4testv4cuda3std6ranges3__45__cpo4swapE[1];
.global .align 1 .b8 _ZN34_INTERNAL_13d56db5_4_k_cu__Z4testv4cuda3std6ranges3__45__cpo9iter_moveE[1];
.global .align 1 .b8 _ZN34_INTERNAL_13d56db5_4_k_cu__Z4testv4cuda3std6ranges3__45__cpo5beginE[1];
.global .align 1 .b8 _ZN34_INTERNAL_13d56db5_4_k_cu__Z4testv4cuda3std6ranges3__45__cpo3endE[1];
.global .align 1 .b8 _ZN34_INTERNAL_13d56db5_4_k_cu__Z4testv4cuda3std6ranges3__45__cpo6cbeginE[1];
.global .align 1 .b8 _ZN34_INTERNAL_13d56db5_4_k_cu__Z4testv4cuda3std6ranges3__45__cpo4cendE[1];
.global .align 1 .b8 _ZN34_INTERNAL_13d56db5_4_k_cu__Z4testv4cuda3std6ranges3__45__cpo7advanceE[1];
.global .align 1 .b8 _ZN34_INTERNAL_13d56db5_4_k_cu__Z4testv4cuda3std6ranges3__45__cpo9iter_swapE[1];
.global .align 1 .b8 _ZN34_INTERNAL_13d56db5_4_k_cu__Z4testv4cuda3std6ranges3__45__cpo4nextE[1];
.global .align 1 .b8 _ZN34_INTERNAL_13d56db5_4_k_cu__Z4testv4cuda3std6ranges3__45__cpo4prevE[1];
.global .align 1 .b8 _ZN34_INTERNAL_13d56db5_4_k_cu__Z4testv4cuda3std6ranges3__45__cpo4dataE[1];
.global .align 1 .b8 _ZN34_INTERNAL_13d56db5_4_k_cu__Z4testv4cuda3std6ranges3__45__cpo5cdataE[1];
.global .align 1 .b8 _ZN34_INTERNAL_13d56db5_4_k_cu__Z4testv4cuda3std6ranges3__45__cpo4sizeE[1];
.global .align 1 .b8 _ZN34_INTERNAL_13d56db5_4_k_cu__Z4testv4cuda3std6ranges3__45__cpo5ssizeE[1];
.global .align 1 .b8 _ZN34_INTERNAL_13d56db5_4_k_cu__Z4testv4cuda3std6ranges3__45__cpo8distanceE[1];
.global .align 1 .b8 _ZN34_INTERNAL_13d56db5_4_k_cu__Z4testv6thrust24THRUST_300001_SM_1000_NS8cuda_cub3parE[1];
.global .align 1 .b8 _ZN34_INTERNAL_13d56db5_4_k_cu__Z4testv6thrust24THRUST_300001_SM_1000_NS8cuda_cub10par_nosyncE[1];
.global .align 1 .b8 _ZN34_INTERNAL_13d56db5_4_k_cu__Z4testv6thrust24THRUST_300001_SM_1000_NS6system6detail10sequential3seqE[1];
.global .align 1 .b8 _ZN34_INTERNAL_13d56db5_4_k_cu__Z4testv6thrust24THRUST_300001_SM_1000_NS6system3cpp3parE[1];
.global .align 1 .b8 _ZN34_INTERNAL_13d56db5_4_k_cu__Z4testv6thrust24THRUST_300001_SM_1000_NS12placeholders2_1E[1];
.global .align 1 .b8 _ZN34_INTERNAL_13d56db5_4_k_cu__Z4testv6thrust24THRUST_300001_SM_1000_NS12placeholders2_2E[1];
.global .align 1 .b8 _ZN34_INTERNAL_13d56db5_4_k_cu__Z4testv6thrust24THRUST_300001_SM_1000_NS12placeholders2_3E[1];
.global .align 1 .b8 _ZN34_INTERNAL_13d56db5_4_k_cu__Z4testv6thrust24THRUST_300001_SM_1000_NS12placeholders2_4E[1];
.global .align 1 .b8 _ZN34_INTERNAL_13d56db5_4_k_cu__Z4testv6thrust24THRUST_300001_SM_1000_NS12placeholders2_5E[1];
.global .align 1 .b8 _ZN34_INTERNAL_13d56db5_4_k_cu__Z4testv6thrust24THRUST_300001_SM_1000_NS12placeholders2_6E[1];
.global .align 1 .b8 _ZN34_INTERNAL_13d56db5_4_k_cu__Z4testv6thrust24THRUST_300001_SM_1000_NS12placeholders2_7E[1];
.global .align 1 .b8 _ZN34_INTERNAL_13d56db5_4_k_cu__Z4testv6thrust24THRUST_300001_SM_1000_NS12placeholders2_8E[1];
.global .align 1 .b8 _ZN34_INTERNAL_13d56db5_4_k_cu__Z4testv6thrust24THRUST_300001_SM_1000_NS12placeholders2_9E[1];
.global .align 1 .b8 _ZN34_INTERNAL_13d56db5_4_k_cu__Z4testv6thrust24THRUST_300001_SM_1000_NS12placeholders3_10E[1];
.global .align 1 .b8 _ZN34_INTERNAL_13d56db5_4_k_cu__Z4testv6thrust24THRUST_300001_SM_1000_NS3seqE[1];
.global .align 1 .b8 _ZN34_INTERNAL_13d56db5_4_k_cu__Z4testv6thrust24THRUST_300001_SM_1000_NS6deviceE[1];
.extern .shared .align 16 .b8 _ZN6thrust24THRUST_300001_SM_1000_NS8cuda_cub4core6detail5shmemE[];

.visible .entry _ZN6thrust24THRUST_300001_SM_1000_NS8cuda_cub4core6detail13_kernel_agentINS1_16__set_operations9InitAgentIN3cub18CUB_300001_SM_100013ScanTileStateIiLb1EEEiEEJSA_iEEEvDpT0_(
	.param .align 8 .b8 _ZN6thrust24THRUST_300001_SM_1000_NS8cuda_cub4core6detail13_kernel_agentINS1_16__set_operations9InitAgentIN3cub18CUB_300001_SM_100013ScanTileStateIiLb1EEEiEEJSA_iEEEvDpT0__param_0[8],
	.param .u32 _ZN6thrust24THRUST_300001_SM_1000_NS8cuda_cub4core6detail13_kernel_agentINS1_16__set_operations9InitAgentIN3cub18CUB_300001_SM_100013ScanTileStateIiLb1EEEiEEJSA_iEEEvDpT0__param_1
)
.maxntid 128
{
	.reg .pred 	%p<5>;
	.reg .b32 	%r<10>;
	.reg .b64 	%rd<7>;

	ld.param.u64 	%rd2, [_ZN6thrust24THRUST_300001_SM_1000_NS8cuda_cub4core6detail13_kernel_agentINS1_16__set_operations9InitAgentIN3cub18CUB_300001_SM_100013ScanTileStateIiLb1EEEiEEJSA_iEEEvDpT0__param_0];
	ld.param.u32 	%r4, [_ZN6thrust24THRUST_300001_SM_1000_NS8cuda_cub4core6detail13_kernel_agentINS1_16__set_operations9InitAgentIN3cub18CUB_300001_SM_100013ScanTileStateIiLb1EEEiEEJSA_iEEEvDpT0__param_1];
	cvta.to.global.u64 	%rd1, %rd2;
	mov.u32 	%r1, %ctaid.x;
	mov.u32 	%r5, %ntid.x;
	mov.u32 	%r2, %tid.x;
	mad.lo.s32 	%r3, %r1, %r5, %r2;
	setp.ge.s32 	%p1, %r3, %r4;
	@%p1 bra 	$L__BB0_2;
	mul.wide.s32 	%rd3, %r3, 8;
	add.s64 	%rd4, %rd1, %rd3;
	mov.b32 	%r6, 0;
	mov.b32 	%r7, 99;
	st.global.v2.u32 	[%rd4+256], {%r7, %r6};
$L__BB0_2:
	setp.ne.s32 	%p2, %r1, 0;
	setp.gt.u32 	%p3, %r2, 31;
	or.pred  	%p4, %p2, %p3;
	@%p4 bra 	$L__BB0_4;
	mul.wide.u32 	%rd5, %r2, 8;
	add.s64 	%rd6, %rd1, %rd5;
	mov.b32 	%r9, 0;
	st.global.v2.u32 	[%rd6], {%r9, %r9};
$L__BB0_4:
	ret;

}
	// .globl	_ZN6thrust24THRUST_300001_SM_1000_NS8cuda_cub4core6detail13_kernel_agentINS1_16__set_operations14PartitionAgentINS0_6detail15normal_iteratorINS0_10device_ptrIiEEEESB_iN4cuda3std3__44lessIiEEEEJSB_SB_iiiPNSE_4pairIiiEESG_iEEEvDpT0_
.visible .entry _ZN6thrust24THRUST_300001_SM_1000_NS8cuda_cub4core6detail13_kernel_agentINS1_16__set_operations14PartitionAgentINS0_6detail15normal_iteratorINS0_10device_ptrIiEEEESB_iN4cuda3std3__44lessIiEEEEJSB_SB_iiiPNSE_4pairIiiEESG_iEEEvDpT0_(
	.param .align 8 .b8 _ZN6thrust24THRUST_300001_SM_1000_NS8cuda_cub4core6detail13_kernel_agentINS1_16__set_operations14PartitionAgentINS0_6detail15normal_iteratorINS0_10device_ptrIiEEEESB_iN4cuda3std3__44lessIiEEEEJSB_SB_iiiPNSE_4pairIiiEESG_iEEEvDpT0__param_0[8],
	.param .align 8 .b8 _ZN6thrust24THRUST_300001_SM_1000_NS8cuda_cub4core6detail13_kernel_agentINS1_16__set_operations14PartitionAgentINS0_6detail15normal_iteratorINS0_10device_ptrIiEEEESB_iN4cuda3std3__44lessIiEEEEJSB_SB_iiiPNSE_4pairIiiEESG_iEEEvDpT0__param_1[8],
	.param .u32 _ZN6thrust24THRUST_300001_SM_1000_NS8cuda_cub4core6detail13_kernel_agentINS1_16__set_operations14PartitionAgentINS0_6detail15normal_iteratorINS0_10device_ptrIiEEEESB_iN4cuda3std3__44lessIiEEEEJSB_SB_iiiPNSE_4pairIiiEESG_iEEEvDpT0__param_2,
	.param .u32 _ZN6thrust24THRUST_300001_SM_1000_NS8cuda_cub4core6detail13_kernel_agentINS1_16__set_operations14PartitionAgentINS0_6detail15normal_iteratorINS0_10device_ptrIiEEEESB_iN4cuda3std3__44lessIiEEEEJSB_SB_iiiPNSE_4pairIiiEESG_iEEEvDpT0__param_3,
	.param .u32 _ZN6thrust24THRUST_300001_SM_1000_NS8cuda_cub4core6detail13_kernel_agentINS1_16__set_operations14PartitionAgentINS0_6detail15normal_iteratorINS0_10device_ptrIiEEEESB_iN4cuda3std3__44lessIiEEEEJSB_SB_iiiPNSE_4pairIiiEESG_iEEEvDpT0__param_4,
	.param .u64 .ptr .align 1 _ZN6thrust24THRUST_300001_SM_1000_NS8cuda_cub4core6detail13_kernel_agentINS1_16__set_operations14PartitionAgentINS0_6detail15normal_iteratorINS0_10device_ptrIiEEEESB_iN4cuda3std3__44lessIiEEEEJSB_SB_iiiPNSE_4pairIiiEESG_iEEEvDpT0__param_5,
	.param .align 1 .b8 _ZN6thrust24THRUST_300001_SM_1000_NS8cuda_cub4core6detail13_kernel_agentINS1_16__set_operations14PartitionAgentINS0_6detail15normal_iteratorINS0_10device_ptrIiEEEESB_iN4cuda3std3__44lessIiEEEEJSB_SB_iiiPNSE_4pairIiiEESG_iEEEvDpT0__param_6[1],
	.param .u32 _ZN6thrust24THRUST_300001_SM_1000_NS8cuda_cub4core6detail13_kernel_agentINS1_16__set_operations14PartitionAgentINS0_6detail15normal_iteratorINS0_10device_ptrIiEEEESB_iN4cuda3std3__44lessIiEEEEJSB_SB_iiiPNSE_4pairIiiEESG_iEEEvDpT0__param_7
)
.maxntid 256
{
	.reg .pred 	%p<34>;
	.reg .b32 	%r<167>;
	.reg .b64 	%rd<65>;

	ld.param.u64 	%rd5, [_ZN6thrust24THRUST_300001_SM_1000_NS8cuda_cub4core6detail13_kernel_agentINS1_16__set_operations14PartitionAgentINS0_6detail15normal_iteratorINS0_10device_ptrIiEEEESB_iN4cuda3std3__44lessIiEEEEJSB_SB_iiiPNSE_4pairIiiEESG_iEEEvDpT0__param_1];
	ld.param.u64 	%rd4, [_ZN6thrust24THRUST_300001_SM_1000_NS8cuda_cub4core6detail13_kernel_agentINS1_16__set_operations14PartitionAgentINS0_6detail15normal_iteratorINS0_10device_ptrIiEEEESB_iN4cuda3std3__44lessIiEEEEJSB_SB_iiiPNSE_4pairIiiEESG_iEEEvDpT0__param_0];
	ld.param.u32 	%r65, [_ZN6thrust24THRUST_300001_SM_1000_NS8cuda_cub4core6detail13_kernel_agentINS1_16__set_operations14PartitionAgentINS0_6detail15normal_iteratorINS0_10device_ptrIiEEEESB_iN4cuda3std3__44lessIiEEEEJSB_SB_iiiPNSE_4pairIiiEESG_iEEEvDpT0__param_2];
	ld.param.u32 	%r66, [_ZN6thrust24THRUST_300001_SM_1000_NS8cuda_cub4core6detail13_kernel_agentINS1_16__set_operations14PartitionAgentINS0_6detail15normal_iteratorINS0_10device_ptrIiEEEESB_iN4cuda3std3__44lessIiEEEEJSB_SB_iiiPNSE_4pairIiiEESG_iEEEvDpT0__param_3];
	ld.param.u32 	%r68, [_ZN6thrust24THRUST_300001_SM_1000_NS8cuda_cub4core6detail13_kernel_agentINS1_16__set_operations14PartitionAgentINS0_6detail15normal_iteratorINS0_10device_ptrIiEEEESB_iN4cuda3std3__44lessIiEEEEJSB_SB_iiiPNSE_4pairIiiEESG_iEEEvDpT0__param_4];
	ld.param.u64 	%rd6, [_ZN6thrust24THRUST_300001_SM_1000_NS8cuda_cub4core6detail13_kernel_agentINS1_16__set_operations14PartitionAgentINS0_6detail15normal_iteratorINS0_10device_ptrIiEEEESB_iN4cuda3std3__44lessIiEEEEJSB_SB_iiiPNSE_4pairIiiEESG_iEEEvDpT0__param_5];
	ld.param.u32 	%r67, [_ZN6thrust24THRUST_300001_SM_1000_NS8cuda_cub4core6detail13_kernel_agentINS1_16__set_operations14PartitionAgentINS0_6detail15normal_iteratorINS0_10device_ptrIiEEEESB_iN4cuda3std3__44lessIiEEEEJSB_SB_iiiPNSE_4pairIiiEESG_iEEEvDpT0__param_7];
	mov.u32 	%r69, %ntid.x;
	mov.u32 	%r70, %ctaid.x;
	mov.u32 	%r71, %tid.x;
	mad.lo.s32 	%r1, %r69, %r70, %r71;
	setp.ge.s32 	%p1, %r1, %r68;
	@%p1 bra 	$L__BB1_28;
	mul.lo.s32 	%r72, %r67, %r1;
	add.s32 	%r73, %r66, %r65;
	min.s32 	%r2, %r73, %r72;
	cvta.to.global.u64 	%rd1, %rd5;
	cvta.to.global.u64 	%rd2, %rd4;
	sub.s32 	%r74, %r2, %r66;
	max.s32 	%r141, %r74, 0;
	min.s32 	%r139, %r65, %r2;
	setp.ge.s32 	%p2, %r141, %r139;
	@%p2 bra 	$L__BB1_3;
$L__BB1_2:
	add.s32 	%r75, %r139, %r141;
	shr.u32 	%r76, %r75, 1;
	mul.wide.u32 	%rd7, %r76, 4;
	add.s64 	%rd8, %rd2, %rd7;
	ld.global.u32 	%r77, [%rd8];
	not.b32 	%r78, %r76;
	add.s32 	%r79, %r2, %r78;
	mul.wide.s32 	%rd9, %r79, 4;
	add.s64 	%rd10, %rd1, %rd9;
	ld.global.u32 	%r80, [%rd10];
	setp.lt.s32 	%p3, %r80, %r77;
	add.s32 	%r81, %r76, 1;
	selp.b32 	%r141, %r141, %r81, %p3;
	selp.b32 	%r139, %r76, %r139, %p3;
	setp.lt.s32 	%p4, %r141, %r139;
	@%p4 bra 	$L__BB1_2;
$L__BB1_3:
	sub.s32 	%r10, %r2, %r141;
	setp.ge.s32 	%p5, %r10, %r66;
	mov.b32 	%r166, 0;
	@%p5 bra 	$L__BB1_27;
	mul.wide.s32 	%rd11, %r10, 4;
	add.s64 	%rd3, %rd1, %rd11;
	ld.global.u32 	%r11, [%rd3];
	setp.lt.s32 	%p6, %r141, 1;
	mov.b32 	%r144, 0;
	mov.u32 	%r150, %r144;
	@%p6 bra 	$L__BB1_11;
	mul.wide.u32 	%rd12, %r141, 511;
	shr.u64 	%rd13, %rd12, 9;
	cvt.u32.u64 	%r84, %rd13;
	shl.b64 	%rd14, %rd13, 2;
	add.s64 	%rd15, %rd2, %rd14;
	ld.global.u32 	%r85, [%rd15];
	setp.lt.s32 	%p7, %r85, %r11;
	add.s32 	%r86, %r84, 1;
	selp.b32 	%r144, %r141, %r84, %p7;
	selp.b32 	%r150, %r86, 0, %p7;
	setp.ge.u32 	%p8, %r150, %r144;
	@%p8 bra 	$L__BB1_7;
	cvt.u64.u32 	%rd16, %r150;
	mul.wide.u32 	%rd17, %r144, 127;
	add.s64 	%rd18, %rd17, %rd16;
	shr.u64 	%rd19, %rd18, 7;
	cvt.u32.u64 	%r87, %rd19;
	shl.b64 	%rd20, %rd19, 2;
	add.s64 	%rd21, %rd2, %rd20;
	ld.global.u32 	%r88, [%rd21];
	setp.lt.s32 	%p9, %r88, %r11;
	add.s32 	%r89, %r87, 1;
	selp.b32 	%r144, %r144, %r87, %p9;
	selp.b32 	%r150, %r89, %r150, %p9;
$L__BB1_7:
	setp.ge.u32 	%p10, %r150, %r144;
	@%p10 bra 	$L__BB1_9;
	cvt.u64.u32 	%rd22, %r150;
	mul.wide.u32 	%rd23, %r144, 31;
	add.s64 	%rd24, %rd23, %rd22;
	shr.u64 	%rd25, %rd24, 5;
	cvt.u32.u64 	%r90, %rd25;
	shl.b64 	%rd26, %rd25, 2;
	add.s64 	%rd27, %rd2, %rd26;
	ld.global.u32 	%r91, [%rd27];
	setp.lt.s32 	%p11, %r91, %r11;
	add.s32 	%r92, %r90, 1;
	selp.b32 	%r144, %r144, %r90, %p11;
	selp.b32 	%r150, %r92, %r150, %p11;
$L__BB1_9:
	setp.ge.u32 	%p12, %r150, %r144;
	@%p12 bra 	$L__BB1_11;
	cvt.u64.u32 	%rd28, %r150;
	mul.wide.u32 	%rd29, %r144, 15;
	add.s64 	%rd30, %rd29, %rd28;
	shr.u64 	%rd31, %rd30, 4;
	cvt.u32.u64 	%r93, %rd31;
	shl.b64 	%rd32, %rd31, 2;
	add.s64 	%rd33, %rd2, %rd32;
	ld.global.u32 	%r94, [%rd33];
	setp.lt.s32 	%p13, %r94, %r11;
	add.s32 	%r95, %r93, 1;
	selp.b32 	%r144, %r144, %r93, %p13;
	selp.b32 	%r150, %r95, %r150, %p13;
$L__BB1_11:
	setp.ge.u32 	%p14, %r150, %r144;
	@%p14 bra 	$L__BB1_13;
$L__BB1_12:
	and.b32  	%r96, %r150, %r144;
	xor.b32  	%r97, %r150, %r144;
	shr.s32 	%r98, %r97, 1;
	add.s32 	%r99, %r96, %r98;
	mul.wide.s32 	%rd34, %r99, 4;
	add.s64 	%rd35, %rd2, %rd34;
	ld.global.u32 	%r100, [%rd35];
	setp.lt.s32 	%p15, %r100, %r11;
	add.s32 	%r101, %r99, 1;
	selp.b32 	%r144, %r144, %r99, %p15;
	selp.b32 	%r150, %r101, %r150, %p15;
	setp.lt.s32 	%p16, %r150, %r144;
	@%p16 bra 	$L__BB1_12;
$L__BB1_13:
	setp.lt.s32 	%p17, %r10, 1;
	mov.b32 	%r154, 0;
	mov.u32 	%r153, %r10;
	@%p17 bra 	$L__BB1_15;
	mul.wide.u32 	%rd36, %r10, 511;
	shr.u64 	%rd37, %rd36, 9;
	cvt.u32.u64 	%r103, %rd37;
	shl.b64 	%rd38, %rd37, 2;
	add.s64 	%rd39, %rd1, %rd38;
	ld.global.u32 	%r104, [%rd39];
	setp.lt.s32 	%p18, %r104, %r11;
	add.s32 	%r105, %r103, 1;
	selp.b32 	%r153, %r10, %r103, %p18;
	selp.b32 	%r154, %r105, 0, %p18;
$L__BB1_15:
	setp.ge.s32 	%p19, %r154, %r153;
	@%p19 bra 	$L__BB1_17;
	cvt.u64.u32 	%rd40, %r154;
	mul.wide.u32 	%rd41, %r153, 127;
	add.s64 	%rd42, %rd41, %rd40;
	shr.u64 	%rd43, %rd42, 7;
	cvt.u32.u64 	%r106, %rd43;
	shl.b64 	%rd44, %rd43, 2;
	add.s64 	%rd45, %rd1, %rd44;
	ld.global.u32 	%r107, [%rd45];
	setp.lt.s32 	%p20, %r107, %r11;
	add.s32 	%r108, %r106, 1;
	selp.b32 	%r153, %r153, %r106, %p20;
	selp.b32 	%r154, %r108, %r154, %p20;
$L__BB1_17:
	setp.ge.s32 	%p21, %r154, %r153;
	@%p21 bra 	$L__BB1_19;
	cvt.u64.u32 	%rd46, %r154;
	mul.wide.u32 	%rd47, %r153, 31;
	add.s64 	%rd48, %rd47, %rd46;
	shr.u64 	%rd49, %rd48, 5;
	cvt.u32.u64 	%r109, %rd49;
	shl.b64 	%rd50, %rd49, 2;
	add.s64 	%rd51, %rd1, %rd50;
	ld.global.u32 	%r110, [%rd51];
	setp.lt.s32 	%p22, %r110, %r11;
	add.s32 	%r111, %r109, 1;
	selp.b32 	%r153, %r153, %r109, %p22;
	selp.b32 	%r154, %r111, %r154, %p22;
$L__BB1_19:
	setp.ge.s32 	%p23, %r154, %r153;
	@%p23 bra 	$L__BB1_21;
	cvt.u64.u32 	%rd52, %r154;
	mul.wide.u32 	%rd53, %r153, 15;
	add.s64 	%rd54, %rd53, %rd52;
	shr.u64 	%rd55, %rd54, 4;
	cvt.u32.u64 	%r112, %rd55;
	shl.b64 	%rd56, %rd55, 2;
	add.s64 	%rd57, %rd1, %rd56;
	ld.global.u32 	%r113, [%rd57];
	setp.lt.s32 	%p24, %r113, %r11;
	add.s32 	%r114, %r112, 1;
	selp.b32 	%r153, %r153, %r112, %p24;
	selp.b32 	%r154, %r114, %r154, %p24;
$L__BB1_21:
	setp.ge.s32 	%p25, %r154, %r153;
	@%p25 bra 	$L__BB1_23;
$L__BB1_22:
	and.b32  	%r115, %r154, %r153;
	xor.b32  	%r116, %r154, %r153;
	shr.s32 	%r117, %r116, 1;
	add.s32 	%r118, %r115, %r117;
	mul.wide.s32 	%rd58, %r118, 4;
	add.s64 	%rd59, %rd1, %rd58;
	ld.global.u32 	%r119, [%rd59];
	setp.lt.s32 	%p26, %r119, %r11;
	add.s32 	%r120, %r118, 1;
	selp.b32 	%r153, %r153, %r118, %p26;
	selp.b32 	%r154, %r120, %r154, %p26;
	setp.lt.s32 	%p27, %r154, %r153;
	@%p27 bra 	$L__BB1_22;
$L__BB1_23:
	sub.s32 	%r122, %r141, %r150;
	sub.s32 	%r52, %r10, %r154;
	add.s32 	%r53, %r52, %r122;
	shr.s32 	%r123, %r53, 1;
	max.s32 	%r54, %r123, %r52;
	add.s32 	%r125, %r154, %r54;
	add.s32 	%r126, %r125, 1;
	min.s32 	%r127, %r126, %r66;
	sub.s32 	%r163, %r127, %r10;
	setp.lt.s32 	%p28, %r163, 1;
	mov.b32 	%r164, 0;
	@%p28 bra 	$L__BB1_26;
	mov.b32 	%r164, 0;
$L__BB1_25:
	add.s32 	%r129, %r164, %r163;
	shr.s32 	%r130, %r129, 1;
	mul.wide.s32 	%rd60, %r130, 4;
	add.s64 	%rd61, %rd3, %rd60;
	ld.global.u32 	%r131, [%rd61];
	setp.lt.s32 	%p29, %r11, %r131;
	add.s32 	%r132, %r130, 1;
	selp.b32 	%r163, %r130, %r163, %p29;
	selp.b32 	%r164, %r164, %r132, %p29;
	setp.lt.s32 	%p30, %r164, %r163;
	@%p30 bra 	$L__BB1_25;
$L__BB1_26:
	add.s32 	%r133, %r52, %r164;
	min.s32 	%r134, %r133, %r54;
	sub.s32 	%r135, %r53, %r134;
	add.s32 	%r136, %r134, 1;
	setp.eq.s32 	%p31, %r135, %r136;
	setp.lt.s32 	%p32, %r54, %r133;
	and.pred  	%p33, %p31, %p32;
	add.s32 	%r141, %r135, %r150;
	selp.u32 	%r166, 1, 0, %p33;
$L__BB1_27:
	sub.s32 	%r137, %r2, %r141;
	add.s32 	%r138, %r137, %r166;
	cvta.to.global.u64 	%rd62, %rd6;
	mul.wide.s32 	%rd63, %r1, 8;
	add.s64 	%rd64, %rd62, %rd63;
	st.global.u32 	[%rd64], %r141;
	st.global.u32 	[%rd64+4], %r138;
$L__BB1_28:
	ret;

}
	// .globl	_ZN6thrust24THRUST_300001_SM_1000_NS8cuda_cub4core6detail13_kernel_agentINS1_16__set_operations10SetOpAgentINS0_6detail15normal_iteratorINS0_10device_ptrIiEEEESB_PiSC_SB_SC_iN4cuda3std3__44lessIiEENS5_31serial_set_symmetric_differenceENSF_17integral_constantIbLb0EEEEEJSB_SB_SC_SC_iiSB_SC_SH_SI_PNSF_4pairIiiEEPmN3cub18CUB_300001_SM_100013ScanTileStateIiLb1EEEEEEvDpT0_
.visible .entry _ZN6thrust24THRUST_300001_SM_1000_NS8cuda_cub4core6detail13_kernel_agentINS1_16__set_operations10SetOpAgentINS0_6detail15normal_iteratorINS0_10device_ptrIiEEEESB_PiSC_SB_SC_iN4cuda3std3__44lessIiEENS5_31serial_set_symmetric_differenceENSF_17integral_constantIbLb0EEEEEJSB_SB_SC_SC_iiSB_SC_SH_SI_PNSF_4pairIiiEEPmN3cub18CUB_300001_SM_100013ScanTileStateIiLb1EEEEEEvDpT0_(
	.param .align 8 .b8 _ZN6thrust24THRUST_300001_SM_1000_NS8cuda_cub4core6detail13_kernel_agentINS1_16__set_operations10SetOpAgentINS0_6detail15normal_iteratorINS0_10device_ptrIiEEEESB_PiSC_SB_SC_iN4cuda3std3__44lessIiEENS5_31serial_set_symmetric_differenceENSF_17integral_constantIbLb0EEEEEJSB_SB_SC_SC_iiSB_SC_SH_SI_PNSF_4pairIiiEEPmN3cub18CUB_300001_SM_100013ScanTileStateIiLb1EEEEEEvDpT0__param_0[8],
	.param .align 8 .b8 _ZN6thrust24THRUST_300001_SM_1000_NS8cuda_cub4core6detail13_kernel_agentINS1_16__set_operations10SetOpAgentINS0_6detail15normal_iteratorINS0_10device_ptrIiEEEESB_PiSC_SB_SC_iN4cuda3std3__44lessIiEENS5_31serial_set_symmetric_differenceENSF_17integral_constantIbLb0EEEEEJSB_SB_SC_SC_iiSB_SC_SH_SI_PNSF_4pairIiiEEPmN3cub18CUB_300001_SM_100013ScanTileStateIiLb1EEEEEEvDpT0__param_1[8],
	.param .u64 .ptr .align 1 _ZN6thrust24THRUST_300001_SM_1000_NS8cuda_cub4core6detail13_kernel_agentINS1_16__set_operations10SetOpAgentINS0_6detail15normal_iteratorINS0_10device_ptrIiEEEESB_PiSC_SB_SC_iN4cuda3std3__44lessIiEENS5_31serial_set_symmetric_differenceENSF_17integral_constantIbLb0EEEEEJSB_SB_SC_SC_iiSB_SC_SH_SI_PNSF_4pairIiiEEPmN3cub18CUB_300001_SM_100013ScanTileStateIiLb1EEEEEEvDpT0__param_2,
	.param .u64 .ptr .align 1 _ZN6thrust24THRUST_300001_SM_1000_NS8cuda_cub4core6detail13_kernel_agentINS1_16__set_operations10SetOpAgentINS0_6detail15normal_iteratorINS0_10device_ptrIiEEEESB_PiSC_SB_SC_iN4cuda3std3__44lessIiEENS5_31serial_set_symmetric_differenceENSF_17integral_constantIbLb0EEEEEJSB_SB_SC_SC_iiSB_SC_SH_SI_PNSF_4pairIiiEEPmN3cub18CUB_300001_SM_100013ScanTileStateIiLb1EEEEEEvDpT0__param_3,
	.param .u32 _ZN6thrust24THRUST_300001_SM_1000_NS8cuda_cub4core6detail13_kernel_agentINS1_16__set_operations10SetOpAgentINS0_6detail15normal_iteratorINS0_10device_ptrIiEEEESB_PiSC_SB_SC_iN4cuda3std3__44lessIiEENS5_31serial_set_symmetric_differenceENSF_17integral_constantIbLb0EEEEEJSB_SB_SC_SC_iiSB_SC_SH_SI_PNSF_4pairIiiEEPmN3cub18CUB_300001_SM_100013ScanTileStateIiLb1EEEEEEvDpT0__param_4,
	.param .u32 _ZN6thrust24THRUST_300001_SM_1000_NS8cuda_cub4core6detail13_kernel_agentINS1_16__set_operations10SetOpAgentINS0_6detail15normal_iteratorINS0_10device_ptrIiEEEESB_PiSC_SB_SC_iN4cuda3std3__44lessIiEENS5_31serial_set_symmetric_differenceENSF_17integral_constantIbLb0EEEEEJSB_SB_SC_SC_iiSB_SC_SH_SI_PNSF_4pairIiiEEPmN3cub18CUB_300001_SM_100013ScanTileStateIiLb1EEEEEEvDpT0__param_5,
	.param .align 8 .b8 _ZN6thrust24THRUST_300001_SM_1000_NS8cuda_cub4core6detail13_kernel_agentINS1_16__set_operations10SetOpAgentINS0_6detail15normal_iteratorINS0_10device_ptrIiEEEESB_PiSC_SB_SC_iN4cuda3std3__44lessIiEENS5_31serial_set_symmetric_differenceENSF_17integral_constantIbLb0EEEEEJSB_SB_SC_SC_iiSB_SC_SH_SI_PNSF_4pairIiiEEPmN3cub18CUB_300001_SM_100013ScanTileStateIiLb1EEEEEEvDpT0__param_6[8],
	.param .u64 .ptr .align 1 _ZN6thrust24THRUST_300001_SM_1000_NS8cuda_cub4core6detail13_kernel_agentINS1_16__set_operations10SetOpAgentINS0_6detail15normal_iteratorINS0_10device_ptrIiEEEESB_PiSC_SB_SC_iN4cuda3std3__44lessIiEENS5_31serial_set_symmetric_differenceENSF_17integral_constantIbLb0EEEEEJSB_SB_SC_SC_iiSB_SC_SH_SI_PNSF_4pairIiiEEPmN3cub18CUB_300001_SM_100013ScanTileStateIiLb1EEEEEEvDpT0__param_7,
	.param .align 1 .b8 _ZN6thrust24THRUST_300001_SM_1000_NS8cuda_cub4core6detail13_kernel_agentINS1_16__set_operations10SetOpAgentINS0_6detail15normal_iteratorINS0_10device_ptrIiEEEESB_PiSC_SB_SC_iN4cuda3std3__44lessIiEENS5_31serial_set_symmetric_differenceENSF_17integral_constantIbLb0EEEEEJSB_SB_SC_SC_iiSB_SC_SH_SI_PNSF_4pairIiiEEPmN3cub18CUB_300001_SM_100013ScanTileStateIiLb1EEEEEEvDpT0__param_8[1],
	.param .align 1 .b8 _ZN6thrust24THRUST_300001_SM_1000_NS8cuda_cub4core6detail13_kernel_agentINS1_16__set_operations10SetOpAgentINS0_6detail15normal_iteratorINS0_10device_ptrIiEEEESB_PiSC_SB_SC_iN4cuda3std3__44lessIiEENS5_31serial_set_symmetric_differenceENSF_17integral_constantIbLb0EEEEEJSB_SB_SC_SC_iiSB_SC_SH_SI_PNSF_4pairIiiEEPmN3cub18CUB_300001_SM_100013ScanTileStateIiLb1EEEEEEvDpT0__param_9[1],
	.param .u64 .ptr .align 1 _ZN6thrust24THRUST_300001_SM_1000_NS8cuda_cub4core6detail13_kernel_agentINS1_16__set_operations10SetOpAgentINS0_6detail15normal_iteratorINS0_10device_ptrIiEEEESB_PiSC_SB_SC_iN4cuda3std3__44lessIiEENS5_31serial_set_symmetric_differenceENSF_17integral_constantIbLb0EEEEEJSB_SB_SC_SC_iiSB_SC_SH_SI_PNSF_4pairIiiEEPmN3cub18CUB_300001_SM_100013ScanTileStateIiLb1EEEEEEvDpT0__param_10,
	.param .u64 .ptr .align 1 _ZN6thrust24THRUST_300001_SM_1000_NS8cuda_cub4core6detail13_kernel_agentINS1_16__set_operations10SetOpAgentINS0_6detail15normal_iteratorINS0_10device_ptrIiEEEESB_PiSC_SB_SC_iN4cuda3std3__44lessIiEENS5_31serial_set_symmetric_differenceENSF_17integral_constantIbLb0EEEEEJSB_SB_SC_SC_iiSB_SC_SH_SI_PNSF_4pairIiiEEPmN3cub18CUB_300001_SM_100013ScanTileStateIiLb1EEEEEEvDpT0__param_11,
	.param .align 8 .b8 _ZN6thrust24THRUST_300001_SM_1000_NS8cuda_cub4core6detail13_kernel_agentINS1_16__set_operations10SetOpAgentINS0_6detail15normal_iteratorINS0_10device_ptrIiEEEESB_PiSC_SB_SC_iN4cuda3std3__44lessIiEENS5_31serial_set_symmetric_differenceENSF_17integral_constantIbLb0EEEEEJSB_SB_SC_SC_iiSB_SC_SH_SI_PNSF_4pairIiiEEPmN3cub18CUB_300001_SM_100013ScanTileStateIiLb1EEEEEEvDpT0__param_12[8]
)
.maxntid 512
{
	.reg .pred 	%p<812>;
	.reg .b32 	%r<2550>;
	.reg .b64 	%rd<95>;

	ld.param.u64 	%rd2, [_ZN6thrust24THRUST_300001_SM_1000_NS8cuda_cub4core6detail13_kernel_agentINS1_16__set_operations10SetOpAgentINS0_6detail15normal_iteratorINS0_10device_ptrIiEEEESB_PiSC_SB_SC_iN4cuda3std3__44lessIiEENS5_31serial_set_symmetric_differenceENSF_17integral_constantIbLb0EEEEEJSB_SB_SC_SC_iiSB_SC_SH_SI_PNSF_4pairIiiEEPmN3cub18CUB_300001_SM_100013ScanTileStateIiLb1EEEEEEvDpT0__param_12];
	ld.param.u64 	%rd21, [_ZN6thrust24THRUST_300001_SM_1000_NS8cuda_cub4core6detail13_kernel_agentINS1_16__set_operations10SetOpAgentINS0_6detail15normal_iteratorINS0_10device_ptrIiEEEESB_PiSC_SB_SC_iN4cuda3std3__44lessIiEENS5_31serial_set_symmetric_differenceENSF_17integral_constantIbLb0EEEEEJSB_SB_SC_SC_iiSB_SC_SH_SI_PNSF_4pairIiiEEPmN3cub18CUB_300001_SM_100013ScanTileStateIiLb1EEEEEEvDpT0__param_6];
	ld.param.u64 	%rd22, [_ZN6thrust24THRUST_300001_SM_1000_NS8cuda_cub4core6detail13_kernel_agentINS1_16__set_operations10SetOpAgentINS0_6detail15normal_iteratorINS0_10device_ptrIiEEEESB_PiSC_SB_SC_iN4cuda3std3__44lessIiEENS5_31serial_set_symmetric_differenceENSF_17integral_constantIbLb0EEEEEJSB_SB_SC_SC_iiSB_SC_SH_SI_PNSF_4pairIiiEEPmN3cub18CUB_300001_SM_100013ScanTileStateIiLb1EEEEEEvDpT0__param_1];
	ld.param.u64 	%rd23, [_ZN6thrust24THRUST_300001_SM_1000_NS8cuda_cub4core6detail13_kernel_agentINS1_16__set_operations10SetOpAgentINS0_6detail15normal_iteratorINS0_10device_ptrIiEEEESB_PiSC_SB_SC_iN4cuda3std3__44lessIiEENS5_31serial_set_symmetric_differenceENSF_17integral_constantIbLb0EEEEEJSB_SB_SC_SC_iiSB_SC_SH_SI_PNSF_4pairIiiEEPmN3cub18CUB_300001_SM_100013ScanTileStateIiLb1EEEEEEvDpT0__param_0];
	ld.param.u64 	%rd24, [_ZN6thrust24THRUST_300001_SM_1000_NS8cuda_cub4core6detail13_kernel_agentINS1_16__set_operations10SetOpAgentINS0_6detail15normal_iteratorINS0_10device_ptrIiEEEESB_PiSC_SB_SC_iN4cuda3std3__44lessIiEENS5_31serial_set_symmetric_differenceENSF_17integral_constantIbLb0EEEEEJSB_SB_SC_SC_iiSB_SC_SH_SI_PNSF_4pairIiiEEPmN3cub18CUB_300001_SM_100013ScanTileStateIiLb1EEEEEEvDpT0__param_10];
	cvta.to.global.u64 	%rd1, %rd24;
	cvta.to.global.u64 	%rd3, %rd23;
	cvta.to.global.u64 	%rd4, %rd22;
	cvta.to.global.u64 	%rd5, %rd21;
	mov.u32 	%r1, %ctaid.x;
	mov.u32 	%r831, %nctaid.x;
	add.s32 	%r832, %r831, -1;
	setp.ge.u32 	%p239, %r1, %r832;
	@%p239 bra 	$L__BB2_276;
	mul.wide.u32 	%rd61, %r1, 8;
	add.s64 	%rd62, %rd1, %rd61;
	ld.global.u32 	%r1533, [%rd62];
	ld.global.u32 	%r1534, [%rd62+4];
	ld.global.u32 	%r1535, [%rd62+8];
	ld.global.u32 	%r1536, [%rd62+12];
	sub.s32 	%r2, %r1535, %r1533;
	sub.s32 	%r1537, %r1536, %r1534;
	cvt.s64.s32 	%rd63, %r1533;
	mul.wide.s32 	%rd64, %r1534, 4;
	add.s64 	%rd6, %rd4, %rd64;
	mov.u32 	%r4, %tid.x;
	setp.ge.s32 	%p497, %r4, %r2;
	cvt.u64.u32 	%rd7, %r4;
	add.s64 	%rd65, %rd63, %rd7;
	shl.b64 	%rd66, %rd65, 2;
	add.s64 	%rd8, %rd3, %rd66;
	@%p497 bra 	$L__BB2_3;
	ld.global.u32 	%r2234, [%rd8];
	bra.uni 	$L__BB2_4;
$L__BB2_3:
	sub.s32 	%r1538, %r4, %r2;
	mul.wide.s32 	%rd67, %r1538, 4;
	add.s64 	%rd68, %rd6, %rd67;
	ld.global.u32 	%r2234, [%rd68];
$L__BB2_4:
	add.s32 	%r1539, %r4, 512;
	setp.lt.s32 	%p498, %r1539, %r2;
	cvt.s64.s32 	%rd69, %r2;
	sub.s64 	%rd70, %rd7, %rd69;
	shl.b64 	%rd71, %rd70, 2;
	add.s64 	%rd9, %rd6, %rd71;
	@%p498 bra 	$L__BB2_6;
	ld.global.u32 	%r2235, [%rd9+2048];
	bra.uni 	$L__BB2_7;
$L__BB2_6:
	ld.global.u32 	%r2235, [%rd8+2048];
$L__BB2_7:
	or.b32  	%r1540, %r4, 1024;
	setp.lt.s32 	%p499, %r1540, %r2;
	@%p499 bra 	$L__BB2_9;
	ld.global.u32 	%r2236, [%rd9+4096];
	bra.uni 	$L__BB2_10;
$L__BB2_9:
	ld.global.u32 	%r2236, [%rd8+4096];
$L__BB2_10:
	add.s32 	%r1541, %r4, 1536;
	setp.lt.s32 	%p500, %r1541, %r2;
	@%p500 bra 	$L__BB2_12;
	ld.global.u32 	%r2237, [%rd9+6144];
	bra.uni 	$L__BB2_13;
$L__BB2_12:
	ld.global.u32 	%r2237, [%rd8+6144];
$L__BB2_13:
	or.b32  	%r1542, %r4, 2048;
	setp.lt.s32 	%p501, %r1542, %r2;
	@%p501 bra 	$L__BB2_15;
	ld.global.u32 	%r2238, [%rd9+8192];
	bra.uni 	$L__BB2_16;
$L__BB2_15:
	ld.global.u32 	%r2238, [%rd8+8192];
$L__BB2_16:
	add.s32 	%r1543, %r4, 2560;
	setp.lt.s32 	%p502, %r1543, %r2;
	@%p502 bra 	$L__BB2_18;
	ld.global.u32 	%r2239, [%rd9+10240];
	bra.uni 	$L__BB2_19;
$L__BB2_18:
	ld.global.u32 	%r2239, [%rd8+10240];
$L__BB2_19:
	or.b32  	%r1544, %r4, 3072;
	setp.lt.s32 	%p503, %r1544, %r2;
	@%p503 bra 	$L__BB2_21;
	ld.global.u32 	%r2240, [%rd9+12288];
	bra.uni 	$L__BB2_22;
$L__BB2_21:
	ld.global.u32 	%r2240, [%rd8+12288];
$L__BB2_22:
	add.s32 	%r1545, %r4, 3584;
	setp.lt.s32 	%p504, %r1545, %r2;
	@%p504 bra 	$L__BB2_24;
	ld.global.u32 	%r2241, [%rd9+14336];
	bra.uni 	$L__BB2_25;
$L__BB2_24:
	ld.global.u32 	%r2241, [%rd8+14336];
$L__BB2_25:
	or.b32  	%r1546, %r4, 4096;
	setp.lt.s32 	%p505, %r1546, %r2;
	@%p505 bra 	$L__BB2_27;
	ld.global.u32 	%r2242, [%rd9+16384];
	bra.uni 	$L__BB2_28;
$L__BB2_27:
	ld.global.u32 	%r2242, [%rd8+16384];
$L__BB2_28:
	add.s32 	%r1547, %r4, 4608;
	setp.lt.s32 	%p506, %r1547, %r2;
	@%p506 bra 	$L__BB2_30;
	ld.global.u32 	%r2243, [%rd9+18432];
	bra.uni 	$L__BB2_31;
$L__BB2_30:
	ld.global.u32 	%r2243, [%rd8+18432];
$L__BB2_31:
	or.b32  	%r1548, %r4, 5120;
	setp.lt.s32 	%p507, %r1548, %r2;
	@%p507 bra 	$L__BB2_33;
	ld.global.u32 	%r2244, [%rd9+20480];
	bra.uni 	$L__BB2_34;
$L__BB2_33:
	ld.global.u32 	%r2244, [%rd8+20480];
$L__BB2_34:
	add.s32 	%r1549, %r4, 5632;
	setp.lt.s32 	%p508, %r1549, %r2;
	@%p508 bra 	$L__BB2_36;
	ld.global.u32 	%r2245, [%rd9+22528];
	bra.uni 	$L__BB2_37;
$L__BB2_36:
	ld.global.u32 	%r2245, [%rd8+22528];
$L__BB2_37:
	or.b32  	%r1550, %r4, 6144;
	setp.lt.s32 	%p509, %r1550, %r2;
	@%p509 bra 	$L__BB2_39;
	ld.global.u32 	%r2246, [%rd9+24576];
	bra.uni 	$L__BB2_40;
$L__BB2_39:
	ld.global.u32 	%r2246, [%rd8+24576];
$L__BB2_40:
	add.s32 	%r1551, %r4, 6656;
	setp.lt.s32 	%p510, %r1551, %r2;
	@%p510 bra 	$L__BB2_42;
	ld.global.u32 	%r2247, [%rd9+26624];
	bra.uni 	$L__BB2_43;
$L__BB2_42:
	ld.global.u32 	%r2247, [%rd8+26624];
$L__BB2_43:
	or.b32  	%r1552, %r4, 7168;
	setp.lt.s32 	%p511, %r1552, %r2;
	@%p511 bra 	$L__BB2_45;
	ld.global.u32 	%r2248, [%rd9+28672];
	bra.uni 	$L__BB2_46;
$L__BB2_45:
	ld.global.u32 	%r2248, [%rd8+28672];
$L__BB2_46:
	add.s32 	%r1553, %r4, 7680;
	setp.lt.s32 	%p512, %r1553, %r2;
	@%p512 bra 	$L__BB2_48;
	ld.global.u32 	%r2249, [%rd9+30720];
	bra.uni 	$L__BB2_49;
$L__BB2_48:
	ld.global.u32 	%r2249, [%rd8+30720];
$L__BB2_49:
	or.b32  	%r1554, %r4, 8192;
	setp.lt.s32 	%p513, %r1554, %r2;
	@%p513 bra 	$L__BB2_51;
	ld.global.u32 	%r2250, [%rd9+32768];
	bra.uni 	$L__BB2_52;
$L__BB2_51:
	ld.global.u32 	%r2250, [%rd8+32768];
$L__BB2_52:
	add.s32 	%r1555, %r4, 8704;
	setp.lt.s32 	%p514, %r1555, %r2;
	@%p514 bra 	$L__BB2_54;
	ld.global.u32 	%r2251, [%rd9+34816];
	bra.uni 	$L__BB2_55;
$L__BB2_54:
	ld.global.u32 	%r2251, [%rd8+34816];
$L__BB2_55:
	or.b32  	%r59, %r4, 9216;
	add.s32 	%r60, %r1537, %r2;
	setp.ge.s32 	%p515, %r59, %r60;
	@%p515 bra 	$L__BB2_59;
	setp.ge.s32 	%p516, %r59, %r2;
	@%p516 bra 	$L__BB2_58;
	ld.global.u32 	%r2252, [%rd8+36864];
	bra.uni 	$L__BB2_59;
$L__BB2_58:
	ld.global.u32 	%r2252, [%rd9+36864];
$L__BB2_59:
	mov.u32 	%r1557, _ZN6thrust24THRUST_300001_SM_1000_NS8cuda_cub4core6detail5shmemE;
	add.s32 	%r1558, %r1557, 2048;
	shl.b32 	%r1560, %r4, 2;
	add.s32 	%r64, %r1558, %r1560;
	st.shared.u32 	[%r64], %r2234;
	st.shared.u32 	[%r64+2048], %r2235;
	st.shared.u32 	[%r64+4096], %r2236;
	st.shared.u32 	[%r64+6144], %r2237;
	st.shared.u32 	[%r64+8192], %r2238;
	st.shared.u32 	[%r64+10240], %r2239;
	st.shared.u32 	[%r64+12288], %r2240;
	st.shared.u32 	[%r64+14336], %r2241;
	st.shared.u32 	[%r64+16384], %r2242;
	st.shared.u32 	[%r64+18432], %r2243;
	st.shared.u32 	[%r64+20480], %r2244;
	st.shared.u32 	[%r64+22528], %r2245;
	st.shared.u32 	[%r64+24576], %r2246;
	st.shared.u32 	[%r64+26624], %r2247;
	st.shared.u32 	[%r64+28672], %r2248;
	st.shared.u32 	[%r64+30720], %r2249;
	st.shared.u32 	[%r64+32768], %r2250;
	st.shared.u32 	[%r64+34816], %r2251;
	st.shared.u32 	[%r64+36864], %r2252;
	bar.sync 	0;
	mul.lo.s32 	%r1561, %r4, 19;
	min.s32 	%r65, %r60, %r1561;
	shl.b32 	%r1562, %r2, 2;
	add.s32 	%r66, %r1558, %r1562;
	sub.s32 	%r1563, %r65, %r1537;
	max.s32 	%r2255, %r1563, 0;
	min.s32 	%r2254, %r2, %r65;
	setp.ge.s32 	%p517, %r2255, %r2254;
	@%p517 bra 	$L__BB2_61;
$L__BB2_60:
	add.s32 	%r1564, %r2255, %r2254;
	shr.s32 	%r1565, %r1564, 1;
	shl.b32 	%r1566, %r1565, 2;
	add.s32 	%r1568, %r1557, %r1566;
	ld.shared.u32 	%r1569, [%r1568+2048];
	not.b32 	%r1570, %r1565;
	add.s32 	%r1571, %r65, %r1570;
	shl.b32 	%r1572, %r1571, 2;
	add.s32 	%r1573, %r66, %r1572;
	ld.shared.u32 	%r1574, [%r1573];
	setp.lt.s32 	%p518, %r1574, %r1569;
	add.s32 	%r1575, %r1565, 1;
	selp.b32 	%r2255, %r2255, %r1575, %p518;
	selp.b32 	%r2254, %r1565, %r2254, %p518;
	setp.lt.s32 	%p519, %r2255, %r2254;
	@%p519 bra 	$L__BB2_60;
$L__BB2_61:
	sub.s32 	%r74, %r65, %r2255;
	setp.ge.s32 	%p520, %r74, %r1537;
	mov.b32 	%r2282, 0;
	@%p520 bra 	$L__BB2_86;
	shl.b32 	%r1579, %r74, 2;
	add.s32 	%r75, %r66, %r1579;
	ld.shared.u32 	%r76, [%r75];
	setp.lt.s32 	%p521, %r2255, 1;
	mov.b32 	%r2259, 0;
	mov.u32 	%r2258, %r2255;
	@%p521 bra 	$L__BB2_64;
	mul.lo.s32 	%r1580, %r2255, 511;
	shr.s32 	%r1581, %r1580, 9;
	shl.b32 	%r1582, %r1581, 2;
	add.s32 	%r1584, %r1557, %r1582;
	ld.shared.u32 	%r1585, [%r1584+2048];
	setp.lt.s32 	%p522, %r1585, %r76;
	add.s32 	%r1586, %r1581, 1;
	selp.b32 	%r2258, %r2255, %r1581, %p522;
	selp.b32 	%r2259, %r1586, 0, %p522;
$L__BB2_64:
	setp.ge.s32 	%p523, %r2259, %r2258;
	@%p523 bra 	$L__BB2_66;
	mad.lo.s32 	%r1587, %r2258, 127, %r2259;
	shr.s32 	%r1588, %r1587, 7;
	shl.b32 	%r1589, %r1588, 2;
	add.s32 	%r1591, %r1557, %r1589;
	ld.shared.u32 	%r1592, [%r1591+2048];
	setp.lt.s32 	%p524, %r1592, %r76;
	add.s32 	%r1593, %r1588, 1;
	selp.b32 	%r2258, %r2258, %r1588, %p524;
	selp.b32 	%r2259, %r1593, %r2259, %p524;
$L__BB2_66:
	setp.ge.s32 	%p525, %r2259, %r2258;
	@%p525 bra 	$L__BB2_68;
	mad.lo.s32 	%r1594, %r2258, 31, %r2259;
	shr.s32 	%r1595, %r1594, 5;
	shl.b32 	%r1596, %r1595, 2;
	add.s32 	%r1598, %r1557, %r1596;
	ld.shared.u32 	%r1599, [%r1598+2048];
	setp.lt.s32 	%p526, %r1599, %r76;
	add.s32 	%r1600, %r1595, 1;
	selp.b32 	%r2258, %r2258, %r1595, %p526;
	selp.b32 	%r2259, %r1600, %r2259, %p526;
$L__BB2_68:
	setp.ge.s32 	%p527, %r2259, %r2258;
	@%p527 bra 	$L__BB2_70;
	mad.lo.s32 	%r1601, %r2258, 15, %r2259;
	shr.s32 	%r1602, %r1601, 4;
	shl.b32 	%r1603, %r1602, 2;
	add.s32 	%r1605, %r1557, %r1603;
	ld.shared.u32 	%r1606, [%r1605+2048];
	setp.lt.s32 	%p528, %r1606, %r76;
	add.s32 	%r1607, %r1602, 1;
	selp.b32 	%r2258, %r2258, %r1602, %p528;
	selp.b32 	%r2259, %r1607, %r2259, %p528;
$L__BB2_70:
	setp.ge.s32 	%p529, %r2259, %r2258;
	@%p529 bra 	$L__BB2_72;
$L__BB2_71:
	add.s32 	%r1609, %r2259, %r2258;
	shr.s32 	%r1610, %r1609, 1;
	shl.b32 	%r1611, %r1610, 2;
	add.s32 	%r1613, %r1557, %r1611;
	ld.shared.u32 	%r1614, [%r1613+2048];
	setp.lt.s32 	%p530, %r1614, %r76;
	add.s32 	%r1615, %r1610, 1;
	selp.b32 	%r2258, %r2258, %r1610, %p530;
	selp.b32 	%r2259, %r1615, %r2259, %p530;
	setp.lt.s32 	%p531, %r2259, %r2258;
	@%p531 bra 	$L__BB2_71;
$L__BB2_72:
	setp.lt.s32 	%p532, %r74, 1;
	mov.b32 	%r2270, 0;
	mov.u32 	%r2269, %r74;
	@%p532 bra 	$L__BB2_74;
	mul.lo.s32 	%r1618, %r74, 511;
	shr.s32 	%r1619, %r1618, 9;
	shl.b32 	%r1620, %r1619, 2;
	add.s32 	%r1621, %r66, %r1620;
	ld.shared.u32 	%r1622, [%r1621];
	setp.lt.s32 	%p533, %r1622, %r76;
	add.s32 	%r1623, %r1619, 1;
	selp.b32 	%r2269, %r74, %r1619, %p533;
	selp.b32 	%r2270, %r1623, 0, %p533;
$L__BB2_74:
	setp.ge.s32 	%p534, %r2270, %r2269;
	@%p534 bra 	$L__BB2_76;
	mad.lo.s32 	%r1625, %r2269, 127, %r2270;
	shr.s32 	%r1626, %r1625, 7;
	shl.b32 	%r1627, %r1626, 2;
	add.s32 	%r1628, %r66, %r1627;
	ld.shared.u32 	%r1629, [%r1628];
	setp.lt.s32 	%p535, %r1629, %r76;
	add.s32 	%r1630, %r1626, 1;
	selp.b32 	%r2269, %r2269, %r1626, %p535;
	selp.b32 	%r2270, %r1630, %r2270, %p535;
$L__BB2_76:
	setp.ge.s32 	%p536, %r2270, %r2269;
	@%p536 bra 	$L__BB2_78;
	mad.lo.s32 	%r1631, %r2269, 31, %r2270;
	shr.s32 	%r1632, %r1631, 5;
	shl.b32 	%r1633, %r1632, 2;
	add.s32 	%r1634, %r66, %r1633;
	ld.shared.u32 	%r1635, [%r1634];
	setp.lt.s32 	%p537, %r1635, %r76;
	add.s32 	%r1636, %r1632, 1;
	selp.b32 	%r2269, %r2269, %r1632, %p537;
	selp.b32 	%r2270, %r1636, %r2270, %p537;
$L__BB2_78:
	setp.ge.s32 	%p538, %r2270, %r2269;
	@%p538 bra 	$L__BB2_80;
	mad.lo.s32 	%r1637, %r2269, 15, %r2270;
	shr.s32 	%r1638, %r1637, 4;
	shl.b32 	%r1639, %r1638, 2;
	add.s32 	%r1640, %r66, %r1639;
	ld.shared.u32 	%r1641, [%r1640];
	setp.lt.s32 	%p539, %r1641, %r76;
	add.s32 	%r1642, %r1638, 1;
	selp.b32 	%r2269, %r2269, %r1638, %p539;
	selp.b32 	%r2270, %r1642, %r2270, %p539;
$L__BB2_80:
	setp.ge.s32 	%p540, %r2270, %r2269;
	@%p540 bra 	$L__BB2_82;
$L__BB2_81:
	add.s32 	%r1644, %r2270, %r2269;
	shr.s32 	%r1645, %r1644, 1;
	shl.b32 	%r1646, %r1645, 2;
	add.s32 	%r1647, %r66, %r1646;
	ld.shared.u32 	%r1648, [%r1647];
	setp.lt.s32 	%p541, %r1648, %r76;
	add.s32 	%r1649, %r1645, 1;
	selp.b32 	%r2269, %r2269, %r1645, %p541;
	selp.b32 	%r2270, %r1649, %r2270, %p541;
	setp.lt.s32 	%p542, %r2270, %r2269;
	@%p542 bra 	$L__BB2_81;
$L__BB2_82:
	sub.s32 	%r1652, %r2255, %r2259;
	sub.s32 	%r121, %r74, %r2270;
	add.s32 	%r122, %r121, %r1652;
	shr.s32 	%r1653, %r122, 1;
	max.s32 	%r123, %r1653, %r121;
	add.s32 	%r1655, %r2270, %r123;
	add.s32 	%r1656, %r1655, 1;
	min.s32 	%r1657, %r1656, %r1537;
	sub.s32 	%r2279, %r1657, %r74;
	setp.lt.s32 	%p543, %r2279, 1;
	mov.b32 	%r2280, 0;
	@%p543 bra 	$L__BB2_85;
	mov.b32 	%r2280, 0;
$L__BB2_84:
	add.s32 	%r1659, %r2280, %r2279;
	shr.s32 	%r1660, %r1659, 1;
	shl.b32 	%r1661, %r1660, 2;
	add.s32 	%r1662, %r75, %r1661;
	ld.shared.u32 	%r1663, [%r1662];
	setp.lt.s32 	%p544, %r76, %r1663;
	add.s32 	%r1664, %r1660, 1;
	selp.b32 	%r2279, %r1660, %r2279, %p544;
	selp.b32 	%r2280, %r2280, %r1664, %p544;
	setp.lt.s32 	%p545, %r2280, %r2279;
	@%p545 bra 	$L__BB2_84;
$L__BB2_85:
	add.s32 	%r1665, %r121, %r2280;
	min.s32 	%r1666, %r1665, %r123;
	sub.s32 	%r1667, %r122, %r1666;
	add.s32 	%r1668, %r1666, 1;
	setp.eq.s32 	%p546, %r1667, %r1668;
	setp.lt.s32 	%p547, %r123, %r1665;
	and.pred  	%p548, %p546, %p547;
	add.s32 	%r2255, %r1667, %r2259;
	selp.u32 	%r2282, 1, 0, %p548;
$L__BB2_86:
	sub.s32 	%r1669, %r65, %r2255;
	add.s32 	%r1670, %r1669, %r2282;
	setp.eq.s32 	%p549, %r4, 0;
	shl.b32 	%r1671, %r2, 16;
	or.b32  	%r1672, %r1671, %r1537;
	shl.b32 	%r1673, %r2255, 16;
	or.b32  	%r1674, %r1670, %r1673;
	selp.b32 	%r1675, %r1672, %r1674, %p549;
	add.s32 	%r1676, %r4, -1;
	selp.b32 	%r1677, 511, %r1676, %p549;
	shl.b32 	%r1678, %r1677, 2;
	add.s32 	%r1680, %r1557, %r1678;
	st.shared.u32 	[%r1680], %r1675;
	bar.sync 	0;
	ld.shared.u32 	%r1681, [%r64+-2048];
	shr.s32 	%r134, %r1681, 16;
	and.b32  	%r1682, %r1681, 65535;
	add.s32 	%r2290, %r1670, %r2;
	add.s32 	%r136, %r1682, %r2;
	add.s32 	%r137, %r136, %r134;
	shl.b32 	%r1683, %r1670, 2;
	add.s32 	%r138, %r66, %r1683;
	ld.shared.u32 	%r139, [%r138];
	shl.b32 	%r1684, %r2255, 2;
	add.s32 	%r1685, %r1557, %r1684;
	add.s32 	%r140, %r1685, 2048;
	ld.shared.u32 	%r141, [%r1685+2048];
	setp.ge.s32 	%p736, %r2255, %r134;
	setp.lt.s32 	%p550, %r2255, %r134;
	setp.ge.s32 	%p551, %r2290, %r136;
	and.pred  	%p737, %p551, %p550;
	or.pred  	%p552, %p736, %p551;
	@%p552 bra 	$L__BB2_88;
	setp.lt.s32 	%p737, %r141, %r139;
	setp.lt.s32 	%p736, %r139, %r141;
$L__BB2_88:
	add.s32 	%r1686, %r2290, %r2255;
	setp.lt.s32 	%p553, %r1686, %r137;
	xor.pred  	%p554, %p736, %p737;
	and.pred  	%p7, %p553, %p554;
	mov.u32 	%r2283, %r141;
	@%p736 bra 	$L__BB2_90;
	add.s32 	%r2255, %r2255, 1;
	ld.shared.u32 	%r2283, [%r140+4];
$L__BB2_90:
	mov.u32 	%r2285, %r139;
	@%p737 bra 	$L__BB2_92;
	add.s32 	%r2290, %r2290, 1;
	ld.shared.u32 	%r2285, [%r138+4];
$L__BB2_92:
	setp.ge.s32 	%p738, %r2255, %r134;
	setp.lt.s32 	%p555, %r2255, %r134;
	setp.ge.s32 	%p556, %r2290, %r136;
	and.pred  	%p739, %p556, %p555;
	or.pred  	%p557, %p738, %p556;
	@%p557 bra 	$L__BB2_94;
	setp.lt.s32 	%p739, %r2283, %r2285;
	setp.lt.s32 	%p738, %r2285, %r2283;
$L__BB2_94:
	add.s32 	%r1687, %r2290, %r2255;
	setp.lt.s32 	%p558, %r1687, %r137;
	xor.pred  	%p559, %p738, %p739;
	and.pred  	%p14, %p558, %p559;
	mov.u32 	%r2287, %r2283;
	@%p738 bra 	$L__BB2_96;
	add.s32 	%r150, %r2255, 1;
	shl.b32 	%r1688, %r2255, 2;
	add.s32 	%r1690, %r1557, %r1688;
	ld.shared.u32 	%r2287, [%r1690+2052];
	mov.u32 	%r2255, %r150;
$L__BB2_96:
	mov.u32 	%r2289, %r2285;
	@%p739 bra 	$L__BB2_98;
	add.s32 	%r154, %r2290, 1;
	shl.b32 	%r1691, %r2290, 2;
	add.s32 	%r1693, %r1557, %r1691;
	ld.shared.u32 	%r2289, [%r1693+2052];
	mov.u32 	%r2290, %r154;
$L__BB2_98:
	setp.ge.s32 	%p740, %r2255, %r134;
	setp.lt.s32 	%p560, %r2255, %r134;
	setp.ge.s32 	%p561, %r2290, %r136;
	and.pred  	%p741, %p561, %p560;
	or.pred  	%p562, %p740, %p561;
	@%p562 bra 	$L__BB2_100;
	setp.lt.s32 	%p741, %r2287, %r2289;
	setp.lt.s32 	%p740, %r2289, %r2287;
$L__BB2_100:
	add.s32 	%r1694, %r2290, %r2255;
	setp.lt.s32 	%p563, %r1694, %r137;
	xor.pred  	%p564, %p740, %p741;
	and.pred  	%p21, %p563, %p564;
	mov.u32 	%r2291, %r2287;
	@%p740 bra 	$L__BB2_102;
	add.s32 	%r158, %r2255, 1;
	shl.b32 	%r1695, %r2255, 2;
	mov.u32 	%r1696, _ZN6thrust24THRUST_300001_SM_1000_NS8cuda_cub4core6detail5shmemE;
	add.s32 	%r1697, %r1696, %r1695;
	ld.shared.u32 	%r2291, [%r1697+2052];
	mov.u32 	%r2255, %r158;
$L__BB2_102:
	mov.u32 	%r2293, %r2289;
	@%p741 bra 	$L__BB2_104;
	add.s32 	%r162, %r2290, 1;
	shl.b32 	%r1698, %r2290, 2;
	mov.u32 	%r1699, _ZN6thrust24THRUST_300001_SM_1000_NS8cuda_cub4core6detail5shmemE;
	add.s32 	%r1700, %r1699, %r1698;
	ld.shared.u32 	%r2293, [%r1700+2052];
	mov.u32 	%r2290, %r162;
$L__BB2_104:
	setp.ge.s32 	%p742, %r2255, %r134;
	setp.lt.s32 	%p565, %r2255, %r134;
	setp.ge.s32 	%p566, %r2290, %r136;
	and.pred  	%p743, %p566, %p565;
	or.pred  	%p567, %p742, %p566;
	@%p567 bra 	$L__BB2_106;
	setp.lt.s32 	%p743, %r2291, %r2293;
	setp.lt.s32 	%p742, %r2293, %r2291;
$L__BB2_106:
	add.s32 	%r1701, %r2290, %r2255;
	setp.lt.s32 	%p568, %r1701, %r137;
	xor.pred  	%p569, %p742, %p743;
	and.pred  	%p28, %p568, %p569;
	mov.u32 	%r2295, %r2291;
	@%p742 bra 	$L__BB2_108;
	add.s32 	%r166, %r2255, 1;
	shl.b32 	%r1702, %r2255, 2;
	mov.u32 	%r1703, _ZN6thrust24THRUST_300001_SM_1000_NS8cuda_cub4core6detail5shmemE;
	add.s32 	%r1704, %r1703, %r1702;
	ld.shared.u32 	%r2295, [%r1704+2052];
	mov.u32 	%r2255, %r166;
$L__BB2_108:
	mov.u32 	%r2297, %r2293;
	@%p743 bra 	$L__BB2_110;
	add.s32 	%r170, %r2290, 1;
	shl.b32 	%r1705, %r2290, 2;
	mov.u32 	%r1706, _ZN6thrust24THRUST_300001_SM_1000_NS8cuda_cub4core6detail5shmemE;
	add.s32 	%r1707, %r1706, %r1705;
	ld.shared.u32 	%r2297, [%r1707+2052];
	mov.u32 	%r2290, %r170;
$L__BB2_110:
	setp.ge.s32 	%p744, %r2255, %r134;
	setp.lt.s32 	%p570, %r2255, %r134;
	setp.ge.s32 	%p571, %r2290, %r136;
	and.pred  	%p745, %p571, %p570;
	or.pred  	%p572, %p744, %p571;
	@%p572 bra 	$L__BB2_112;
	setp.lt.s32 	%p745, %r2295, %r2297;
	setp.lt.s32 	%p744, %r2297, %r2295;
$L__BB2_112:
	add.s32 	%r1708, %r2290, %r2255;
	setp.lt.s32 	%p573, %r1708, %r137;
	xor.pred  	%p574, %p744, %p745;
	and.pred  	%p35, %p573, %p574;
	mov.u32 	%r2303, %r2295;
	@%p744 bra 	$L__BB2_114;
	add.s32 	%r174, %r2255, 1;
	shl.b32 	%r1709, %r2255, 2;
	mov.u32 	%r1710, _ZN6thrust24THRUST_300001_SM_1000_NS8cuda_cub4core6detail5shmemE;
	add.s32 	%r1711, %r1710, %r1709;
	ld.shared.u32 	%r2303, [%r1711+2052];
	mov.u32 	%r2255, %r174;
$L__BB2_114:
	mov.u32 	%r2305, %r2297;
	@%p745 bra 	$L__BB2_116;
	add.s32 	%r178, %r2290, 1;
	shl.b32 	%r1712, %r2290, 2;
	mov.u32 	%r1713, _ZN6thrust24THRUST_300001_SM_1000_NS8cuda_cub4core6detail5shmemE;
	add.s32 	%r1714, %r1713, %r1712;
	ld.shared.u32 	%r2305, [%r1714+2052];
	mov.u32 	%r2290, %r178;
$L__BB2_116:
	setp.ge.s32 	%p746, %r2255, %r134;
	setp.lt.s32 	%p575, %r2255, %r134;
	setp.ge.s32 	%p576, %r2290, %r136;
	and.pred  	%p747, %p576, %p575;
	or.pred  	%p577, %p746, %p576;
	@%p577 bra 	$L__BB2_118;
	setp.lt.s32 	%p747, %r2303, %r2305;
	setp.lt.s32 	%p746, %r2305, %r2303;
$L__BB2_118:
	selp.b32 	%r182, %r2303, %r2305, %p747;
	add.s32 	%r1715, %r2290, %r2255;
	setp.lt.s32 	%p578, %r1715, %r137;
	xor.pred  	%p579, %p746, %p747;
	selp.b32 	%r1716, 32, 0, %p579;
	selp.b32 	%r183, %r1716, 0, %p578;
	@%p746 bra 	$L__BB2_120;
	add.s32 	%r184, %r2255, 1;
	shl.b32 	%r1717, %r2255, 2;
	mov.u32 	%r1718, _ZN6thrust24THRUST_300001_SM_1000_NS8cuda_cub4core6detail5shmemE;
	add.s32 	%r1719, %r1718, %r1717;
	ld.shared.u32 	%r2303, [%r1719+2052];
	mov.u32 	%r2255, %r184;
$L__BB2_120:
	@%p747 bra 	$L__BB2_122;
	add.s32 	%r188, %r2290, 1;
	shl.b32 	%r1720, %r2290, 2;
	mov.u32 	%r1721, _ZN6thrust24THRUST_300001_SM_1000_NS8cuda_cub4core6detail5shmemE;
	add.s32 	%r1722, %r1721, %r1720;
	ld.shared.u32 	%r2305, [%r1722+2052];
	mov.u32 	%r2290, %r188;
$L__BB2_122:
	setp.ge.s32 	%p748, %r2255, %r134;
	setp.lt.s32 	%p580, %r2255, %r134;
	setp.ge.s32 	%p581, %r2290, %r136;
	and.pred  	%p749, %p581, %p580;
	or.pred  	%p582, %p748, %p581;
	@%p582 bra 	$L__BB2_124;
	setp.lt.s32 	%p749, %r2303, %r2305;
	setp.lt.s32 	%p748, %r2305, %r2303;
$L__BB2_124:
	add.s32 	%r1723, %r2290, %r2255;
	setp.lt.s32 	%p583, %r1723, %r137;
	xor.pred  	%p584, %p748, %p749;
	selp.b32 	%r1724, 64, 0, %p584;
	selp.b32 	%r1725, %r1724, 0, %p583;
	or.b32  	%r1726, %r183, %r1725;
	selp.b32 	%r1727, 8, 0, %p28;
	selp.b32 	%r1728, 4, 0, %p21;
	selp.u32 	%r1729, 1, 0, %p7;
	selp.b32 	%r1730, 2, 0, %p14;
	or.b32  	%r1731, %r1730, %r1729;
	or.b32  	%r1732, %r1731, %r1728;
	or.b32  	%r1733, %r1732, %r1727;
	selp.b32 	%r1734, 16, 0, %p35;
	or.b32  	%r1735, %r1733, %r1734;
	or.b32  	%r192, %r1726, %r1735;
	mov.u32 	%r2311, %r2303;
	@%p748 bra 	$L__BB2_126;
	add.s32 	%r193, %r2255, 1;
	shl.b32 	%r1736, %r2255, 2;
	mov.u32 	%r1737, _ZN6thrust24THRUST_300001_SM_1000_NS8cuda_cub4core6detail5shmemE;
	add.s32 	%r1738, %r1737, %r1736;
	ld.shared.u32 	%r2311, [%r1738+2052];
	mov.u32 	%r2255, %r193;
$L__BB2_126:
	mov.u32 	%r2313, %r2305;
	@%p749 bra 	$L__BB2_128;
	add.s32 	%r197, %r2290, 1;
	shl.b32 	%r1739, %r2290, 2;
	mov.u32 	%r1740, _ZN6thrust24THRUST_300001_SM_1000_NS8cuda_cub4core6detail5shmemE;
	add.s32 	%r1741, %r1740, %r1739;
	ld.shared.u32 	%r2313, [%r1741+2052];
	mov.u32 	%r2290, %r197;
$L__BB2_128:
	setp.ge.s32 	%p750, %r2255, %r134;
	setp.lt.s32 	%p585, %r2255, %r134;
	setp.ge.s32 	%p586, %r2290, %r136;
	and.pred  	%p751, %p586, %p585;
	or.pred  	%p587, %p750, %p586;
	@%p587 bra 	$L__BB2_130;
	setp.lt.s32 	%p751, %r2311, %r2313;
	setp.lt.s32 	%p750, %r2313, %r2311;
$L__BB2_130:
	selp.b32 	%r201, %r2311, %r2313, %p751;
	add.s32 	%r1742, %r2290, %r2255;
	setp.lt.s32 	%p588, %r1742, %r137;
	xor.pred  	%p589, %p750, %p751;
	selp.b32 	%r1743, 128, 0, %p589;
	selp.b32 	%r202, %r1743, 0, %p588;
	@%p750 bra 	$L__BB2_132;
	add.s32 	%r203, %r2255, 1;
	shl.b32 	%r1744, %r2255, 2;
	mov.u32 	%r1745, _ZN6thrust24THRUST_300001_SM_1000_NS8cuda_cub4core6detail5shmemE;
	add.s32 	%r1746, %r1745, %r1744;
	ld.shared.u32 	%r2311, [%r1746+2052];
	mov.u32 	%r2255, %r203;
$L__BB2_132:
	@%p751 bra 	$L__BB2_134;
	add.s32 	%r207, %r2290, 1;
	shl.b32 	%r1747, %r2290, 2;
	mov.u32 	%r1748, _ZN6thrust24THRUST_300001_SM_1000_NS8cuda_cub4core6detail5shmemE;
	add.s32 	%r1749, %r1748, %r1747;
	ld.shared.u32 	%r2313, [%r1749+2052];
	mov.u32 	%r2290, %r207;
$L__BB2_134:
	setp.ge.s32 	%p752, %r2255, %r134;
	setp.lt.s32 	%p590, %r2255, %r134;
	setp.ge.s32 	%p591, %r2290, %r136;
	and.pred  	%p753, %p591, %p590;
	or.pred  	%p592, %p752, %p591;
	@%p592 bra 	$L__BB2_136;
	setp.lt.s32 	%p753, %r2311, %r2313;
	setp.lt.s32 	%p752, %r2313, %r2311;
$L__BB2_136:
	add.s32 	%r1750, %r2290, %r2255;
	setp.lt.s32 	%p593, %r1750, %r137;
	xor.pred  	%p594, %p752, %p753;
	selp.b32 	%r1751, 256, 0, %p594;
	selp.b32 	%r1752, %r1751, 0, %p593;
	or.b32  	%r1753, %r202, %r1752;
	or.b32  	%r211, %r1753, %r192;
	mov.u32 	%r2319, %r2311;
	@%p752 bra 	$L__BB2_138;
	add.s32 	%r212, %r2255, 1;
	shl.b32 	%r1754, %r2255, 2;
	mov.u32 	%r1755, _ZN6thrust24THRUST_300001_SM_1000_NS8cuda_cub4core6detail5shmemE;
	add.s32 	%r1756, %r1755, %r1754;
	ld.shared.u32 	%r2319, [%r1756+2052];
	mov.u32 	%r2255, %r212;
$L__BB2_138:
	mov.u32 	%r2321, %r2313;
	@%p753 bra 	$L__BB2_140;
	add.s32 	%r216, %r2290, 1;
	shl.b32 	%r1757, %r2290, 2;
	mov.u32 	%r1758, _ZN6thrust24THRUST_300001_SM_1000_NS8cuda_cub4core6detail5shmemE;
	add.s32 	%r1759, %r1758, %r1757;
	ld.shared.u32 	%r2321, [%r1759+2052];
	mov.u32 	%r2290, %r216;
$L__BB2_140:
	setp.ge.s32 	%p754, %r2255, %r134;
	setp.lt.s32 	%p595, %r2255, %r134;
	setp.ge.s32 	%p596, %r2290, %r136;
	and.pred  	%p755, %p596, %p595;
	or.pred  	%p597, %p754, %p596;
	@%p597 bra 	$L__BB2_142;
	setp.lt.s32 	%p755, %r2319, %r2321;
	setp.lt.s32 	%p754, %r2321, %r2319;
$L__BB2_142:
	selp.b32 	%r220, %r2319, %r2321, %p755;
	add.s32 	%r1760, %r2290, %r2255;
	setp.lt.s32 	%p598, %r1760, %r137;
	xor.pred  	%p599, %p754, %p755;
	selp.b32 	%r1761, 512, 0, %p599;
	selp.b32 	%r221, %r1761, 0, %p598;
	@%p754 bra 	$L__BB2_144;
	add.s32 	%r222, %r2255, 1;
	shl.b32 	%r1762, %r2255, 2;
	mov.u32 	%r1763, _ZN6thrust24THRUST_300001_SM_1000_NS8cuda_cub4core6detail5shmemE;
	add.s32 	%r1764, %r1763, %r1762;
	ld.shared.u32 	%r2319, [%r1764+2052];
	mov.u32 	%r2255, %r222;
$L__BB2_144:
	@%p755 bra 	$L__BB2_146;
	add.s32 	%r226, %r2290, 1;
	shl.b32 	%r1765, %r2290, 2;
	mov.u32 	%r1766, _ZN6thrust24THRUST_300001_SM_1000_NS8cuda_cub4core6detail5shmemE;
	add.s32 	%r1767, %r1766, %r1765;
	ld.shared.u32 	%r2321, [%r1767+2052];
	mov.u32 	%r2290, %r226;
$L__BB2_146:
	setp.ge.s32 	%p756, %r2255, %r134;
	setp.lt.s32 	%p600, %r2255, %r134;
	setp.ge.s32 	%p601, %r2290, %r136;
	and.pred  	%p757, %p601, %p600;
	or.pred  	%p602, %p756, %p601;
	@%p602 bra 	$L__BB2_148;
	setp.lt.s32 	%p757, %r2319, %r2321;
	setp.lt.s32 	%p756, %r2321, %r2319;
$L__BB2_148:
	add.s32 	%r1768, %r2290, %r2255;
	setp.lt.s32 	%p603, %r1768, %r137;
	xor.pred  	%p604, %p756, %p757;
	selp.b32 	%r1769, 1024, 0, %p604;
	selp.b32 	%r1770, %r1769, 0, %p603;
	or.b32  	%r1771, %r221, %r1770;
	or.b32  	%r230, %r1771, %r211;
	mov.u32 	%r2327, %r2319;
	@%p756 bra 	$L__BB2_150;
	add.s32 	%r231, %r2255, 1;
	shl.b32 	%r1772, %r2255, 2;
	mov.u32 	%r1773, _ZN6thrust24THRUST_300001_SM_1000_NS8cuda_cub4core6detail5shmemE;
	add.s32 	%r1774, %r1773, %r1772;
	ld.shared.u32 	%r2327, [%r1774+2052];
	mov.u32 	%r2255, %r231;
$L__BB2_150:
	mov.u32 	%r2329, %r2321;
	@%p757 bra 	$L__BB2_152;
	add.s32 	%r235, %r2290, 1;
	shl.b32 	%r1775, %r2290, 2;
	mov.u32 	%r1776, _ZN6thrust24THRUST_300001_SM_1000_NS8cuda_cub4core6detail5shmemE;
	add.s32 	%r1777, %r1776, %r1775;
	ld.shared.u32 	%r2329, [%r1777+2052];
	mov.u32 	%r2290, %r235;
$L__BB2_152:
	setp.ge.s32 	%p758, %r2255, %r134;
	setp.lt.s32 	%p605, %r2255, %r134;
	setp.ge.s32 	%p606, %r2290, %r136;
	and.pred  	%p759, %p606, %p605;
	or.pred  	%p607, %p758, %p606;
	@%p607 bra 	$L__BB2_154;
	setp.lt.s32 	%p759, %r2327, %r2329;
	setp.lt.s32 	%p758, %r2329, %r2327;
$L__BB2_154:
	selp.b32 	%r239, %r2327, %r2329, %p759;
	add.s32 	%r1778, %r2290, %r2255;
	setp.lt.s32 	%p608, %r1778, %r137;
	xor.pred  	%p609, %p758, %p759;
	selp.b32 	%r1779, 2048, 0, %p609;
	selp.b32 	%r240, %r1779, 0, %p608;
	@%p758 bra 	$L__BB2_156;
	add.s32 	%r241, %r2255, 1;
	shl.b32 	%r1780, %r2255, 2;
	mov.u32 	%r1781, _ZN6thrust24THRUST_300001_SM_1000_NS8cuda_cub4core6detail5shmemE;
	add.s32 	%r1782, %r1781, %r1780;
	ld.shared.u32 	%r2327, [%r1782+2052];
	mov.u32 	%r2255, %r241;
$L__BB2_156:
	@%p759 bra 	$L__BB2_158;
	add.s32 	%r245, %r2290, 1;
	shl.b32 	%r1783, %r2290, 2;
	mov.u32 	%r1784, _ZN6thrust24THRUST_300001_SM_1000_NS8cuda_cub4core6detail5shmemE;
	add.s32 	%r1785, %r1784, %r1783;
	ld.shared.u32 	%r2329, [%r1785+2052];
	mov.u32 	%r2290, %r245;
$L__BB2_158:
	setp.ge.s32 	%p760, %r2255, %r134;
	setp.lt.s32 	%p610, %r2255, %r134;
	setp.ge.s32 	%p611, %r2290, %r136;
	and.pred  	%p761, %p611, %p610;
	or.pred  	%p612, %p760, %p611;
	@%p612 bra 	$L__BB2_160;
	setp.lt.s32 	%p761, %r2327, %r2329;
	setp.lt.s32 	%p760, %r2329, %r2327;
$L__BB2_160:
	add.s32 	%r1786, %r2290, %r2255;
	setp.lt.s32 	%p613, %r1786, %r137;
	xor.pred  	%p614, %p760, %p761;
	selp.b32 	%r1787, 4096, 0, %p614;
	selp.b32 	%r1788, %r1787, 0, %p613;
	or.b32  	%r1789, %r240, %r1788;
	or.b32  	%r249, %r1789, %r230;
	mov.u32 	%r2335, %r2327;
	@%p760 bra 	$L__BB2_162;
	add.s32 	%r250, %r2255, 1;
	shl.b32 	%r1790, %r2255, 2;
	mov.u32 	%r1791, _ZN6thrust24THRUST_300001_SM_1000_NS8cuda_cub4core6detail5shmemE;
	add.s32 	%r1792, %r1791, %r1790;
	ld.shared.u32 	%r2335, [%r1792+2052];
	mov.u32 	%r2255, %r250;
$L__BB2_162:
	mov.u32 	%r2337, %r2329;
	@%p761 bra 	$L__BB2_164;
	add.s32 	%r254, %r2290, 1;
	shl.b32 	%r1793, %r2290, 2;
	mov.u32 	%r1794, _ZN6thrust24THRUST_300001_SM_1000_NS8cuda_cub4core6detail5shmemE;
	add.s32 	%r1795, %r1794, %r1793;
	ld.shared.u32 	%r2337, [%r1795+2052];
	mov.u32 	%r2290, %r254;
$L__BB2_164:
	setp.ge.s32 	%p762, %r2255, %r134;
	setp.lt.s32 	%p615, %r2255, %r134;
	setp.ge.s32 	%p616, %r2290, %r136;
	and.pred  	%p763, %p616, %p615;
	or.pred  	%p617, %p762, %p616;
	@%p617 bra 	$L__BB2_166;
	setp.lt.s32 	%p763, %r2335, %r2337;
	setp.lt.s32 	%p762, %r2337, %r2335;
$L__BB2_166:
	selp.b32 	%r258, %r2335, %r2337, %p763;
	add.s32 	%r1796, %r2290, %r2255;
	setp.lt.s32 	%p618, %r1796, %r137;
	xor.pred  	%p619, %p762, %p763;
	selp.b32 	%r1797, 8192, 0, %p619;
	selp.b32 	%r259, %r1797, 0, %p618;
	@%p762 bra 	$L__BB2_168;
	add.s32 	%r260, %r2255, 1;
	shl.b32 	%r1798, %r2255, 2;
	mov.u32 	%r1799, _ZN6thrust24THRUST_300001_SM_1000_NS8cuda_cub4core6detail5shmemE;
	add.s32 	%r1800, %r1799, %r1798;
	ld.shared.u32 	%r2335, [%r1800+2052];
	mov.u32 	%r2255, %r260;
$L__BB2_168:
	@%p763 bra 	$L__BB2_170;
	add.s32 	%r264, %r2290, 1;
	shl.b32 	%r1801, %r2290, 2;
	mov.u32 	%r1802, _ZN6thrust24THRUST_300001_SM_1000_NS8cuda_cub4core6detail5shmemE;
	add.s32 	%r1803, %r1802, %r1801;
	ld.shared.u32 	%r2337, [%r1803+2052];
	mov.u32 	%r2290, %r264;
$L__BB2_170:
	setp.ge.s32 	%p764, %r2255, %r134;
	setp.lt.s32 	%p620, %r2255, %r134;
	setp.ge.s32 	%p621, %r2290, %r136;
	and.pred  	%p765, %p621, %p620;
	or.pred  	%p622, %p764, %p621;
	@%p622 bra 	$L__BB2_172;
	setp.lt.s32 	%p765, %r2335, %r2337;
	setp.lt.s32 	%p764, %r2337, %r2335;
$L__BB2_172:
	add.s32 	%r1804, %r2290, %r2255;
	setp.lt.s32 	%p623, %r1804, %r137;
	xor.pred  	%p624, %p764, %p765;
	selp.b32 	%r1805, 16384, 0, %p624;
	selp.b32 	%r1806, %r1805, 0, %p623;
	or.b32  	%r1807, %r259, %r1806;
	or.b32  	%r268, %r1807, %r249;
	mov.u32 	%r2343, %r2335;
	@%p764 bra 	$L__BB2_174;
	add.s32 	%r269, %r2255, 1;
	shl.b32 	%r1808, %r2255, 2;
	mov.u32 	%r1809, _ZN6thrust24THRUST_300001_SM_1000_NS8cuda_cub4core6detail5shmemE;
	add.s32 	%r1810, %r1809, %r1808;
	ld.shared.u32 	%r2343, [%r1810+2052];
	mov.u32 	%r2255, %r269;
$L__BB2_174:
	mov.u32 	%r2345, %r2337;
	@%p765 bra 	$L__BB2_176;
	add.s32 	%r273, %r2290, 1;
	shl.b32 	%r1811, %r2290, 2;
	mov.u32 	%r1812, _ZN6thrust24THRUST_300001_SM_1000_NS8cuda_cub4core6detail5shmemE;
	add.s32 	%r1813, %r1812, %r1811;
	ld.shared.u32 	%r2345, [%r1813+2052];
	mov.u32 	%r2290, %r273;
$L__BB2_176:
	setp.ge.s32 	%p766, %r2255, %r134;
	setp.lt.s32 	%p625, %r2255, %r134;
	setp.ge.s32 	%p626, %r2290, %r136;
	and.pred  	%p767, %p626, %p625;
	or.pred  	%p627, %p766, %p626;
	@%p627 bra 	$L__BB2_178;
	setp.lt.s32 	%p767, %r2343, %r2345;
	setp.lt.s32 	%p766, %r2345, %r2343;
$L__BB2_178:
	selp.b32 	%r277, %r2343, %r2345, %p767;
	add.s32 	%r1814, %r2290, %r2255;
	setp.lt.s32 	%p628, %r1814, %r137;
	xor.pred  	%p629, %p766, %p767;
	selp.b32 	%r1815, 32768, 0, %p629;
	selp.b32 	%r278, %r1815, 0, %p628;
	@%p766 bra 	$L__BB2_180;
	add.s32 	%r279, %r2255, 1;
	shl.b32 	%r1816, %r2255, 2;
	mov.u32 	%r1817, _ZN6thrust24THRUST_300001_SM_1000_NS8cuda_cub4core6detail5shmemE;
	add.s32 	%r1818, %r1817, %r1816;
	ld.shared.u32 	%r2343, [%r1818+2052];
	mov.u32 	%r2255, %r279;
$L__BB2_180:
	@%p767 bra 	$L__BB2_182;
	add.s32 	%r283, %r2290, 1;
	shl.b32 	%r1819, %r2290, 2;
	mov.u32 	%r1820, _ZN6thrust24THRUST_300001_SM_1000_NS8cuda_cub4core6detail5shmemE;
	add.s32 	%r1821, %r1820, %r1819;
	ld.shared.u32 	%r2345, [%r1821+2052];
	mov.u32 	%r2290, %r283;
$L__BB2_182:
	setp.ge.s32 	%p768, %r2255, %r134;
	setp.lt.s32 	%p630, %r2255, %r134;
	setp.ge.s32 	%p631, %r2290, %r136;
	and.pred  	%p769, %p631, %p630;
	or.pred  	%p632, %p768, %p631;
	@%p632 bra 	$L__BB2_184;
	setp.lt.s32 	%p769, %r2343, %r2345;
	setp.lt.s32 	%p768, %r2345, %r2343;
$L__BB2_184:
	add.s32 	%r1822, %r2290, %r2255;
	setp.lt.s32 	%p633, %r1822, %r137;
	xor.pred  	%p634, %p768, %p769;
	selp.b32 	%r1823, 65536, 0, %p634;
	selp.b32 	%r1824, %r1823, 0, %p633;
	or.b32  	%r1825, %r278, %r1824;
	or.b32  	%r287, %r1825, %r268;
	mov.u32 	%r2351, %r2343;
	@%p768 bra 	$L__BB2_186;
	add.s32 	%r288, %r2255, 1;
	shl.b32 	%r1826, %r2255, 2;
	mov.u32 	%r1827, _ZN6thrust24THRUST_300001_SM_1000_NS8cuda_cub4core6detail5shmemE;
	add.s32 	%r1828, %r1827, %r1826;
	ld.shared.u32 	%r2351, [%r1828+2052];
	mov.u32 	%r2255, %r288;
$L__BB2_186:
	mov.u32 	%r2353, %r2345;
	@%p769 bra 	$L__BB2_188;
	add.s32 	%r292, %r2290, 1;
	shl.b32 	%r1829, %r2290, 2;
	mov.u32 	%r1830, _ZN6thrust24THRUST_300001_SM_1000_NS8cuda_cub4core6detail5shmemE;
	add.s32 	%r1831, %r1830, %r1829;
	ld.shared.u32 	%r2353, [%r1831+2052];
	mov.u32 	%r2290, %r292;
$L__BB2_188:
	setp.ge.s32 	%p770, %r2255, %r134;
	setp.lt.s32 	%p635, %r2255, %r134;
	setp.ge.s32 	%p636, %r2290, %r136;
	and.pred  	%p771, %p636, %p635;
	or.pred  	%p637, %p770, %p636;
	@%p637 bra 	$L__BB2_190;
	setp.lt.s32 	%p771, %r2351, %r2353;
	setp.lt.s32 	%p770, %r2353, %r2351;
$L__BB2_190:
	selp.b32 	%r296, %r2351, %r2353, %p771;
	add.s32 	%r1832, %r2290, %r2255;
	setp.lt.s32 	%p638, %r1832, %r137;
	xor.pred  	%p639, %p770, %p771;
	selp.b32 	%r1833, 131072, 0, %p639;
	selp.b32 	%r297, %r1833, 0, %p638;
	@%p770 bra 	$L__BB2_192;
	add.s32 	%r298, %r2255, 1;
	shl.b32 	%r1834, %r2255, 2;
	mov.u32 	%r1835, _ZN6thrust24THRUST_300001_SM_1000_NS8cuda_cub4core6detail5shmemE;
	add.s32 	%r1836, %r1835, %r1834;
	ld.shared.u32 	%r2351, [%r1836+2052];
	mov.u32 	%r2255, %r298;
$L__BB2_192:
	@%p771 bra 	$L__BB2_194;
	add.s32 	%r302, %r2290, 1;
	shl.b32 	%r1837, %r2290, 2;
	mov.u32 	%r1838, _ZN6thrust24THRUST_300001_SM_1000_NS8cuda_cub4core6detail5shmemE;
	add.s32 	%r1839, %r1838, %r1837;
	ld.shared.u32 	%r2353, [%r1839+2052];
	mov.u32 	%r2290, %r302;
$L__BB2_194:
	setp.ge.s32 	%p772, %r2255, %r134;
	setp.lt.s32 	%p640, %r2255, %r134;
	setp.ge.s32 	%p641, %r2290, %r136;
	and.pred  	%p773, %p641, %p640;
	or.pred  	%p642, %p772, %p641;
	@%p642 bra 	$L__BB2_196;
	setp.lt.s32 	%p773, %r2351, %r2353;
	setp.lt.s32 	%p772, %r2353, %r2351;
$L__BB2_196:
	selp.b32 	%r306, %r2351, %r2353, %p773;
	add.s32 	%r1840, %r2290, %r2255;
	setp.lt.s32 	%p643, %r1840, %r137;
	xor.pred  	%p644, %p772, %p773;
	selp.b32 	%r1841, 262144, 0, %p644;
	selp.b32 	%r1842, %r1841, 0, %p643;
	or.b32  	%r1843, %r297, %r1842;
	or.b32  	%r307, %r1843, %r287;
	bar.sync 	0;
	popc.b32 	%r308, %r307;
	mov.u32 	%r1844, %ctaid.x;
	setp.ne.s32 	%p645, %r1844, 0;
	@%p645 bra 	$L__BB2_201;
	// begin inline asm
	mov.u32 %r2045, %laneid;
	// end inline asm
	mov.b32 	%r2048, 1;
	mov.b32 	%r2073, 0;
	mov.b32 	%r2075, -1;
	// begin inline asm
	{  .reg .s32 r0;  .reg .pred p;  shfl.sync.up.b32 r0|p, %r308, %r2048, %r2073, %r2075;  @p add.s32 r0, r0, %r308;  mov.s32 %r2046, r0;}
	// end inline asm
	mov.b32 	%r2054, 2;
	// begin inline asm
	{  .reg .s32 r0;  .reg .pred p;  shfl.sync.up.b32 r0|p, %r2046, %r2054, %r2073, %r2075;  @p add.s32 r0, r0, %r2046;  mov.s32 %r2052, r0;}
	// end inline asm
	mov.b32 	%r2060, 4;
	// begin inline asm
	{  .reg .s32 r0;  .reg .pred p;  shfl.sync.up.b32 r0|p, %r2052, %r2060, %r2073, %r2075;  @p add.s32 r0, r0, %r2052;  mov.s32 %r2058, r0;}
	// end inline asm
	mov.b32 	%r2066, 8;
	// begin inline asm
	{  .reg .s32 r0;  .reg .pred p;  shfl.sync.up.b32 r0|p, %r2058, %r2066, %r2073, %r2075;  @p add.s32 r0, r0, %r2058;  mov.s32 %r2064, r0;}
	// end inline asm
	mov.b32 	%r2072, 16;
	// begin inline asm
	{  .reg .s32 r0;  .reg .pred p;  shfl.sync.up.b32 r0|p, %r2064, %r2072, %r2073, %r2075;  @p add.s32 r0, r0, %r2064;  mov.s32 %r2070, r0;}
	// end inline asm
	setp.ne.s32 	%p694, %r2045, 31;
	@%p694 bra 	$L__BB2_199;
	mov.u32 	%r2076, %tid.x;
	shr.u32 	%r2077, %r2076, 3;
	and.b32  	%r2078, %r2077, 124;
	mov.u32 	%r2079, _ZN6thrust24THRUST_300001_SM_1000_NS8cuda_cub4core6detail5shmemE;
	add.s32 	%r2080, %r2079, %r2078;
	st.shared.u32 	[%r2080], %r2070;
$L__BB2_199:
	mov.u32 	%r2082, %tid.x;
	setp.ne.s32 	%p695, %r2082, 0;
	bar.sync 	0;
	ld.shared.v4.u32 	{%r2083, %r2084, %r2085, %r2086}, [_ZN6thrust24THRUST_300001_SM_1000_NS8cuda_cub4core6detail5shmemE];
	shr.u32 	%r2087, %r2082, 5;
	add.s32 	%r2088, %r2084, %r2083;
	setp.eq.s32 	%p696, %r2087, 2;
	selp.b32 	%r2089, %r2088, %r2083, %p696;
	add.s32 	%r2090, %r2088, %r2085;
	setp.eq.s32 	%p697, %r2087, 3;
	selp.b32 	%r2091, %r2090, %r2089, %p697;
	add.s32 	%r2092, %r2090, %r2086;
	setp.eq.s32 	%p698, %r2087, 4;
	selp.b32 	%r2093, %r2092, %r2091, %p698;
	ld.shared.v4.u32 	{%r2094, %r2095, %r2096, %r2097}, [_ZN6thrust24THRUST_300001_SM_1000_NS8cuda_cub4core6detail5shmemE+16];
	add.s32 	%r2098, %r2092, %r2094;
	setp.eq.s32 	%p699, %r2087, 5;
	selp.b32 	%r2099, %r2098, %r2093, %p699;
	add.s32 	%r2100, %r2098, %r2095;
	setp.eq.s32 	%p700, %r2087, 6;
	selp.b32 	%r2101, %r2100, %r2099, %p700;
	add.s32 	%r2102, %r2100, %r2096;
	setp.eq.s32 	%p701, %r2087, 7;
	selp.b32 	%r2103, %r2102, %r2101, %p701;
	add.s32 	%r2104, %r2102, %r2097;
	setp.eq.s32 	%p702, %r2087, 8;
	selp.b32 	%r2105, %r2104, %r2103, %p702;
	ld.shared.v4.u32 	{%r2106, %r2107, %r2108, %r2109}, [_ZN6thrust24THRUST_300001_SM_1000_NS8cuda_cub4core6detail5shmemE+32];
	add.s32 	%r2110, %r2104, %r2106;
	setp.eq.s32 	%p703, %r2087, 9;
	selp.b32 	%r2111, %r2110, %r2105, %p703;
	add.s32 	%r2112, %r2110, %r2107;
	setp.eq.s32 	%p704, %r2087, 10;
	selp.b32 	%r2113, %r2112, %r2111, %p704;
	add.s32 	%r2114, %r2112, %r2108;
	setp.eq.s32 	%p705, %r2087, 11;
	selp.b32 	%r2115, %r2114, %r2113, %p705;
	add.s32 	%r2116, %r2114, %r2109;
	setp.eq.s32 	%p706, %r2087, 12;
	selp.b32 	%r2117, %r2116, %r2115, %p706;
	ld.shared.v4.u32 	{%r2118, %r2119, %r2120, %r2121}, [_ZN6thrust24THRUST_300001_SM_1000_NS8cuda_cub4core6detail5shmemE+48];
	add.s32 	%r2122, %r2116, %r2118;
	setp.eq.s32 	%p707, %r2087, 13;
	selp.b32 	%r2123, %r2122, %r2117, %p707;
	add.s32 	%r2124, %r2122, %r2119;
	setp.eq.s32 	%p708, %r2087, 14;
	selp.b32 	%r2125, %r2124, %r2123, %p708;
	add.s32 	%r2126, %r2124, %r2120;
	setp.eq.s32 	%p709, %r2087, 15;
	selp.b32 	%r2127, %r2126, %r2125, %p709;
	add.s32 	%r2364, %r2126, %r2121;
	setp.lt.u32 	%p710, %r2082, 32;
	selp.b32 	%r2128, 0, %r2127, %p710;
	setp.eq.s32 	%p711, %r2045, 0;
	sub.s32 	%r2129, %r2070, %r308;
	selp.b32 	%r2130, 0, %r2129, %p711;
	add.s32 	%r2362, %r2128, %r2130;
	mov.b32 	%r2366, 0;
	@%p695 bra 	$L__BB2_231;
	add.s64 	%rd89, %rd2, 256;
	mov.b32 	%r2131, 101;
	// begin inline asm
	st.relaxed.gpu.v2.u32 [%rd89], {%r2131, %r2364};
	// end inline asm
	bra.uni 	$L__BB2_231;
$L__BB2_201:
	// begin inline asm
	mov.u32 %r1845, %laneid;
	// end inline asm
	mov.b32 	%r1848, 1;
	mov.b32 	%r1873, 0;
	mov.b32 	%r1875, -1;
	// begin inline asm
	{  .reg .s32 r0;  .reg .pred p;  shfl.sync.up.b32 r0|p, %r308, %r1848, %r1873, %r1875;  @p add.s32 r0, r0, %r308;  mov.s32 %r1846, r0;}
	// end inline asm
	mov.b32 	%r1854, 2;
	// begin inline asm
	{  .reg .s32 r0;  .reg .pred p;  shfl.sync.up.b32 r0|p, %r1846, %r1854, %r1873, %r1875;  @p add.s32 r0, r0, %r1846;  mov.s32 %r1852, r0;}
	// end inline asm
	mov.b32 	%r1860, 4;
	// begin inline asm
	{  .reg .s32 r0;  .reg .pred p;  shfl.sync.up.b32 r0|p, %r1852, %r1860, %r1873, %r1875;  @p add.s32 r0, r0, %r1852;  mov.s32 %r1858, r0;}
	// end inline asm
	mov.b32 	%r1866, 8;
	// begin inline asm
	{  .reg .s32 r0;  .reg .pred p;  shfl.sync.up.b32 r0|p, %r1858, %r1866, %r1873, %r1875;  @p add.s32 r0, r0, %r1858;  mov.s32 %r1864, r0;}
	// end inline asm
	mov.b32 	%r1872, 16;
	// begin inline asm
	{  .reg .s32 r0;  .reg .pred p;  shfl.sync.up.b32 r0|p, %r1864, %r1872, %r1873, %r1875;  @p add.s32 r0, r0, %r1864;  mov.s32 %r1870, r0;}
	// end inline asm
	setp.ne.s32 	%p646, %r1845, 31;
	@%p646 bra 	$L__BB2_203;
	mov.u32 	%r1876, %tid.x;
	shr.u32 	%r1877, %r1876, 3;
	and.b32  	%r1878, %r1877, 124;
	mov.u32 	%r1879, _ZN6thrust24THRUST_300001_SM_1000_NS8cuda_cub4core6detail5shmemE;
	add.s32 	%r1880, %r1879, %r1878;
	st.shared.u32 	[%r1880], %r1870;
$L__BB2_203:
	sub.s32 	%r1881, %r1870, %r308;
	bar.sync 	0;
	ld.shared.v4.u32 	{%r1882, %r1883, %r1884, %r1885}, [_ZN6thrust24THRUST_300001_SM_1000_NS8cuda_cub4core6detail5shmemE];
	mov.u32 	%r1886, %tid.x;
	shr.u32 	%r1887, %r1886, 5;
	add.s32 	%r1888, %r1883, %r1882;
	setp.eq.s32 	%p647, %r1887, 2;
	selp.b32 	%r1889, %r1888, %r1882, %p647;
	add.s32 	%r1890, %r1888, %r1884;
	setp.eq.s32 	%p648, %r1887, 3;
	selp.b32 	%r1891, %r1890, %r1889, %p648;
	add.s32 	%r1892, %r1890, %r1885;
	setp.eq.s32 	%p649, %r1887, 4;
	selp.b32 	%r1893, %r1892, %r1891, %p649;
	ld.shared.v4.u32 	{%r1894, %r1895, %r1896, %r1897}, [_ZN6thrust24THRUST_300001_SM_1000_NS8cuda_cub4core6detail5shmemE+16];
	add.s32 	%r1898, %r1892, %r1894;
	setp.eq.s32 	%p650, %r1887, 5;
	selp.b32 	%r1899, %r1898, %r1893, %p650;
	add.s32 	%r1900, %r1898, %r1895;
	setp.eq.s32 	%p651, %r1887, 6;
	selp.b32 	%r1901, %r1900, %r1899, %p651;
	add.s32 	%r1902, %r1900, %r1896;
	setp.eq.s32 	%p652, %r1887, 7;
	selp.b32 	%r1903, %r1902, %r1901, %p652;
	add.s32 	%r1904, %r1902, %r1897;
	setp.eq.s32 	%p653, %r1887, 8;
	selp.b32 	%r1905, %r1904, %r1903, %p653;
	ld.shared.v4.u32 	{%r1906, %r1907, %r1908, %r1909}, [_ZN6thrust24THRUST_300001_SM_1000_NS8cuda_cub4core6detail5shmemE+32];
	add.s32 	%r1910, %r1904, %r1906;
	setp.eq.s32 	%p654, %r1887, 9;
	selp.b32 	%r1911, %r1910, %r1905, %p654;
	add.s32 	%r1912, %r1910, %r1907;
	setp.eq.s32 	%p655, %r1887, 10;
	selp.b32 	%r1913, %r1912, %r1911, %p655;
	add.s32 	%r1914, %r1912, %r1908;
	setp.eq.s32 	%p656, %r1887, 11;
	selp.b32 	%r1915, %r1914, %r1913, %p656;
	add.s32 	%r1916, %r1914, %r1909;
	setp.eq.s32 	%p657, %r1887, 12;
	selp.b32 	%r1917, %r1916, %r1915, %p657;
	ld.shared.v4.u32 	{%r1918, %r1919, %r1920, %r1921}, [_ZN6thrust24THRUST_300001_SM_1000_NS8cuda_cub4core6detail5shmemE+48];
	add.s32 	%r1922, %r1916, %r1918;
	setp.eq.s32 	%p658, %r1887, 13;
	selp.b32 	%r1923, %r1922, %r1917, %p658;
	add.s32 	%r1924, %r1922, %r1919;
	setp.eq.s32 	%p659, %r1887, 14;
	selp.b32 	%r1925, %r1924, %r1923, %p659;
	add.s32 	%r1926, %r1924, %r1920;
	setp.eq.s32 	%p660, %r1887, 15;
	selp.b32 	%r1927, %r1926, %r1925, %p660;
	add.s32 	%r315, %r1926, %r1921;
	setp.gt.u32 	%p661, %r1886, 31;
	setp.lt.u32 	%p662, %r1886, 32;
	setp.eq.s32 	%p663, %r1845, 0;
	selp.b32 	%r1928, 0, %r1881, %p663;
	add.s32 	%r2362, %r1927, %r1928;
	selp.b32 	%r317, %r1881, %r2362, %p662;
	@%p661 bra 	$L__BB2_228;
	mov.u32 	%r1929, %tid.x;
	setp.ne.s32 	%p664, %r1929, 0;
	mov.u32 	%r1930, %ctaid.x;
	mul.wide.u32 	%rd72, %r1930, 8;
	add.s64 	%rd10, %rd2, %rd72;
	@%p664 bra 	$L__BB2_206;
	st.shared.u32 	[_ZN6thrust24THRUST_300001_SM_1000_NS8cuda_cub4core6detail5shmemE+108], %r315;
	add.s64 	%rd73, %rd10, 256;
	mov.b32 	%r1931, 100;
	// begin inline asm
	st.relaxed.gpu.v2.u32 [%rd73], {%r1931, %r315};
	// end inline asm
$L__BB2_206:
	mov.u32 	%r1933, %nctaid.x;
	setp.gt.u32 	%p665, %r1933, 499;
	@%p665 bra 	$L__BB2_208;
	membar.cta;
	bra.uni 	$L__BB2_209;
$L__BB2_208:
	mov.b32 	%r1934, 450;
	// begin inline asm
	nanosleep.u32 %r1934;
	// end inline asm
$L__BB2_209:
	mov.u32 	%r1937, %tid.x;
	mul.wide.u32 	%rd75, %r1937, 8;
	xor.b64  	%rd76, %rd75, -8;
	add.s64 	%rd77, %rd10, %rd76;
	add.s64 	%rd74, %rd77, 256;
	// begin inline asm
	ld.relaxed.gpu.v2.u32 {%r2360, %r2356}, [%rd74];
	// end inline asm
	mov.u32 	%r2040, %nctaid.x;
$L__BB2_210:
	setp.eq.s32 	%p666, %r2360, 99;
	mov.b32 	%r1938, -1;
	vote.sync.any.pred 	%p667, %p666, %r1938;
	not.pred 	%p668, %p667;
	@%p668 bra 	$L__BB2_215;
	setp.gt.u32 	%p693, %r2040, 499;
	@%p693 bra 	$L__BB2_213;
	membar.cta;
	bra.uni 	$L__BB2_214;
$L__BB2_213:
	mov.b32 	%r2041, 350;
	// begin inline asm
	nanosleep.u32 %r2041;
	// end inline asm
$L__BB2_214:
	// begin inline asm
	ld.relaxed.gpu.v2.u32 {%r2360, %r2356}, [%rd74];
	// end inline asm
	bra.uni 	$L__BB2_210;
$L__BB2_215:
	setp.eq.s32 	%p669, %r2360, 101;
	mov.b32 	%r1965, -1;
	vote.sync.ballot.b32 	%r1966, %p669, %r1965;
	// begin inline asm
	mov.u32 %r1940, %lanemask_ge;
	// end inline asm
	and.b32  	%r1967, %r1966, %r1940;
	or.b32  	%r1968, %r1967, -2147483648;
	add.s32 	%r1969, %r1968, -1;
	not.b32 	%r1970, %r1968;
	and.b32  	%r1971, %r1970, %r1969;
	popc.b32 	%r1944, %r1971;
	mov.b32 	%r1943, 1;
	// begin inline asm
	shfl.sync.down.b32 %r1941, %r2356, %r1943, %r1944, %r1965;
	// end inline asm
	setp.lt.s32 	%p671, %r1845, %r1944;
	selp.b32 	%r1972, %r1941, 0, %p671;
	add.s32 	%r1947, %r1972, %r2356;
	mov.b32 	%r1948, 2;
	// begin inline asm
	shfl.sync.down.b32 %r1946, %r1947, %r1948, %r1944, %r1965;
	// end inline asm
	add.s32 	%r1973, %r1845, 2;
	setp.gt.s32 	%p672, %r1973, %r1944;
	selp.b32 	%r1974, 0, %r1946, %p672;
	add.s32 	%r1952, %r1947, %r1974;
	mov.b32 	%r1953, 4;
	// begin inline asm
	shfl.sync.down.b32 %r1951, %r1952, %r1953, %r1944, %r1965;
	// end inline asm
	add.s32 	%r1975, %r1845, 4;
	setp.gt.s32 	%p673, %r1975, %r1944;
	selp.b32 	%r1976, 0, %r1951, %p673;
	add.s32 	%r1957, %r1952, %r1976;
	mov.b32 	%r1958, 8;
	// begin inline asm
	shfl.sync.down.b32 %r1956, %r1957, %r1958, %r1944, %r1965;
	// end inline asm
	add.s32 	%r1977, %r1845, 8;
	setp.gt.s32 	%p674, %r1977, %r1944;
	selp.b32 	%r1978, 0, %r1956, %p674;
	add.s32 	%r1962, %r1957, %r1978;
	mov.b32 	%r1963, 16;
	// begin inline asm
	shfl.sync.down.b32 %r1961, %r1962, %r1963, %r1944, %r1965;
	// end inline asm
	add.s32 	%r1979, %r1845, 16;
	setp.gt.s32 	%p675, %r1979, %r1944;
	selp.b32 	%r1980, 0, %r1961, %p675;
	add.s32 	%r2358, %r1962, %r1980;
	mov.u32 	%r1981, %tid.x;
	not.b32 	%r1982, %r1981;
	mov.u32 	%r1983, %ctaid.x;
	add.s32 	%r2359, %r1983, %r1982;
	add.s64 	%rd11, %rd2, 256;
$L__BB2_216:
	setp.ne.s32 	%p676, %r2360, 101;
	mov.b32 	%r1984, -1;
	vote.sync.all.pred 	%p677, %p676, %r1984;
	not.pred 	%p678, %p677;
	@%p678 bra 	$L__BB2_224;
	mul.wide.s32 	%rd80, %r2359, 8;
	add.s64 	%rd81, %rd11, %rd80;
	add.s64 	%rd79, %rd81, -256;
	// begin inline asm
	ld.relaxed.gpu.v2.u32 {%r2360, %r2361}, [%rd79];
	// end inline asm
$L__BB2_218:
	setp.eq.s32 	%p682, %r2360, 99;
	mov.b32 	%r1993, -1;
	vote.sync.any.pred 	%p683, %p682, %r1993;
	not.pred 	%p684, %p683;
	@%p684 bra 	$L__BB2_223;
	mov.u32 	%r2036, %nctaid.x;
	setp.gt.u32 	%p692, %r2036, 499;
	@%p692 bra 	$L__BB2_221;
	membar.cta;
	bra.uni 	$L__BB2_222;
$L__BB2_221:
	mov.b32 	%r2037, 350;
	// begin inline asm
	nanosleep.u32 %r2037;
	// end inline asm
$L__BB2_222:
	// begin inline asm
	ld.relaxed.gpu.v2.u32 {%r2360, %r2361}, [%rd79];
	// end inline asm
	bra.uni 	$L__BB2_218;
$L__BB2_223:
	setp.eq.s32 	%p685, %r2360, 101;
	mov.b32 	%r2019, -1;
	vote.sync.ballot.b32 	%r2020, %p685, %r2019;
	and.b32  	%r2021, %r2020, %r1940;
	or.b32  	%r2022, %r2021, -2147483648;
	add.s32 	%r2023, %r2022, -1;
	not.b32 	%r2024, %r2022;
	and.b32  	%r2025, %r2024, %r2023;
	popc.b32 	%r1998, %r2025;
	mov.b32 	%r1997, 1;
	// begin inline asm
	shfl.sync.down.b32 %r1995, %r2361, %r1997, %r1998, %r2019;
	// end inline asm
	setp.lt.s32 	%p687, %r1845, %r1998;
	selp.b32 	%r2026, %r1995, 0, %p687;
	add.s32 	%r2001, %r2026, %r2361;
	mov.b32 	%r2002, 2;
	// begin inline asm
	shfl.sync.down.b32 %r2000, %r2001, %r2002, %r1998, %r2019;
	// end inline asm
	add.s32 	%r2027, %r1845, 2;
	setp.gt.s32 	%p688, %r2027, %r1998;
	selp.b32 	%r2028, 0, %r2000, %p688;
	add.s32 	%r2006, %r2001, %r2028;
	mov.b32 	%r2007, 4;
	// begin inline asm
	shfl.sync.down.b32 %r2005, %r2006, %r2007, %r1998, %r2019;
	// end inline asm
	add.s32 	%r2029, %r1845, 4;
	setp.gt.s32 	%p689, %r2029, %r1998;
	selp.b32 	%r2030, 0, %r2005, %p689;
	add.s32 	%r2011, %r2006, %r2030;
	mov.b32 	%r2012, 8;
	// begin inline asm
	shfl.sync.down.b32 %r2010, %r2011, %r2012, %r1998, %r2019;
	// end inline asm
	add.s32 	%r2031, %r1845, 8;
	setp.gt.s32 	%p690, %r2031, %r1998;
	selp.b32 	%r2032, 0, %r2010, %p690;
	add.s32 	%r2016, %r2011, %r2032;
	mov.b32 	%r2017, 16;
	// begin inline asm
	shfl.sync.down.b32 %r2015, %r2016, %r2017, %r1998, %r2019;
	// end inline asm
	add.s32 	%r2033, %r1845, 16;
	setp.gt.s32 	%p691, %r2033, %r1998;
	selp.b32 	%r2034, 0, %r2015, %p691;
	add.s32 	%r2035, %r2034, %r2358;
	add.s32 	%r2358, %r2035, %r2016;
	add.s32 	%r2359, %r2359, -32;
	bra.uni 	$L__BB2_216;
$L__BB2_224:
	mov.u32 	%r1986, %tid.x;
	setp.ne.s32 	%p679, %r1986, 0;
	@%p679 bra 	$L__BB2_226;
	add.s32 	%r1988, %r2358, %r315;
	add.s64 	%rd78, %rd10, 256;
	mov.b32 	%r1987, 101;
	// begin inline asm
	st.relaxed.gpu.v2.u32 [%rd78], {%r1987, %r1988};
	// end inline asm
	st.shared.u32 	[_ZN6thrust24THRUST_300001_SM_1000_NS8cuda_cub4core6detail5shmemE+100], %r2358;
	st.shared.u32 	[_ZN6thrust24THRUST_300001_SM_1000_NS8cuda_cub4core6detail5shmemE+104], %r1988;
$L__BB2_226:
	setp.ne.s32 	%p680, %r1845, 0;
	mov.u32 	%r2362, %r317;
	@%p680 bra 	$L__BB2_228;
	st.shared.u32 	[_ZN6thrust24THRUST_300001_SM_1000_NS8cuda_cub4core6detail5shmemE+80], %r2358;
	mov.u32 	%r2362, %r2358;
$L__BB2_228:
	mov.u32 	%r1989, %tid.x;
	setp.eq.s32 	%p681, %r1989, 0;
	bar.sync 	0;
	@%p681 bra 	$L__BB2_230;
	ld.shared.u32 	%r1990, [_ZN6thrust24THRUST_300001_SM_1000_NS8cuda_cub4core6detail5shmemE+80];
	add.s32 	%r2362, %r1990, %r2362;
$L__BB2_230:
	ld.shared.u32 	%r2364, [_ZN6thrust24THRUST_300001_SM_1000_NS8cuda_cub4core6detail5shmemE+108];
	ld.shared.u32 	%r2366, [_ZN6thrust24THRUST_300001_SM_1000_NS8cuda_cub4core6detail5shmemE+100];
$L__BB2_231:
	bar.sync 	0;
	sub.s32 	%r2368, %r2362, %r2366;
	not.pred 	%p712, %p7;
	@%p712 bra 	$L__BB2_233;
	add.s32 	%r351, %r2368, 1;
	shl.b32 	%r2134, %r2368, 2;
	mov.u32 	%r2135, _ZN6thrust24THRUST_300001_SM_1000_NS8cuda_cub4core6detail5shmemE;
	add.s32 	%r2136, %r2135, %r2134;
	selp.b32 	%r2137, %r141, %r139, %p737;
	st.shared.u32 	[%r2136+2048], %r2137;
	mov.u32 	%r2368, %r351;
$L__BB2_233:
	not.pred 	%p713, %p14;
	@%p713 bra 	$L__BB2_235;
	add.s32 	%r353, %r2368, 1;
	shl.b32 	%r2138, %r2368, 2;
	mov.u32 	%r2139, _ZN6thrust24THRUST_300001_SM_1000_NS8cuda_cub4core6detail5shmemE;
	add.s32 	%r2140, %r2139, %r2138;
	selp.b32 	%r2141, %r2283, %r2285, %p739;
	st.shared.u32 	[%r2140+2048], %r2141;
	mov.u32 	%r2368, %r353;
$L__BB2_235:
	not.pred 	%p714, %p21;
	@%p714 bra 	$L__BB2_237;
	add.s32 	%r355, %r2368, 1;
	shl.b32 	%r2142, %r2368, 2;
	mov.u32 	%r2143, _ZN6thrust24THRUST_300001_SM_1000_NS8cuda_cub4core6detail5shmemE;
	add.s32 	%r2144, %r2143, %r2142;
	selp.b32 	%r2145, %r2287, %r2289, %p741;
	st.shared.u32 	[%r2144+2048], %r2145;
	mov.u32 	%r2368, %r355;
$L__BB2_237:
	not.pred 	%p715, %p28;
	@%p715 bra 	$L__BB2_239;
	add.s32 	%r357, %r2368, 1;
	shl.b32 	%r2146, %r2368, 2;
	mov.u32 	%r2147, _ZN6thrust24THRUST_300001_SM_1000_NS8cuda_cub4core6detail5shmemE;
	add.s32 	%r2148, %r2147, %r2146;
	selp.b32 	%r2149, %r2291, %r2293, %p743;
	st.shared.u32 	[%r2148+2048], %r2149;
	mov.u32 	%r2368, %r357;
$L__BB2_239:
	not.pred 	%p716, %p35;
	@%p716 bra 	$L__BB2_241;
	add.s32 	%r359, %r2368, 1;
	shl.b32 	%r2150, %r2368, 2;
	mov.u32 	%r2151, _ZN6thrust24THRUST_300001_SM_1000_NS8cuda_cub4core6detail5shmemE;
	add.s32 	%r2152, %r2151, %r2150;
	selp.b32 	%r2153, %r2295, %r2297, %p745;
	st.shared.u32 	[%r2152+2048], %r2153;
	mov.u32 	%r2368, %r359;
$L__BB2_241:
	and.b32  	%r2154, %r192, 32;
	setp.eq.s32 	%p717, %r2154, 0;
	@%p717 bra 	$L__BB2_243;
	add.s32 	%r361, %r2368, 1;
	shl.b32 	%r2155, %r2368, 2;
	mov.u32 	%r2156, _ZN6thrust24THRUST_300001_SM_1000_NS8cuda_cub4core6detail5shmemE;
	add.s32 	%r2157, %r2156, %r2155;
	st.shared.u32 	[%r2157+2048], %r182;
	mov.u32 	%r2368, %r361;
$L__BB2_243:
	and.b32  	%r2158, %r192, 64;
	setp.eq.s32 	%p718, %r2158, 0;
	@%p718 bra 	$L__BB2_245;
	add.s32 	%r363, %r2368, 1;
	shl.b32 	%r2159, %r2368, 2;
	mov.u32 	%r2160, _ZN6thrust24THRUST_300001_SM_1000_NS8cuda_cub4core6detail5shmemE;
	add.s32 	%r2161, %r2160, %r2159;
	selp.b32 	%r2162, %r2303, %r2305, %p749;
	st.shared.u32 	[%r2161+2048], %r2162;
	mov.u32 	%r2368, %r363;
$L__BB2_245:
	and.b32  	%r2163, %r211, 128;
	setp.eq.s32 	%p719, %r2163, 0;
	@%p719 bra 	$L__BB2_247;
	add.s32 	%r365, %r2368, 1;
	shl.b32 	%r2164, %r2368, 2;
	mov.u32 	%r2165, _ZN6thrust24THRUST_300001_SM_1000_NS8cuda_cub4core6detail5shmemE;
	add.s32 	%r2166, %r2165, %r2164;
	st.shared.u32 	[%r2166+2048], %r201;
	mov.u32 	%r2368, %r365;
$L__BB2_247:
	and.b32  	%r2167, %r211, 256;
	setp.eq.s32 	%p720, %r2167, 0;
	@%p720 bra 	$L__BB2_249;
	add.s32 	%r367, %r2368, 1;
	shl.b32 	%r2168, %r2368, 2;
	mov.u32 	%r2169, _ZN6thrust24THRUST_300001_SM_1000_NS8cuda_cub4core6detail5shmemE;
	add.s32 	%r2170, %r2169, %r2168;
	selp.b32 	%r2171, %r2311, %r2313, %p753;
	st.shared.u32 	[%r2170+2048], %r2171;
	mov.u32 	%r2368, %r367;
$L__BB2_249:
	and.b32  	%r2172, %r230, 512;
	setp.eq.s32 	%p721, %r2172, 0;
	@%p721 bra 	$L__BB2_251;
	add.s32 	%r369, %r2368, 1;
	shl.b32 	%r2173, %r2368, 2;
	mov.u32 	%r2174, _ZN6thrust24THRUST_300001_SM_1000_NS8cuda_cub4core6detail5shmemE;
	add.s32 	%r2175, %r2174, %r2173;
	st.shared.u32 	[%r2175+2048], %r220;
	mov.u32 	%r2368, %r369;
$L__BB2_251:
	and.b32  	%r2176, %r230, 1024;
	setp.eq.s32 	%p722, %r2176, 0;
	@%p722 bra 	$L__BB2_253;
	add.s32 	%r371, %r2368, 1;
	shl.b32 	%r2177, %r2368, 2;
	mov.u32 	%r2178, _ZN6thrust24THRUST_300001_SM_1000_NS8cuda_cub4core6detail5shmemE;
	add.s32 	%r2179, %r2178, %r2177;
	selp.b32 	%r2180, %r2319, %r2321, %p757;
	st.shared.u32 	[%r2179+2048], %r2180;
	mov.u32 	%r2368, %r371;
$L__BB2_253:
	and.b32  	%r2181, %r249, 2048;
	setp.eq.s32 	%p723, %r2181, 0;
	@%p723 bra 	$L__BB2_255;
	add.s32 	%r373, %r2368, 1;
	shl.b32 	%r2182, %r2368, 2;
	mov.u32 	%r2183, _ZN6thrust24THRUST_300001_SM_1000_NS8cuda_cub4core6detail5shmemE;
	add.s32 	%r2184, %r2183, %r2182;
	st.shared.u32 	[%r2184+2048], %r239;
	mov.u32 	%r2368, %r373;
$L__BB2_255:
	and.b32  	%r2185, %r249, 4096;
	setp.eq.s32 	%p724, %r2185, 0;
	@%p724 bra 	$L__BB2_257;
	add.s32 	%r375, %r2368, 1;
	shl.b32 	%r2186, %r2368, 2;
	mov.u32 	%r2187, _ZN6thrust24THRUST_300001_SM_1000_NS8cuda_cub4core6detail5shmemE;
	add.s32 	%r2188, %r2187, %r2186;
	selp.b32 	%r2189, %r2327, %r2329, %p761;
	st.shared.u32 	[%r2188+2048], %r2189;
	mov.u32 	%r2368, %r375;
$L__BB2_257:
	and.b32  	%r2190, %r268, 8192;
	setp.eq.s32 	%p725, %r2190, 0;
	@%p725 bra 	$L__BB2_259;
	add.s32 	%r377, %r2368, 1;
	shl.b32 	%r2191, %r2368, 2;
	mov.u32 	%r2192, _ZN6thrust24THRUST_300001_SM_1000_NS8cuda_cub4core6detail5shmemE;
	add.s32 	%r2193, %r2192, %r2191;
	st.shared.u32 	[%r2193+2048], %r258;
	mov.u32 	%r2368, %r377;
$L__BB2_259:
	and.b32  	%r2194, %r268, 16384;
	setp.eq.s32 	%p726, %r2194, 0;
	@%p726 bra 	$L__BB2_261;
	add.s32 	%r379, %r2368, 1;
	shl.b32 	%r2195, %r2368, 2;
	mov.u32 	%r2196, _ZN6thrust24THRUST_300001_SM_1000_NS8cuda_cub4core6detail5shmemE;
	add.s32 	%r2197, %r2196, %r2195;
	selp.b32 	%r2198, %r2335, %r2337, %p765;
	st.shared.u32 	[%r2197+2048], %r2198;
	mov.u32 	%r2368, %r379;
$L__BB2_261:
	and.b32  	%r2199, %r287, 32768;
	setp.eq.s32 	%p727, %r2199, 0;
	@%p727 bra 	$L__BB2_263;
	add.s32 	%r381, %r2368, 1;
	shl.b32 	%r2200, %r2368, 2;
	mov.u32 	%r2201, _ZN6thrust24THRUST_300001_SM_1000_NS8cuda_cub4core6detail5shmemE;
	add.s32 	%r2202, %r2201, %r2200;
	st.shared.u32 	[%r2202+2048], %r277;
	mov.u32 	%r2368, %r381;
$L__BB2_263:
	and.b32  	%r2203, %r287, 65536;
	setp.eq.s32 	%p728, %r2203, 0;
	@%p728 bra 	$L__BB2_265;
	add.s32 	%r383, %r2368, 1;
	shl.b32 	%r2204, %r2368, 2;
	mov.u32 	%r2205, _ZN6thrust24THRUST_300001_SM_1000_NS8cuda_cub4core6detail5shmemE;
	add.s32 	%r2206, %r2205, %r2204;
	selp.b32 	%r2207, %r2343, %r2345, %p769;
	st.shared.u32 	[%r2206+2048], %r2207;
	mov.u32 	%r2368, %r383;
$L__BB2_265:
	and.b32  	%r2208, %r307, 131072;
	setp.eq.s32 	%p729, %r2208, 0;
	@%p729 bra 	$L__BB2_267;
	add.s32 	%r385, %r2368, 1;
	shl.b32 	%r2209, %r2368, 2;
	mov.u32 	%r2210, _ZN6thrust24THRUST_300001_SM_1000_NS8cuda_cub4core6detail5shmemE;
	add.s32 	%r2211, %r2210, %r2209;
	st.shared.u32 	[%r2211+2048], %r296;
	mov.u32 	%r2368, %r385;
$L__BB2_267:
	and.b32  	%r2212, %r307, 262144;
	setp.eq.s32 	%p730, %r2212, 0;
	@%p730 bra 	$L__BB2_269;
	shl.b32 	%r2213, %r2368, 2;
	mov.u32 	%r2214, _ZN6thrust24THRUST_300001_SM_1000_NS8cuda_cub4core6detail5shmemE;
	add.s32 	%r2215, %r2214, %r2213;
	st.shared.u32 	[%r2215+2048], %r306;
$L__BB2_269:
	bar.sync 	0;
	mov.u32 	%r2391, %tid.x;
	setp.ge.s32 	%p731, %r2391, %r2364;
	@%p731 bra 	$L__BB2_570;
	not.b32 	%r2216, %r2391;
	add.s32 	%r388, %r2364, %r2216;
	and.b32  	%r2217, %r388, 1536;
	setp.eq.s32 	%p732, %r2217, 1536;
	@%p732 bra 	$L__BB2_273;
	shr.u32 	%r2218, %r388, 9;
	add.s32 	%r2219, %r2218, 1;
	and.b32  	%r2220, %r2219, 3;
	add.s32 	%r2387, %r2391, %r2366;
	shl.b32 	%r2221, %r2391, 2;
	mov.u32 	%r2222, _ZN6thrust24THRUST_300001_SM_1000_NS8cuda_cub4core6detail5shmemE;
	add.s32 	%r2223, %r2221, %r2222;
	add.s32 	%r2386, %r2223, 2048;
	neg.s32 	%r2385, %r2220;
	shl.b32 	%r2224, %r2219, 9;
	and.b32  	%r2225, %r2224, 1536;
	add.s32 	%r2391, %r2391, %r2225;
$L__BB2_272:
	.pragma "nounroll";
	mul.wide.s32 	%rd90, %r2387, 4;
	add.s64 	%rd91, %rd5, %rd90;
	ld.shared.u32 	%r2226, [%r2386];
	st.global.u32 	[%rd91], %r2226;
	add.s32 	%r2387, %r2387, 512;
	add.s32 	%r2386, %r2386, 2048;
	add.s32 	%r2385, %r2385, 1;
	setp.ne.s32 	%p733, %r2385, 0;
	@%p733 bra 	$L__BB2_272;
$L__BB2_273:
	setp.lt.u32 	%p734, %r388, 1536;
	@%p734 bra 	$L__BB2_570;
	add.s64 	%rd12, %rd5, 4096;
	add.s32 	%r2390, %r2366, %r2391;
	shl.b32 	%r2227, %r2391, 2;
	mov.u32 	%r2228, _ZN6thrust24THRUST_300001_SM_1000_NS8cuda_cub4core6detail5shmemE;
	add.s32 	%r2229, %r2227, %r2228;
	add.s32 	%r2389, %r2229, 8192;
$L__BB2_275:
	mul.wide.s32 	%rd92, %r2390, 4;
	add.s64 	%rd93, %rd12, %rd92;
	ld.shared.u32 	%r2230, [%r2389+-6144];
	st.global.u32 	[%rd93+-4096], %r2230;
	ld.shared.u32 	%r2231, [%r2389+-4096];
	st.global.u32 	[%rd93+-2048], %r2231;
	ld.shared.u32 	%r2232, [%r2389+-2048];
	st.global.u32 	[%rd93], %r2232;
	ld.shared.u32 	%r2233, [%r2389];
	st.global.u32 	[%rd93+2048], %r2233;
	add.s32 	%r2391, %r2391, 2048;
	add.s32 	%r2390, %r2390, 2048;
	add.s32 	%r2389, %r2389, 8192;
	setp.lt.s32 	%p735, %r2391, %r2364;
	@%p735 bra 	$L__BB2_275;
	bra.uni 	$L__BB2_570;
$L__BB2_276:
	mul.wide.u32 	%rd25, %r1, 8;
	add.s64 	%rd26, %rd1, %rd25;
	ld.global.u32 	%r834, [%rd26];
	ld.global.u32 	%r835, [%rd26+4];
	ld.global.u32 	%r836, [%rd26+8];
	ld.global.u32 	%r837, [%rd26+12];
	sub.s32 	%r408, %r836, %r834;
	sub.s32 	%r838, %r837, %r835;
	cvt.s64.s32 	%rd27, %r834;
	cvt.s64.s32 	%rd13, %r835;
	mov.u32 	%r410, %tid.x;
	add.s32 	%r411, %r838, %r408;
	setp.ge.s32 	%p240, %r410, %r411;
	cvt.u64.u32 	%rd14, %r410;
	add.s64 	%rd28, %rd14, %rd27;
	shl.b64 	%rd29, %rd28, 2;
	add.s64 	%rd15, %rd3, %rd29;
	@%p240 bra 	$L__BB2_280;
	setp.ge.s32 	%p241, %r410, %r408;
	@%p241 bra 	$L__BB2_279;
	ld.global.u32 	%r2392, [%rd15];
	bra.uni 	$L__BB2_280;
$L__BB2_279:
	sub.s32 	%r839, %r410, %r408;
	cvt.s64.s32 	%rd30, %r839;
	add.s64 	%rd31, %rd30, %rd13;
	shl.b64 	%rd32, %rd31, 2;
	add.s64 	%rd33, %rd4, %rd32;
	ld.global.u32 	%r2392, [%rd33];
$L__BB2_280:
	add.s32 	%r415, %r410, 512;
	setp.ge.s32 	%p242, %r415, %r411;
	cvt.s64.s32 	%rd34, %r408;
	sub.s64 	%rd35, %rd14, %rd34;
	add.s64 	%rd36, %rd35, %rd13;
	shl.b64 	%rd37, %rd36, 2;
	add.s64 	%rd16, %rd4, %rd37;
	@%p242 bra 	$L__BB2_284;
	setp.lt.s32 	%p243, %r415, %r408;
	@%p243 bra 	$L__BB2_283;
	ld.global.u32 	%r2393, [%rd16+2048];
	bra.uni 	$L__BB2_284;
$L__BB2_283:
	ld.global.u32 	%r2393, [%rd15+2048];
$L__BB2_284:
	or.b32  	%r419, %r410, 1024;
	setp.ge.s32 	%p244, %r419, %r411;
	@%p244 bra 	$L__BB2_288;
	setp.lt.s32 	%p245, %r419, %r408;
	@%p245 bra 	$L__BB2_287;
	ld.global.u32 	%r2394, [%rd16+4096];
	bra.uni 	$L__BB2_288;
$L__BB2_287:
	ld.global.u32 	%r2394, [%rd15+4096];
$L__BB2_288:
	add.s32 	%r423, %r410, 1536;
	setp.ge.s32 	%p246, %r423, %r411;
	@%p246 bra 	$L__BB2_292;
	setp.lt.s32 	%p247, %r423, %r408;
	@%p247 bra 	$L__BB2_291;
	ld.global.u32 	%r2395, [%rd16+6144];
	bra.uni 	$L__BB2_292;
$L__BB2_291:
	ld.global.u32 	%r2395, [%rd15+6144];
$L__BB2_292:
	or.b32  	%r427, %r410, 2048;
	setp.ge.s32 	%p248, %r427, %r411;
	@%p248 bra 	$L__BB2_296;
	setp.lt.s32 	%p249, %r427, %r408;
	@%p249 bra 	$L__BB2_295;
	ld.global.u32 	%r2396, [%rd16+8192];
	bra.uni 	$L__BB2_296;
$L__BB2_295:
	ld.global.u32 	%r2396, [%rd15+8192];
$L__BB2_296:
	add.s32 	%r431, %r410, 2560;
	setp.ge.s32 	%p250, %r431, %r411;
	@%p250 bra 	$L__BB2_300;
	setp.lt.s32 	%p251, %r431, %r408;
	@%p251 bra 	$L__BB2_299;
	ld.global.u32 	%r2397, [%rd16+10240];
	bra.uni 	$L__BB2_300;
$L__BB2_299:
	ld.global.u32 	%r2397, [%rd15+10240];
$L__BB2_300:
	or.b32  	%r435, %r410, 3072;
	setp.ge.s32 	%p252, %r435, %r411;
	@%p252 bra 	$L__BB2_304;
	setp.lt.s32 	%p253, %r435, %r408;
	@%p253 bra 	$L__BB2_303;
	ld.global.u32 	%r2398, [%rd16+12288];
	bra.uni 	$L__BB2_304;
$L__BB2_303:
	ld.global.u32 	%r2398, [%rd15+12288];
$L__BB2_304:
	add.s32 	%r439, %r410, 3584;
	setp.ge.s32 	%p254, %r439, %r411;
	@%p254 bra 	$L__BB2_308;
	setp.lt.s32 	%p255, %r439, %r408;
	@%p255 bra 	$L__BB2_307;
	ld.global.u32 	%r2399, [%rd16+14336];
	bra.uni 	$L__BB2_308;
$L__BB2_307:
	ld.global.u32 	%r2399, [%rd15+14336];
$L__BB2_308:
	or.b32  	%r443, %r410, 4096;
	setp.ge.s32 	%p256, %r443, %r411;
	@%p256 bra 	$L__BB2_312;
	setp.lt.s32 	%p257, %r443, %r408;
	@%p257 bra 	$L__BB2_311;
	ld.global.u32 	%r2400, [%rd16+16384];
	bra.uni 	$L__BB2_312;
$L__BB2_311:
	ld.global.u32 	%r2400, [%rd15+16384];
$L__BB2_312:
	add.s32 	%r447, %r410, 4608;
	setp.ge.s32 	%p258, %r447, %r411;
	@%p258 bra 	$L__BB2_316;
	setp.lt.s32 	%p259, %r447, %r408;
	@%p259 bra 	$L__BB2_315;
	ld.global.u32 	%r2401, [%rd16+18432];
	bra.uni 	$L__BB2_316;
$L__BB2_315:
	ld.global.u32 	%r2401, [%rd15+18432];
$L__BB2_316:
	or.b32  	%r451, %r410, 5120;
	setp.ge.s32 	%p260, %r451, %r411;
	@%p260 bra 	$L__BB2_320;
	setp.lt.s32 	%p261, %r451, %r408;
	@%p261 bra 	$L__BB2_319;
	ld.global.u32 	%r2402, [%rd16+20480];
	bra.uni 	$L__BB2_320;
$L__BB2_319:
	ld.global.u32 	%r2402, [%rd15+20480];
$L__BB2_320:
	add.s32 	%r455, %r410, 5632;
	setp.ge.s32 	%p262, %r455, %r411;
	@%p262 bra 	$L__BB2_324;
	setp.lt.s32 	%p263, %r455, %r408;
	@%p263 bra 	$L__BB2_323;
	ld.global.u32 	%r2403, [%rd16+22528];
	bra.uni 	$L__BB2_324;
$L__BB2_323:
	ld.global.u32 	%r2403, [%rd15+22528];
$L__BB2_324:
	or.b32  	%r459, %r410, 6144;
	setp.ge.s32 	%p264, %r459, %r411;
	@%p264 bra 	$L__BB2_328;
	setp.lt.s32 	%p265, %r459, %r408;
	@%p265 bra 	$L__BB2_327;
	ld.global.u32 	%r2404, [%rd16+24576];
	bra.uni 	$L__BB2_328;
$L__BB2_327:
	ld.global.u32 	%r2404, [%rd15+24576];
$L__BB2_328:
	add.s32 	%r463, %r410, 6656;
	setp.ge.s32 	%p266, %r463, %r411;
	@%p266 bra 	$L__BB2_332;
	setp.lt.s32 	%p267, %r463, %r408;
	@%p267 bra 	$L__BB2_331;
	ld.global.u32 	%r2405, [%rd16+26624];
	bra.uni 	$L__BB2_332;
$L__BB2_331:
	ld.global.u32 	%r2405, [%rd15+26624];
$L__BB2_332:
	or.b32  	%r467, %r410, 7168;
	setp.ge.s32 	%p268, %r467, %r411;
	@%p268 bra 	$L__BB2_336;
	setp.lt.s32 	%p269, %r467, %r408;
	@%p269 bra 	$L__BB2_335;
	ld.global.u32 	%r2406, [%rd16+28672];
	bra.uni 	$L__BB2_336;
$L__BB2_335:
	ld.global.u32 	%r2406, [%rd15+28672];
$L__BB2_336:
	add.s32 	%r471, %r410, 7680;
	setp.ge.s32 	%p270, %r471, %r411;
	@%p270 bra 	$L__BB2_340;
	setp.lt.s32 	%p271, %r471, %r408;
	@%p271 bra 	$L__BB2_339;
	ld.global.u32 	%r2407, [%rd16+30720];
	bra.uni 	$L__BB2_340;
$L__BB2_339:
	ld.global.u32 	%r2407, [%rd15+30720];
$L__BB2_340:
	or.b32  	%r475, %r410, 8192;
	setp.ge.s32 	%p272, %r475, %r411;
	@%p272 bra 	$L__BB2_344;
	setp.lt.s32 	%p273, %r475, %r408;
	@%p273 bra 	$L__BB2_343;
	ld.global.u32 	%r2408, [%rd16+32768];
	bra.uni 	$L__BB2_344;
$L__BB2_343:
	ld.global.u32 	%r2408, [%rd15+32768];
$L__BB2_344:
	add.s32 	%r479, %r410, 8704;
	setp.ge.s32 	%p274, %r479, %r411;
	@%p274 bra 	$L__BB2_348;
	setp.lt.s32 	%p275, %r479, %r408;
	@%p275 bra 	$L__BB2_347;
	ld.global.u32 	%r2409, [%rd16+34816];
	bra.uni 	$L__BB2_348;
$L__BB2_347:
	ld.global.u32 	%r2409, [%rd15+34816];
$L__BB2_348:
	or.b32  	%r483, %r410, 9216;
	setp.ge.s32 	%p276, %r483, %r411;
	@%p276 bra 	$L__BB2_352;
	setp.lt.s32 	%p277, %r483, %r408;
	@%p277 bra 	$L__BB2_351;
	ld.global.u32 	%r2410, [%rd16+36864];
	bra.uni 	$L__BB2_352;
$L__BB2_351:
	ld.global.u32 	%r2410, [%rd15+36864];
$L__BB2_352:
	mov.u32 	%r858, _ZN6thrust24THRUST_300001_SM_1000_NS8cuda_cub4core6detail5shmemE;
	add.s32 	%r859, %r858, 2048;
	shl.b32 	%r861, %r410, 2;
	add.s32 	%r487, %r859, %r861;
	st.shared.u32 	[%r487], %r2392;
	st.shared.u32 	[%r487+2048], %r2393;
	st.shared.u32 	[%r487+4096], %r2394;
	st.shared.u32 	[%r487+6144], %r2395;
	st.shared.u32 	[%r487+8192], %r2396;
	st.shared.u32 	[%r487+10240], %r2397;
	st.shared.u32 	[%r487+12288], %r2398;
	st.shared.u32 	[%r487+14336], %r2399;
	st.shared.u32 	[%r487+16384], %r2400;
	st.shared.u32 	[%r487+18432], %r2401;
	st.shared.u32 	[%r487+20480], %r2402;
	st.shared.u32 	[%r487+22528], %r2403;
	st.shared.u32 	[%r487+24576], %r2404;
	st.shared.u32 	[%r487+26624], %r2405;
	st.shared.u32 	[%r487+28672], %r2406;
	st.shared.u32 	[%r487+30720], %r2407;
	st.shared.u32 	[%r487+32768], %r2408;
	st.shared.u32 	[%r487+34816], %r2409;
	st.shared.u32 	[%r487+36864], %r2410;
	bar.sync 	0;
	mul.lo.s32 	%r862, %r410, 19;
	min.s32 	%r488, %r411, %r862;
	shl.b32 	%r863, %r408, 2;
	add.s32 	%r489, %r859, %r863;
	sub.s32 	%r864, %r488, %r838;
	max.s32 	%r2413, %r864, 0;
	min.s32 	%r2412, %r408, %r488;
	setp.ge.s32 	%p278, %r2413, %r2412;
	@%p278 bra 	$L__BB2_354;
$L__BB2_353:
	add.s32 	%r865, %r2413, %r2412;
	shr.s32 	%r866, %r865, 1;
	shl.b32 	%r867, %r866, 2;
	add.s32 	%r869, %r858, %r867;
	ld.shared.u32 	%r870, [%r869+2048];
	not.b32 	%r871, %r866;
	add.s32 	%r872, %r488, %r871;
	shl.b32 	%r873, %r872, 2;
	add.s32 	%r874, %r489, %r873;
	ld.shared.u32 	%r875, [%r874];
	setp.lt.s32 	%p279, %r875, %r870;
	add.s32 	%r876, %r866, 1;
	selp.b32 	%r2413, %r2413, %r876, %p279;
	selp.b32 	%r2412, %r866, %r2412, %p279;
	setp.lt.s32 	%p280, %r2413, %r2412;
	@%p280 bra 	$L__BB2_353;
$L__BB2_354:
	sub.s32 	%r497, %r488, %r2413;
	setp.ge.s32 	%p281, %r497, %r838;
	mov.b32 	%r2440, 0;
	@%p281 bra 	$L__BB2_379;
	shl.b32 	%r880, %r497, 2;
	add.s32 	%r498, %r489, %r880;
	ld.shared.u32 	%r499, [%r498];
	setp.lt.s32 	%p282, %r2413, 1;
	mov.b32 	%r2417, 0;
	mov.u32 	%r2416, %r2413;
	@%p282 bra 	$L__BB2_357;
	mul.lo.s32 	%r881, %r2413, 511;
	shr.s32 	%r882, %r881, 9;
	shl.b32 	%r883, %r882, 2;
	add.s32 	%r885, %r858, %r883;
	ld.shared.u32 	%r886, [%r885+2048];
	setp.lt.s32 	%p283, %r886, %r499;
	add.s32 	%r887, %r882, 1;
	selp.b32 	%r2416, %r2413, %r882, %p283;
	selp.b32 	%r2417, %r887, 0, %p283;
$L__BB2_357:
	setp.ge.s32 	%p284, %r2417, %r2416;
	@%p284 bra 	$L__BB2_359;
	mad.lo.s32 	%r888, %r2416, 127, %r2417;
	shr.s32 	%r889, %r888, 7;
	shl.b32 	%r890, %r889, 2;
	add.s32 	%r892, %r858, %r890;
	ld.shared.u32 	%r893, [%r892+2048];
	setp.lt.s32 	%p285, %r893, %r499;
	add.s32 	%r894, %r889, 1;
	selp.b32 	%r2416, %r2416, %r889, %p285;
	selp.b32 	%r2417, %r894, %r2417, %p285;
$L__BB2_359:
	setp.ge.s32 	%p286, %r2417, %r2416;
	@%p286 bra 	$L__BB2_361;
	mad.lo.s32 	%r895, %r2416, 31, %r2417;
	shr.s32 	%r896, %r895, 5;
	shl.b32 	%r897, %r896, 2;
	add.s32 	%r899, %r858, %r897;
	ld.shared.u32 	%r900, [%r899+2048];
	setp.lt.s32 	%p287, %r900, %r499;
	add.s32 	%r901, %r896, 1;
	selp.b32 	%r2416, %r2416, %r896, %p287;
	selp.b32 	%r2417, %r901, %r2417, %p287;
$L__BB2_361:
	setp.ge.s32 	%p288, %r2417, %r2416;
	@%p288 bra 	$L__BB2_363;
	mad.lo.s32 	%r902, %r2416, 15, %r2417;
	shr.s32 	%r903, %r902, 4;
	shl.b32 	%r904, %r903, 2;
	add.s32 	%r906, %r858, %r904;
	ld.shared.u32 	%r907, [%r906+2048];
	setp.lt.s32 	%p289, %r907, %r499;
	add.s32 	%r908, %r903, 1;
	selp.b32 	%r2416, %r2416, %r903, %p289;
	selp.b32 	%r2417, %r908, %r2417, %p289;
$L__BB2_363:
	setp.ge.s32 	%p290, %r2417, %r2416;
	@%p290 bra 	$L__BB2_365;
$L__BB2_364:
	add.s32 	%r910, %r2417, %r2416;
	shr.s32 	%r911, %r910, 1;
	shl.b32 	%r912, %r911, 2;
	add.s32 	%r914, %r858, %r912;
	ld.shared.u32 	%r915, [%r914+2048];
	setp.lt.s32 	%p291, %r915, %r499;
	add.s32 	%r916, %r911, 1;
	selp.b32 	%r2416, %r2416, %r911, %p291;
	selp.b32 	%r2417, %r916, %r2417, %p291;
	setp.lt.s32 	%p292, %r2417, %r2416;
	@%p292 bra 	$L__BB2_364;
$L__BB2_365:
	setp.lt.s32 	%p293, %r497, 1;
	mov.b32 	%r2428, 0;
	mov.u32 	%r2427, %r497;
	@%p293 bra 	$L__BB2_367;
	mul.lo.s32 	%r919, %r497, 511;
	shr.s32 	%r920, %r919, 9;
	shl.b32 	%r921, %r920, 2;
	add.s32 	%r922, %r489, %r921;
	ld.shared.u32 	%r923, [%r922];
	setp.lt.s32 	%p294, %r923, %r499;
	add.s32 	%r924, %r920, 1;
	selp.b32 	%r2427, %r497, %r920, %p294;
	selp.b32 	%r2428, %r924, 0, %p294;
$L__BB2_367:
	setp.ge.s32 	%p295, %r2428, %r2427;
	@%p295 bra 	$L__BB2_369;
	mad.lo.s32 	%r926, %r2427, 127, %r2428;
	shr.s32 	%r927, %r926, 7;
	shl.b32 	%r928, %r927, 2;
	add.s32 	%r929, %r489, %r928;
	ld.shared.u32 	%r930, [%r929];
	setp.lt.s32 	%p296, %r930, %r499;
	add.s32 	%r931, %r927, 1;
	selp.b32 	%r2427, %r2427, %r927, %p296;
	selp.b32 	%r2428, %r931, %r2428, %p296;
$L__BB2_369:
	setp.ge.s32 	%p297, %r2428, %r2427;
	@%p297 bra 	$L__BB2_371;
	mad.lo.s32 	%r932, %r2427, 31, %r2428;
	shr.s32 	%r933, %r932, 5;
	shl.b32 	%r934, %r933, 2;
	add.s32 	%r935, %r489, %r934;
	ld.shared.u32 	%r936, [%r935];
	setp.lt.s32 	%p298, %r936, %r499;
	add.s32 	%r937, %r933, 1;
	selp.b32 	%r2427, %r2427, %r933, %p298;
	selp.b32 	%r2428, %r937, %r2428, %p298;
$L__BB2_371:
	setp.ge.s32 	%p299, %r2428, %r2427;
	@%p299 bra 	$L__BB2_373;
	mad.lo.s32 	%r938, %r2427, 15, %r2428;
	shr.s32 	%r939, %r938, 4;
	shl.b32 	%r940, %r939, 2;
	add.s32 	%r941, %r489, %r940;
	ld.shared.u32 	%r942, [%r941];
	setp.lt.s32 	%p300, %r942, %r499;
	add.s32 	%r943, %r939, 1;
	selp.b32 	%r2427, %r2427, %r939, %p300;
	selp.b32 	%r2428, %r943, %r2428, %p300;
$L__BB2_373:
	setp.ge.s32 	%p301, %r2428, %r2427;
	@%p301 bra 	$L__BB2_375;
$L__BB2_374:
	add.s32 	%r945, %r2428, %r2427;
	shr.s32 	%r946, %r945, 1;
	shl.b32 	%r947, %r946, 2;
	add.s32 	%r948, %r489, %r947;
	ld.shared.u32 	%r949, [%r948];
	setp.lt.s32 	%p302, %r949, %r499;
	add.s32 	%r950, %r946, 1;
	selp.b32 	%r2427, %r2427, %r946, %p302;
	selp.b32 	%r2428, %r950, %r2428, %p302;
	setp.lt.s32 	%p303, %r2428, %r2427;
	@%p303 bra 	$L__BB2_374;
$L__BB2_375:
	sub.s32 	%r953, %r2413, %r2417;
	sub.s32 	%r544, %r497, %r2428;
	add.s32 	%r545, %r544, %r953;
	shr.s32 	%r954, %r545, 1;
	max.s32 	%r546, %r954, %r544;
	add.s32 	%r956, %r2428, %r546;
	add.s32 	%r957, %r956, 1;
	min.s32 	%r958, %r957, %r838;
	sub.s32 	%r2437, %r958, %r497;
	setp.lt.s32 	%p304, %r2437, 1;
	mov.b32 	%r2438, 0;
	@%p304 bra 	$L__BB2_378;
	mov.b32 	%r2438, 0;
$L__BB2_377:
	add.s32 	%r960, %r2438, %r2437;
	shr.s32 	%r961, %r960, 1;
	shl.b32 	%r962, %r961, 2;
	add.s32 	%r963, %r498, %r962;
	ld.shared.u32 	%r964, [%r963];
	setp.lt.s32 	%p305, %r499, %r964;
	add.s32 	%r965, %r961, 1;
	selp.b32 	%r2437, %r961, %r2437, %p305;
	selp.b32 	%r2438, %r2438, %r965, %p305;
	setp.lt.s32 	%p306, %r2438, %r2437;
	@%p306 bra 	$L__BB2_377;
$L__BB2_378:
	add.s32 	%r966, %r544, %r2438;
	min.s32 	%r967, %r966, %r546;
	sub.s32 	%r968, %r545, %r967;
	add.s32 	%r969, %r967, 1;
	setp.eq.s32 	%p307, %r968, %r969;
	setp.lt.s32 	%p308, %r546, %r966;
	and.pred  	%p309, %p307, %p308;
	add.s32 	%r2413, %r968, %r2417;
	selp.u32 	%r2440, 1, 0, %p309;
$L__BB2_379:
	sub.s32 	%r970, %r488, %r2413;
	add.s32 	%r971, %r970, %r2440;
	setp.eq.s32 	%p310, %r410, 0;
	shl.b32 	%r972, %r408, 16;
	or.b32  	%r973, %r972, %r838;
	shl.b32 	%r974, %r2413, 16;
	or.b32  	%r975, %r971, %r974;
	selp.b32 	%r976, %r973, %r975, %p310;
	add.s32 	%r977, %r410, -1;
	selp.b32 	%r978, 511, %r977, %p310;
	shl.b32 	%r979, %r978, 2;
	add.s32 	%r981, %r858, %r979;
	st.shared.u32 	[%r981], %r976;
	bar.sync 	0;
	ld.shared.u32 	%r982, [%r487+-2048];
	shr.s32 	%r557, %r982, 16;
	and.b32  	%r983, %r982, 65535;
	add.s32 	%r2448, %r971, %r408;
	add.s32 	%r559, %r983, %r408;
	add.s32 	%r560, %r559, %r557;
	shl.b32 	%r984, %r971, 2;
	add.s32 	%r561, %r489, %r984;
	ld.shared.u32 	%r562, [%r561];
	shl.b32 	%r985, %r2413, 2;
	add.s32 	%r986, %r858, %r985;
	add.s32 	%r563, %r986, 2048;
	ld.shared.u32 	%r564, [%r986+2048];
	setp.ge.s32 	%p774, %r2413, %r557;
	setp.lt.s32 	%p311, %r2413, %r557;
	setp.ge.s32 	%p312, %r2448, %r559;
	and.pred  	%p775, %p312, %p311;
	or.pred  	%p313, %p774, %p312;
	@%p313 bra 	$L__BB2_381;
	setp.lt.s32 	%p775, %r564, %r562;
	setp.lt.s32 	%p774, %r562, %r564;
$L__BB2_381:
	add.s32 	%r987, %r2448, %r2413;
	setp.lt.s32 	%p314, %r987, %r560;
	xor.pred  	%p315, %p774, %p775;
	and.pred  	%p126, %p314, %p315;
	mov.u32 	%r2441, %r564;
	@%p774 bra 	$L__BB2_383;
	add.s32 	%r2413, %r2413, 1;
	ld.shared.u32 	%r2441, [%r563+4];
$L__BB2_383:
	mov.u32 	%r2443, %r562;
	@%p775 bra 	$L__BB2_385;
	add.s32 	%r2448, %r2448, 1;
	ld.shared.u32 	%r2443, [%r561+4];
$L__BB2_385:
	setp.ge.s32 	%p776, %r2413, %r557;
	setp.lt.s32 	%p316, %r2413, %r557;
	setp.ge.s32 	%p317, %r2448, %r559;
	and.pred  	%p777, %p317, %p316;
	or.pred  	%p318, %p776, %p317;
	@%p318 bra 	$L__BB2_387;
	setp.lt.s32 	%p777, %r2441, %r2443;
	setp.lt.s32 	%p776, %r2443, %r2441;
$L__BB2_387:
	add.s32 	%r988, %r2448, %r2413;
	setp.lt.s32 	%p319, %r988, %r560;
	xor.pred  	%p320, %p776, %p777;
	and.pred  	%p133, %p319, %p320;
	mov.u32 	%r2445, %r2441;
	@%p776 bra 	$L__BB2_389;
	add.s32 	%r573, %r2413, 1;
	shl.b32 	%r989, %r2413, 2;
	add.s32 	%r991, %r858, %r989;
	ld.shared.u32 	%r2445, [%r991+2052];
	mov.u32 	%r2413, %r573;
$L__BB2_389:
	mov.u32 	%r2447, %r2443;
	@%p777 bra 	$L__BB2_391;
	add.s32 	%r577, %r2448, 1;
	shl.b32 	%r992, %r2448, 2;
	add.s32 	%r994, %r858, %r992;
	ld.shared.u32 	%r2447, [%r994+2052];
	mov.u32 	%r2448, %r577;
$L__BB2_391:
	setp.ge.s32 	%p778, %r2413, %r557;
	setp.lt.s32 	%p321, %r2413, %r557;
	setp.ge.s32 	%p322, %r2448, %r559;
	and.pred  	%p779, %p322, %p321;
	or.pred  	%p323, %p778, %p322;
	@%p323 bra 	$L__BB2_393;
	setp.lt.s32 	%p779, %r2445, %r2447;
	setp.lt.s32 	%p778, %r2447, %r2445;
$L__BB2_393:
	add.s32 	%r995, %r2448, %r2413;
	setp.lt.s32 	%p324, %r995, %r560;
	xor.pred  	%p325, %p778, %p779;
	and.pred  	%p140, %p324, %p325;
	mov.u32 	%r2449, %r2445;
	@%p778 bra 	$L__BB2_395;
	add.s32 	%r581, %r2413, 1;
	shl.b32 	%r996, %r2413, 2;
	mov.u32 	%r997, _ZN6thrust24THRUST_300001_SM_1000_NS8cuda_cub4core6detail5shmemE;
	add.s32 	%r998, %r997, %r996;
	ld.shared.u32 	%r2449, [%r998+2052];
	mov.u32 	%r2413, %r581;
$L__BB2_395:
	mov.u32 	%r2451, %r2447;
	@%p779 bra 	$L__BB2_397;
	add.s32 	%r585, %r2448, 1;
	shl.b32 	%r999, %r2448, 2;
	mov.u32 	%r1000, _ZN6thrust24THRUST_300001_SM_1000_NS8cuda_cub4core6detail5shmemE;
	add.s32 	%r1001, %r1000, %r999;
	ld.shared.u32 	%r2451, [%r1001+2052];
	mov.u32 	%r2448, %r585;
$L__BB2_397:
	setp.ge.s32 	%p780, %r2413, %r557;
	setp.lt.s32 	%p326, %r2413, %r557;
	setp.ge.s32 	%p327, %r2448, %r559;
	and.pred  	%p781, %p327, %p326;
	or.pred  	%p328, %p780, %p327;
	@%p328 bra 	$L__BB2_399;
	setp.lt.s32 	%p781, %r2449, %r2451;
	setp.lt.s32 	%p780, %r2451, %r2449;
$L__BB2_399:
	add.s32 	%r1002, %r2448, %r2413;
	setp.lt.s32 	%p329, %r1002, %r560;
	xor.pred  	%p330, %p780, %p781;
	and.pred  	%p147, %p329, %p330;
	mov.u32 	%r2453, %r2449;
	@%p780 bra 	$L__BB2_401;
	add.s32 	%r589, %r2413, 1;
	shl.b32 	%r1003, %r2413, 2;
	mov.u32 	%r1004, _ZN6thrust24THRUST_300001_SM_1000_NS8cuda_cub4core6detail5shmemE;
	add.s32 	%r1005, %r1004, %r1003;
	ld.shared.u32 	%r2453, [%r1005+2052];
	mov.u32 	%r2413, %r589;
$L__BB2_401:
	mov.u32 	%r2455, %r2451;
	@%p781 bra 	$L__BB2_403;
	add.s32 	%r593, %r2448, 1;
	shl.b32 	%r1006, %r2448, 2;
	mov.u32 	%r1007, _ZN6thrust24THRUST_300001_SM_1000_NS8cuda_cub4core6detail5shmemE;
	add.s32 	%r1008, %r1007, %r1006;
	ld.shared.u32 	%r2455, [%r1008+2052];
	mov.u32 	%r2448, %r593;
$L__BB2_403:
	setp.ge.s32 	%p782, %r2413, %r557;
	setp.lt.s32 	%p331, %r2413, %r557;
	setp.ge.s32 	%p332, %r2448, %r559;
	and.pred  	%p783, %p332, %p331;
	or.pred  	%p333, %p782, %p332;
	@%p333 bra 	$L__BB2_405;
	setp.lt.s32 	%p783, %r2453, %r2455;
	setp.lt.s32 	%p782, %r2455, %r2453;
$L__BB2_405:
	add.s32 	%r1009, %r2448, %r2413;
	setp.lt.s32 	%p334, %r1009, %r560;
	xor.pred  	%p335, %p782, %p783;
	and.pred  	%p154, %p334, %p335;
	mov.u32 	%r2461, %r2453;
	@%p782 bra 	$L__BB2_407;
	add.s32 	%r597, %r2413, 1;
	shl.b32 	%r1010, %r2413, 2;
	mov.u32 	%r1011, _ZN6thrust24THRUST_300001_SM_1000_NS8cuda_cub4core6detail5shmemE;
	add.s32 	%r1012, %r1011, %r1010;
	ld.shared.u32 	%r2461, [%r1012+2052];
	mov.u32 	%r2413, %r597;
$L__BB2_407:
	mov.u32 	%r2463, %r2455;
	@%p783 bra 	$L__BB2_409;
	add.s32 	%r601, %r2448, 1;
	shl.b32 	%r1013, %r2448, 2;
	mov.u32 	%r1014, _ZN6thrust24THRUST_300001_SM_1000_NS8cuda_cub4core6detail5shmemE;
	add.s32 	%r1015, %r1014, %r1013;
	ld.shared.u32 	%r2463, [%r1015+2052];
	mov.u32 	%r2448, %r601;
$L__BB2_409:
	setp.ge.s32 	%p784, %r2413, %r557;
	setp.lt.s32 	%p336, %r2413, %r557;
	setp.ge.s32 	%p337, %r2448, %r559;
	and.pred  	%p785, %p337, %p336;
	or.pred  	%p338, %p784, %p337;
	@%p338 bra 	$L__BB2_411;
	setp.lt.s32 	%p785, %r2461, %r2463;
	setp.lt.s32 	%p784, %r2463, %r2461;
$L__BB2_411:
	selp.b32 	%r605, %r2461, %r2463, %p785;
	add.s32 	%r1016, %r2448, %r2413;
	setp.lt.s32 	%p339, %r1016, %r560;
	xor.pred  	%p340, %p784, %p785;
	selp.b32 	%r1017, 32, 0, %p340;
	selp.b32 	%r606, %r1017, 0, %p339;
	@%p784 bra 	$L__BB2_413;
	add.s32 	%r607, %r2413, 1;
	shl.b32 	%r1018, %r2413, 2;
	mov.u32 	%r1019, _ZN6thrust24THRUST_300001_SM_1000_NS8cuda_cub4core6detail5shmemE;
	add.s32 	%r1020, %r1019, %r1018;
	ld.shared.u32 	%r2461, [%r1020+2052];
	mov.u32 	%r2413, %r607;
$L__BB2_413:
	@%p785 bra 	$L__BB2_415;
	add.s32 	%r611, %r2448, 1;
	shl.b32 	%r1021, %r2448, 2;
	mov.u32 	%r1022, _ZN6thrust24THRUST_300001_SM_1000_NS8cuda_cub4core6detail5shmemE;
	add.s32 	%r1023, %r1022, %r1021;
	ld.shared.u32 	%r2463, [%r1023+2052];
	mov.u32 	%r2448, %r611;
$L__BB2_415:
	setp.ge.s32 	%p786, %r2413, %r557;
	setp.lt.s32 	%p341, %r2413, %r557;
	setp.ge.s32 	%p342, %r2448, %r559;
	and.pred  	%p787, %p342, %p341;
	or.pred  	%p343, %p786, %p342;
	@%p343 bra 	$L__BB2_417;
	setp.lt.s32 	%p787, %r2461, %r2463;
	setp.lt.s32 	%p786, %r2463, %r2461;
$L__BB2_417:
	add.s32 	%r1024, %r2448, %r2413;
	setp.lt.s32 	%p344, %r1024, %r560;
	xor.pred  	%p345, %p786, %p787;
	selp.b32 	%r1025, 64, 0, %p345;
	selp.b32 	%r1026, %r1025, 0, %p344;
	or.b32  	%r1027, %r606, %r1026;
	selp.b32 	%r1028, 8, 0, %p147;
	selp.b32 	%r1029, 4, 0, %p140;
	selp.u32 	%r1030, 1, 0, %p126;
	selp.b32 	%r1031, 2, 0, %p133;
	or.b32  	%r1032, %r1031, %r1030;
	or.b32  	%r1033, %r1032, %r1029;
	or.b32  	%r1034, %r1033, %r1028;
	selp.b32 	%r1035, 16, 0, %p154;
	or.b32  	%r1036, %r1034, %r1035;
	or.b32  	%r615, %r1027, %r1036;
	mov.u32 	%r2469, %r2461;
	@%p786 bra 	$L__BB2_419;
	add.s32 	%r616, %r2413, 1;
	shl.b32 	%r1037, %r2413, 2;
	mov.u32 	%r1038, _ZN6thrust24THRUST_300001_SM_1000_NS8cuda_cub4core6detail5shmemE;
	add.s32 	%r1039, %r1038, %r1037;
	ld.shared.u32 	%r2469, [%r1039+2052];
	mov.u32 	%r2413, %r616;
$L__BB2_419:
	mov.u32 	%r2471, %r2463;
	@%p787 bra 	$L__BB2_421;
	add.s32 	%r620, %r2448, 1;
	shl.b32 	%r1040, %r2448, 2;
	mov.u32 	%r1041, _ZN6thrust24THRUST_300001_SM_1000_NS8cuda_cub4core6detail5shmemE;
	add.s32 	%r1042, %r1041, %r1040;
	ld.shared.u32 	%r2471, [%r1042+2052];
	mov.u32 	%r2448, %r620;
$L__BB2_421:
	setp.ge.s32 	%p788, %r2413, %r557;
	setp.lt.s32 	%p346, %r2413, %r557;
	setp.ge.s32 	%p347, %r2448, %r559;
	and.pred  	%p789, %p347, %p346;
	or.pred  	%p348, %p788, %p347;
	@%p348 bra 	$L__BB2_423;
	setp.lt.s32 	%p789, %r2469, %r2471;
	setp.lt.s32 	%p788, %r2471, %r2469;
$L__BB2_423:
	selp.b32 	%r624, %r2469, %r2471, %p789;
	add.s32 	%r1043, %r2448, %r2413;
	setp.lt.s32 	%p349, %r1043, %r560;
	xor.pred  	%p350, %p788, %p789;
	selp.b32 	%r1044, 128, 0, %p350;
	selp.b32 	%r625, %r1044, 0, %p349;
	@%p788 bra 	$L__BB2_425;
	add.s32 	%r626, %r2413, 1;
	shl.b32 	%r1045, %r2413, 2;
	mov.u32 	%r1046, _ZN6thrust24THRUST_300001_SM_1000_NS8cuda_cub4core6detail5shmemE;
	add.s32 	%r1047, %r1046, %r1045;
	ld.shared.u32 	%r2469, [%r1047+2052];
	mov.u32 	%r2413, %r626;
$L__BB2_425:
	@%p789 bra 	$L__BB2_427;
	add.s32 	%r630, %r2448, 1;
	shl.b32 	%r1048, %r2448, 2;
	mov.u32 	%r1049, _ZN6thrust24THRUST_300001_SM_1000_NS8cuda_cub4core6detail5shmemE;
	add.s32 	%r1050, %r1049, %r1048;
	ld.shared.u32 	%r2471, [%r1050+2052];
	mov.u32 	%r2448, %r630;
$L__BB2_427:
	setp.ge.s32 	%p790, %r2413, %r557;
	setp.lt.s32 	%p351, %r2413, %r557;
	setp.ge.s32 	%p352, %r2448, %r559;
	and.pred  	%p791, %p352, %p351;
	or.pred  	%p353, %p790, %p352;
	@%p353 bra 	$L__BB2_429;
	setp.lt.s32 	%p791, %r2469, %r2471;
	setp.lt.s32 	%p790, %r2471, %r2469;
$L__BB2_429:
	add.s32 	%r1051, %r2448, %r2413;
	setp.lt.s32 	%p354, %r1051, %r560;
	xor.pred  	%p355, %p790, %p791;
	selp.b32 	%r1052, 256, 0, %p355;
	selp.b32 	%r1053, %r1052, 0, %p354;
	or.b32  	%r1054, %r625, %r1053;
	or.b32  	%r634, %r1054, %r615;
	mov.u32 	%r2477, %r2469;
	@%p790 bra 	$L__BB2_431;
	add.s32 	%r635, %r2413, 1;
	shl.b32 	%r1055, %r2413, 2;
	mov.u32 	%r1056, _ZN6thrust24THRUST_300001_SM_1000_NS8cuda_cub4core6detail5shmemE;
	add.s32 	%r1057, %r1056, %r1055;
	ld.shared.u32 	%r2477, [%r1057+2052];
	mov.u32 	%r2413, %r635;
$L__BB2_431:
	mov.u32 	%r2479, %r2471;
	@%p791 bra 	$L__BB2_433;
	add.s32 	%r639, %r2448, 1;
	shl.b32 	%r1058, %r2448, 2;
	mov.u32 	%r1059, _ZN6thrust24THRUST_300001_SM_1000_NS8cuda_cub4core6detail5shmemE;
	add.s32 	%r1060, %r1059, %r1058;
	ld.shared.u32 	%r2479, [%r1060+2052];
	mov.u32 	%r2448, %r639;
$L__BB2_433:
	setp.ge.s32 	%p792, %r2413, %r557;
	setp.lt.s32 	%p356, %r2413, %r557;
	setp.ge.s32 	%p357, %r2448, %r559;
	and.pred  	%p793, %p357, %p356;
	or.pred  	%p358, %p792, %p357;
	@%p358 bra 	$L__BB2_435;
	setp.lt.s32 	%p793, %r2477, %r2479;
	setp.lt.s32 	%p792, %r2479, %r2477;
$L__BB2_435:
	selp.b32 	%r643, %r2477, %r2479, %p793;
	add.s32 	%r1061, %r2448, %r2413;
	setp.lt.s32 	%p359, %r1061, %r560;
	xor.pred  	%p360, %p792, %p793;
	selp.b32 	%r1062, 512, 0, %p360;
	selp.b32 	%r644, %r1062, 0, %p359;
	@%p792 bra 	$L__BB2_437;
	add.s32 	%r645, %r2413, 1;
	shl.b32 	%r1063, %r2413, 2;
	mov.u32 	%r1064, _ZN6thrust24THRUST_300001_SM_1000_NS8cuda_cub4core6detail5shmemE;
	add.s32 	%r1065, %r1064, %r1063;
	ld.shared.u32 	%r2477, [%r1065+2052];
	mov.u32 	%r2413, %r645;
$L__BB2_437:
	@%p793 bra 	$L__BB2_439;
	add.s32 	%r649, %r2448, 1;
	shl.b32 	%r1066, %r2448, 2;
	mov.u32 	%r1067, _ZN6thrust24THRUST_300001_SM_1000_NS8cuda_cub4core6detail5shmemE;
	add.s32 	%r1068, %r1067, %r1066;
	ld.shared.u32 	%r2479, [%r1068+2052];
	mov.u32 	%r2448, %r649;
$L__BB2_439:
	setp.ge.s32 	%p794, %r2413, %r557;
	setp.lt.s32 	%p361, %r2413, %r557;
	setp.ge.s32 	%p362, %r2448, %r559;
	and.pred  	%p795, %p362, %p361;
	or.pred  	%p363, %p794, %p362;
	@%p363 bra 	$L__BB2_441;
	setp.lt.s32 	%p795, %r2477, %r2479;
	setp.lt.s32 	%p794, %r2479, %r2477;
$L__BB2_441:
	add.s32 	%r1069, %r2448, %r2413;
	setp.lt.s32 	%p364, %r1069, %r560;
	xor.pred  	%p365, %p794, %p795;
	selp.b32 	%r1070, 1024, 0, %p365;
	selp.b32 	%r1071, %r1070, 0, %p364;
	or.b32  	%r1072, %r644, %r1071;
	or.b32  	%r653, %r1072, %r634;
	mov.u32 	%r2485, %r2477;
	@%p794 bra 	$L__BB2_443;
	add.s32 	%r654, %r2413, 1;
	shl.b32 	%r1073, %r2413, 2;
	mov.u32 	%r1074, _ZN6thrust24THRUST_300001_SM_1000_NS8cuda_cub4core6detail5shmemE;
	add.s32 	%r1075, %r1074, %r1073;
	ld.shared.u32 	%r2485, [%r1075+2052];
	mov.u32 	%r2413, %r654;
$L__BB2_443:
	mov.u32 	%r2487, %r2479;
	@%p795 bra 	$L__BB2_445;
	add.s32 	%r658, %r2448, 1;
	shl.b32 	%r1076, %r2448, 2;
	mov.u32 	%r1077, _ZN6thrust24THRUST_300001_SM_1000_NS8cuda_cub4core6detail5shmemE;
	add.s32 	%r1078, %r1077, %r1076;
	ld.shared.u32 	%r2487, [%r1078+2052];
	mov.u32 	%r2448, %r658;
$L__BB2_445:
	setp.ge.s32 	%p796, %r2413, %r557;
	setp.lt.s32 	%p366, %r2413, %r557;
	setp.ge.s32 	%p367, %r2448, %r559;
	and.pred  	%p797, %p367, %p366;
	or.pred  	%p368, %p796, %p367;
	@%p368 bra 	$L__BB2_447;
	setp.lt.s32 	%p797, %r2485, %r2487;
	setp.lt.s32 	%p796, %r2487, %r2485;
$L__BB2_447:
	selp.b32 	%r662, %r2485, %r2487, %p797;
	add.s32 	%r1079, %r2448, %r2413;
	setp.lt.s32 	%p369, %r1079, %r560;
	xor.pred  	%p370, %p796, %p797;
	selp.b32 	%r1080, 2048, 0, %p370;
	selp.b32 	%r663, %r1080, 0, %p369;
	@%p796 bra 	$L__BB2_449;
	add.s32 	%r664, %r2413, 1;
	shl.b32 	%r1081, %r2413, 2;
	mov.u32 	%r1082, _ZN6thrust24THRUST_300001_SM_1000_NS8cuda_cub4core6detail5shmemE;
	add.s32 	%r1083, %r1082, %r1081;
	ld.shared.u32 	%r2485, [%r1083+2052];
	mov.u32 	%r2413, %r664;
$L__BB2_449:
	@%p797 bra 	$L__BB2_451;
	add.s32 	%r668, %r2448, 1;
	shl.b32 	%r1084, %r2448, 2;
	mov.u32 	%r1085, _ZN6thrust24THRUST_300001_SM_1000_NS8cuda_cub4core6detail5shmemE;
	add.s32 	%r1086, %r1085, %r1084;
	ld.shared.u32 	%r2487, [%r1086+2052];
	mov.u32 	%r2448, %r668;
$L__BB2_451:
	setp.ge.s32 	%p798, %r2413, %r557;
	setp.lt.s32 	%p371, %r2413, %r557;
	setp.ge.s32 	%p372, %r2448, %r559;
	and.pred  	%p799, %p372, %p371;
	or.pred  	%p373, %p798, %p372;
	@%p373 bra 	$L__BB2_453;
	setp.lt.s32 	%p799, %r2485, %r2487;
	setp.lt.s32 	%p798, %r2487, %r2485;
$L__BB2_453:
	add.s32 	%r1087, %r2448, %r2413;
	setp.lt.s32 	%p374, %r1087, %r560;
	xor.pred  	%p375, %p798, %p799;
	selp.b32 	%r1088, 4096, 0, %p375;
	selp.b32 	%r1089, %r1088, 0, %p374;
	or.b32  	%r1090, %r663, %r1089;
	or.b32  	%r672, %r1090, %r653;
	mov.u32 	%r2493, %r2485;
	@%p798 bra 	$L__BB2_455;
	add.s32 	%r673, %r2413, 1;
	shl.b32 	%r1091, %r2413, 2;
	mov.u32 	%r1092, _ZN6thrust24THRUST_300001_SM_1000_NS8cuda_cub4core6detail5shmemE;
	add.s32 	%r1093, %r1092, %r1091;
	ld.shared.u32 	%r2493, [%r1093+2052];
	mov.u32 	%r2413, %r673;
$L__BB2_455:
	mov.u32 	%r2495, %r2487;
	@%p799 bra 	$L__BB2_457;
	add.s32 	%r677, %r2448, 1;
	shl.b32 	%r1094, %r2448, 2;
	mov.u32 	%r1095, _ZN6thrust24THRUST_300001_SM_1000_NS8cuda_cub4core6detail5shmemE;
	add.s32 	%r1096, %r1095, %r1094;
	ld.shared.u32 	%r2495, [%r1096+2052];
	mov.u32 	%r2448, %r677;
$L__BB2_457:
	setp.ge.s32 	%p800, %r2413, %r557;
	setp.lt.s32 	%p376, %r2413, %r557;
	setp.ge.s32 	%p377, %r2448, %r559;
	and.pred  	%p801, %p377, %p376;
	or.pred  	%p378, %p800, %p377;
	@%p378 bra 	$L__BB2_459;
	setp.lt.s32 	%p801, %r2493, %r2495;
	setp.lt.s32 	%p800, %r2495, %r2493;
$L__BB2_459:
	selp.b32 	%r681, %r2493, %r2495, %p801;
	add.s32 	%r1097, %r2448, %r2413;
	setp.lt.s32 	%p379, %r1097, %r560;
	xor.pred  	%p380, %p800, %p801;
	selp.b32 	%r1098, 8192, 0, %p380;
	selp.b32 	%r682, %r1098, 0, %p379;
	@%p800 bra 	$L__BB2_461;
	add.s32 	%r683, %r2413, 1;
	shl.b32 	%r1099, %r2413, 2;
	mov.u32 	%r1100, _ZN6thrust24THRUST_300001_SM_1000_NS8cuda_cub4core6detail5shmemE;
	add.s32 	%r1101, %r1100, %r1099;
	ld.shared.u32 	%r2493, [%r1101+2052];
	mov.u32 	%r2413, %r683;
$L__BB2_461:
	@%p801 bra 	$L__BB2_463;
	add.s32 	%r687, %r2448, 1;
	shl.b32 	%r1102, %r2448, 2;
	mov.u32 	%r1103, _ZN6thrust24THRUST_300001_SM_1000_NS8cuda_cub4core6detail5shmemE;
	add.s32 	%r1104, %r1103, %r1102;
	ld.shared.u32 	%r2495, [%r1104+2052];
	mov.u32 	%r2448, %r687;
$L__BB2_463:
	setp.ge.s32 	%p802, %r2413, %r557;
	setp.lt.s32 	%p381, %r2413, %r557;
	setp.ge.s32 	%p382, %r2448, %r559;
	and.pred  	%p803, %p382, %p381;
	or.pred  	%p383, %p802, %p382;
	@%p383 bra 	$L__BB2_465;
	setp.lt.s32 	%p803, %r2493, %r2495;
	setp.lt.s32 	%p802, %r2495, %r2493;
$L__BB2_465:
	add.s32 	%r1105, %r2448, %r2413;
	setp.lt.s32 	%p384, %r1105, %r560;
	xor.pred  	%p385, %p802, %p803;
	selp.b32 	%r1106, 16384, 0, %p385;
	selp.b32 	%r1107, %r1106, 0, %p384;
	or.b32  	%r1108, %r682, %r1107;
	or.b32  	%r691, %r1108, %r672;
	mov.u32 	%r2501, %r2493;
	@%p802 bra 	$L__BB2_467;
	add.s32 	%r692, %r2413, 1;
	shl.b32 	%r1109, %r2413, 2;
	mov.u32 	%r1110, _ZN6thrust24THRUST_300001_SM_1000_NS8cuda_cub4core6detail5shmemE;
	add.s32 	%r1111, %r1110, %r1109;
	ld.shared.u32 	%r2501, [%r1111+2052];
	mov.u32 	%r2413, %r692;
$L__BB2_467:
	mov.u32 	%r2503, %r2495;
	@%p803 bra 	$L__BB2_469;
	add.s32 	%r696, %r2448, 1;
	shl.b32 	%r1112, %r2448, 2;
	mov.u32 	%r1113, _ZN6thrust24THRUST_300001_SM_1000_NS8cuda_cub4core6detail5shmemE;
	add.s32 	%r1114, %r1113, %r1112;
	ld.shared.u32 	%r2503, [%r1114+2052];
	mov.u32 	%r2448, %r696;
$L__BB2_469:
	setp.ge.s32 	%p804, %r2413, %r557;
	setp.lt.s32 	%p386, %r2413, %r557;
	setp.ge.s32 	%p387, %r2448, %r559;
	and.pred  	%p805, %p387, %p386;
	or.pred  	%p388, %p804, %p387;
	@%p388 bra 	$L__BB2_471;
	setp.lt.s32 	%p805, %r2501, %r2503;
	setp.lt.s32 	%p804, %r2503, %r2501;
$L__BB2_471:
	selp.b32 	%r700, %r2501, %r2503, %p805;
	add.s32 	%r1115, %r2448, %r2413;
	setp.lt.s32 	%p389, %r1115, %r560;
	xor.pred  	%p390, %p804, %p805;
	selp.b32 	%r1116, 32768, 0, %p390;
	selp.b32 	%r701, %r1116, 0, %p389;
	@%p804 bra 	$L__BB2_473;
	add.s32 	%r702, %r2413, 1;
	shl.b32 	%r1117, %r2413, 2;
	mov.u32 	%r1118, _ZN6thrust24THRUST_300001_SM_1000_NS8cuda_cub4core6detail5shmemE;
	add.s32 	%r1119, %r1118, %r1117;
	ld.shared.u32 	%r2501, [%r1119+2052];
	mov.u32 	%r2413, %r702;
$L__BB2_473:
	@%p805 bra 	$L__BB2_475;
	add.s32 	%r706, %r2448, 1;
	shl.b32 	%r1120, %r2448, 2;
	mov.u32 	%r1121, _ZN6thrust24THRUST_300001_SM_1000_NS8cuda_cub4core6detail5shmemE;
	add.s32 	%r1122, %r1121, %r1120;
	ld.shared.u32 	%r2503, [%r1122+2052];
	mov.u32 	%r2448, %r706;
$L__BB2_475:
	setp.ge.s32 	%p806, %r2413, %r557;
	setp.lt.s32 	%p391, %r2413, %r557;
	setp.ge.s32 	%p392, %r2448, %r559;
	and.pred  	%p807, %p392, %p391;
	or.pred  	%p393, %p806, %p392;
	@%p393 bra 	$L__BB2_477;
	setp.lt.s32 	%p807, %r2501, %r2503;
	setp.lt.s32 	%p806, %r2503, %r2501;
$L__BB2_477:
	add.s32 	%r1123, %r2448, %r2413;
	setp.lt.s32 	%p394, %r1123, %r560;
	xor.pred  	%p395, %p806, %p807;
	selp.b32 	%r1124, 65536, 0, %p395;
	selp.b32 	%r1125, %r1124, 0, %p394;
	or.b32  	%r1126, %r701, %r1125;
	or.b32  	%r710, %r1126, %r691;
	mov.u32 	%r2509, %r2501;
	@%p806 bra 	$L__BB2_479;
	add.s32 	%r711, %r2413, 1;
	shl.b32 	%r1127, %r2413, 2;
	mov.u32 	%r1128, _ZN6thrust24THRUST_300001_SM_1000_NS8cuda_cub4core6detail5shmemE;
	add.s32 	%r1129, %r1128, %r1127;
	ld.shared.u32 	%r2509, [%r1129+2052];
	mov.u32 	%r2413, %r711;
$L__BB2_479:
	mov.u32 	%r2511, %r2503;
	@%p807 bra 	$L__BB2_481;
	add.s32 	%r715, %r2448, 1;
	shl.b32 	%r1130, %r2448, 2;
	mov.u32 	%r1131, _ZN6thrust24THRUST_300001_SM_1000_NS8cuda_cub4core6detail5shmemE;
	add.s32 	%r1132, %r1131, %r1130;
	ld.shared.u32 	%r2511, [%r1132+2052];
	mov.u32 	%r2448, %r715;
$L__BB2_481:
	setp.ge.s32 	%p808, %r2413, %r557;
	setp.lt.s32 	%p396, %r2413, %r557;
	setp.ge.s32 	%p397, %r2448, %r559;
	and.pred  	%p809, %p397, %p396;
	or.pred  	%p398, %p808, %p397;
	@%p398 bra 	$L__BB2_483;
	setp.lt.s32 	%p809, %r2509, %r2511;
	setp.lt.s32 	%p808, %r2511, %r2509;
$L__BB2_483:
	selp.b32 	%r719, %r2509, %r2511, %p809;
	add.s32 	%r1133, %r2448, %r2413;
	setp.lt.s32 	%p399, %r1133, %r560;
	xor.pred  	%p400, %p808, %p809;
	selp.b32 	%r1134, 131072, 0, %p400;
	selp.b32 	%r720, %r1134, 0, %p399;
	@%p808 bra 	$L__BB2_485;
	add.s32 	%r721, %r2413, 1;
	shl.b32 	%r1135, %r2413, 2;
	mov.u32 	%r1136, _ZN6thrust24THRUST_300001_SM_1000_NS8cuda_cub4core6detail5shmemE;
	add.s32 	%r1137, %r1136, %r1135;
	ld.shared.u32 	%r2509, [%r1137+2052];
	mov.u32 	%r2413, %r721;
$L__BB2_485:
	@%p809 bra 	$L__BB2_487;
	add.s32 	%r725, %r2448, 1;
	shl.b32 	%r1138, %r2448, 2;
	mov.u32 	%r1139, _ZN6thrust24THRUST_300001_SM_1000_NS8cuda_cub4core6detail5shmemE;
	add.s32 	%r1140, %r1139, %r1138;
	ld.shared.u32 	%r2511, [%r1140+2052];
	mov.u32 	%r2448, %r725;
$L__BB2_487:
	setp.ge.s32 	%p810, %r2413, %r557;
	setp.lt.s32 	%p401, %r2413, %r557;
	setp.ge.s32 	%p402, %r2448, %r559;
	and.pred  	%p811, %p402, %p401;
	or.pred  	%p403, %p810, %p402;
	@%p403 bra 	$L__BB2_489;
	setp.lt.s32 	%p811, %r2509, %r2511;
	setp.lt.s32 	%p810, %r2511, %r2509;
$L__BB2_489:
	selp.b32 	%r729, %r2509, %r2511, %p811;
	add.s32 	%r1141, %r2448, %r2413;
	setp.lt.s32 	%p404, %r1141, %r560;
	xor.pred  	%p405, %p810, %p811;
	selp.b32 	%r1142, 262144, 0, %p405;
	selp.b32 	%r1143, %r1142, 0, %p404;
	or.b32  	%r1144, %r720, %r1143;
	or.b32  	%r730, %r1144, %r710;
	bar.sync 	0;
	popc.b32 	%r731, %r730;
	mov.u32 	%r1145, %ctaid.x;
	setp.ne.s32 	%p406, %r1145, 0;
	@%p406 bra 	$L__BB2_493;
	// begin inline asm
	mov.u32 %r1346, %laneid;
	// end inline asm
	mov.b32 	%r1349, 1;
	mov.b32 	%r1374, 0;
	mov.b32 	%r1376, -1;
	// begin inline asm
	{  .reg .s32 r0;  .reg .pred p;  shfl.sync.up.b32 r0|p, %r731, %r1349, %r1374, %r1376;  @p add.s32 r0, r0, %r731;  mov.s32 %r1347, r0;}
	// end inline asm
	mov.b32 	%r1355, 2;
	// begin inline asm
	{  .reg .s32 r0;  .reg .pred p;  shfl.sync.up.b32 r0|p, %r1347, %r1355, %r1374, %r1376;  @p add.s32 r0, r0, %r1347;  mov.s32 %r1353, r0;}
	// end inline asm
	mov.b32 	%r1361, 4;
	// begin inline asm
	{  .reg .s32 r0;  .reg .pred p;  shfl.sync.up.b32 r0|p, %r1353, %r1361, %r1374, %r1376;  @p add.s32 r0, r0, %r1353;  mov.s32 %r1359, r0;}
	// end inline asm
	mov.b32 	%r1367, 8;
	// begin inline asm
	{  .reg .s32 r0;  .reg .pred p;  shfl.sync.up.b32 r0|p, %r1359, %r1367, %r1374, %r1376;  @p add.s32 r0, r0, %r1359;  mov.s32 %r1365, r0;}
	// end inline asm
	mov.b32 	%r1373, 16;
	// begin inline asm
	{  .reg .s32 r0;  .reg .pred p;  shfl.sync.up.b32 r0|p, %r1365, %r1373, %r1374, %r1376;  @p add.s32 r0, r0, %r1365;  mov.s32 %r1371, r0;}
	// end inline asm
	setp.ne.s32 	%p455, %r1346, 31;
	@%p455 bra 	$L__BB2_492;
	mov.u32 	%r1377, %tid.x;
	shr.u32 	%r1378, %r1377, 3;
	and.b32  	%r1379, %r1378, 124;
	mov.u32 	%r1380, _ZN6thrust24THRUST_300001_SM_1000_NS8cuda_cub4core6detail5shmemE;
	add.s32 	%r1381, %r1380, %r1379;
	st.shared.u32 	[%r1381], %r1371;
$L__BB2_492:
	bar.sync 	0;
	ld.shared.v4.u32 	{%r1383, %r1384, %r1385, %r1386}, [_ZN6thrust24THRUST_300001_SM_1000_NS8cuda_cub4core6detail5shmemE];
	mov.u32 	%r1387, %tid.x;
	shr.u32 	%r1388, %r1387, 5;
	add.s32 	%r1389, %r1384, %r1383;
	setp.eq.s32 	%p456, %r1388, 2;
	selp.b32 	%r1390, %r1389, %r1383, %p456;
	add.s32 	%r1391, %r1389, %r1385;
	setp.eq.s32 	%p457, %r1388, 3;
	selp.b32 	%r1392, %r1391, %r1390, %p457;
	add.s32 	%r1393, %r1391, %r1386;
	setp.eq.s32 	%p458, %r1388, 4;
	selp.b32 	%r1394, %r1393, %r1392, %p458;
	ld.shared.v4.u32 	{%r1395, %r1396, %r1397, %r1398}, [_ZN6thrust24THRUST_300001_SM_1000_NS8cuda_cub4core6detail5shmemE+16];
	add.s32 	%r1399, %r1393, %r1395;
	setp.eq.s32 	%p459, %r1388, 5;
	selp.b32 	%r1400, %r1399, %r1394, %p459;
	add.s32 	%r1401, %r1399, %r1396;
	setp.eq.s32 	%p460, %r1388, 6;
	selp.b32 	%r1402, %r1401, %r1400, %p460;
	add.s32 	%r1403, %r1401, %r1397;
	setp.eq.s32 	%p461, %r1388, 7;
	selp.b32 	%r1404, %r1403, %r1402, %p461;
	add.s32 	%r1405, %r1403, %r1398;
	setp.eq.s32 	%p462, %r1388, 8;
	selp.b32 	%r1406, %r1405, %r1404, %p462;
	ld.shared.v4.u32 	{%r1407, %r1408, %r1409, %r1410}, [_ZN6thrust24THRUST_300001_SM_1000_NS8cuda_cub4core6detail5shmemE+32];
	add.s32 	%r1411, %r1405, %r1407;
	setp.eq.s32 	%p463, %r1388, 9;
	selp.b32 	%r1412, %r1411, %r1406, %p463;
	add.s32 	%r1413, %r1411, %r1408;
	setp.eq.s32 	%p464, %r1388, 10;
	selp.b32 	%r1414, %r1413, %r1412, %p464;
	add.s32 	%r1415, %r1413, %r1409;
	setp.eq.s32 	%p465, %r1388, 11;
	selp.b32 	%r1416, %r1415, %r1414, %p465;
	add.s32 	%r1417, %r1415, %r1410;
	setp.eq.s32 	%p466, %r1388, 12;
	selp.b32 	%r1418, %r1417, %r1416, %p466;
	ld.shared.v4.u32 	{%r1419, %r1420, %r1421, %r1422}, [_ZN6thrust24THRUST_300001_SM_1000_NS8cuda_cub4core6detail5shmemE+48];
	add.s32 	%r1423, %r1417, %r1419;
	setp.eq.s32 	%p467, %r1388, 13;
	selp.b32 	%r1424, %r1423, %r1418, %p467;
	add.s32 	%r1425, %r1423, %r1420;
	setp.eq.s32 	%p468, %r1388, 14;
	selp.b32 	%r1426, %r1425, %r1424, %p468;
	add.s32 	%r1427, %r1425, %r1421;
	setp.eq.s32 	%p469, %r1388, 15;
	selp.b32 	%r1428, %r1427, %r1426, %p469;
	add.s32 	%r2523, %r1427, %r1422;
	setp.lt.u32 	%p470, %r1387, 32;
	selp.b32 	%r1429, 0, %r1428, %p470;
	setp.eq.s32 	%p471, %r1346, 0;
	sub.s32 	%r1430, %r1371, %r731;
	selp.b32 	%r1431, 0, %r1430, %p471;
	add.s32 	%r2520, %r1429, %r1431;
	mov.b32 	%r2524, 0;
	bra.uni 	$L__BB2_523;
$L__BB2_493:
	// begin inline asm
	mov.u32 %r1146, %laneid;
	// end inline asm
	mov.b32 	%r1149, 1;
	mov.b32 	%r1174, 0;
	mov.b32 	%r1176, -1;
	// begin inline asm
	{  .reg .s32 r0;  .reg .pred p;  shfl.sync.up.b32 r0|p, %r731, %r1149, %r1174, %r1176;  @p add.s32 r0, r0, %r731;  mov.s32 %r1147, r0;}
	// end inline asm
	mov.b32 	%r1155, 2;
	// begin inline asm
	{  .reg .s32 r0;  .reg .pred p;  shfl.sync.up.b32 r0|p, %r1147, %r1155, %r1174, %r1176;  @p add.s32 r0, r0, %r1147;  mov.s32 %r1153, r0;}
	// end inline asm
	mov.b32 	%r1161, 4;
	// begin inline asm
	{  .reg .s32 r0;  .reg .pred p;  shfl.sync.up.b32 r0|p, %r1153, %r1161, %r1174, %r1176;  @p add.s32 r0, r0, %r1153;  mov.s32 %r1159, r0;}
	// end inline asm
	mov.b32 	%r1167, 8;
	// begin inline asm
	{  .reg .s32 r0;  .reg .pred p;  shfl.sync.up.b32 r0|p, %r1159, %r1167, %r1174, %r1176;  @p add.s32 r0, r0, %r1159;  mov.s32 %r1165, r0;}
	// end inline asm
	mov.b32 	%r1173, 16;
	// begin inline asm
	{  .reg .s32 r0;  .reg .pred p;  shfl.sync.up.b32 r0|p, %r1165, %r1173, %r1174, %r1176;  @p add.s32 r0, r0, %r1165;  mov.s32 %r1171, r0;}
	// end inline asm
	setp.ne.s32 	%p407, %r1146, 31;
	@%p407 bra 	$L__BB2_495;
	mov.u32 	%r1177, %tid.x;
	shr.u32 	%r1178, %r1177, 3;
	and.b32  	%r1179, %r1178, 124;
	mov.u32 	%r1180, _ZN6thrust24THRUST_300001_SM_1000_NS8cuda_cub4core6detail5shmemE;
	add.s32 	%r1181, %r1180, %r1179;
	st.shared.u32 	[%r1181], %r1171;
$L__BB2_495:
	sub.s32 	%r1182, %r1171, %r731;
	bar.sync 	0;
	ld.shared.v4.u32 	{%r1183, %r1184, %r1185, %r1186}, [_ZN6thrust24THRUST_300001_SM_1000_NS8cuda_cub4core6detail5shmemE];
	mov.u32 	%r1187, %tid.x;
	shr.u32 	%r1188, %r1187, 5;
	add.s32 	%r1189, %r1184, %r1183;
	setp.eq.s32 	%p408, %r1188, 2;
	selp.b32 	%r1190, %r1189, %r1183, %p408;
	add.s32 	%r1191, %r1189, %r1185;
	setp.eq.s32 	%p409, %r1188, 3;
	selp.b32 	%r1192, %r1191, %r1190, %p409;
	add.s32 	%r1193, %r1191, %r1186;
	setp.eq.s32 	%p410, %r1188, 4;
	selp.b32 	%r1194, %r1193, %r1192, %p410;
	ld.shared.v4.u32 	{%r1195, %r1196, %r1197, %r1198}, [_ZN6thrust24THRUST_300001_SM_1000_NS8cuda_cub4core6detail5shmemE+16];
	add.s32 	%r1199, %r1193, %r1195;
	setp.eq.s32 	%p411, %r1188, 5;
	selp.b32 	%r1200, %r1199, %r1194, %p411;
	add.s32 	%r1201, %r1199, %r1196;
	setp.eq.s32 	%p412, %r1188, 6;
	selp.b32 	%r1202, %r1201, %r1200, %p412;
	add.s32 	%r1203, %r1201, %r1197;
	setp.eq.s32 	%p413, %r1188, 7;
	selp.b32 	%r1204, %r1203, %r1202, %p413;
	add.s32 	%r1205, %r1203, %r1198;
	setp.eq.s32 	%p414, %r1188, 8;
	selp.b32 	%r1206, %r1205, %r1204, %p414;
	ld.shared.v4.u32 	{%r1207, %r1208, %r1209, %r1210}, [_ZN6thrust24THRUST_300001_SM_1000_NS8cuda_cub4core6detail5shmemE+32];
	add.s32 	%r1211, %r1205, %r1207;
	setp.eq.s32 	%p415, %r1188, 9;
	selp.b32 	%r1212, %r1211, %r1206, %p415;
	add.s32 	%r1213, %r1211, %r1208;
	setp.eq.s32 	%p416, %r1188, 10;
	selp.b32 	%r1214, %r1213, %r1212, %p416;
	add.s32 	%r1215, %r1213, %r1209;
	setp.eq.s32 	%p417, %r1188, 11;
	selp.b32 	%r1216, %r1215, %r1214, %p417;
	add.s32 	%r1217, %r1215, %r1210;
	setp.eq.s32 	%p418, %r1188, 12;
	selp.b32 	%r1218, %r1217, %r1216, %p418;
	ld.shared.v4.u32 	{%r1219, %r1220, %r1221, %r1222}, [_ZN6thrust24THRUST_300001_SM_1000_NS8cuda_cub4core6detail5shmemE+48];
	add.s32 	%r1223, %r1217, %r1219;
	setp.eq.s32 	%p419, %r1188, 13;
	selp.b32 	%r1224, %r1223, %r1218, %p419;
	add.s32 	%r1225, %r1223, %r1220;
	setp.eq.s32 	%p420, %r1188, 14;
	selp.b32 	%r1226, %r1225, %r1224, %p420;
	add.s32 	%r1227, %r1225, %r1221;
	setp.eq.s32 	%p421, %r1188, 15;
	selp.b32 	%r1228, %r1227, %r1226, %p421;
	add.s32 	%r738, %r1227, %r1222;
	setp.gt.u32 	%p422, %r1187, 31;
	setp.lt.u32 	%p423, %r1187, 32;
	setp.eq.s32 	%p424, %r1146, 0;
	selp.b32 	%r1229, 0, %r1182, %p424;
	add.s32 	%r2520, %r1228, %r1229;
	selp.b32 	%r740, %r1182, %r2520, %p423;
	@%p422 bra 	$L__BB2_520;
	mov.u32 	%r1230, %tid.x;
	setp.ne.s32 	%p425, %r1230, 0;
	mov.u32 	%r1231, %ctaid.x;
	mul.wide.u32 	%rd38, %r1231, 8;
	add.s64 	%rd17, %rd2, %rd38;
	@%p425 bra 	$L__BB2_498;
	st.shared.u32 	[_ZN6thrust24THRUST_300001_SM_1000_NS8cuda_cub4core6detail5shmemE+108], %r738;
	add.s64 	%rd39, %rd17, 256;
	mov.b32 	%r1232, 100;
	// begin inline asm
	st.relaxed.gpu.v2.u32 [%rd39], {%r1232, %r738};
	// end inline asm
$L__BB2_498:
	mov.u32 	%r1234, %nctaid.x;
	setp.gt.u32 	%p426, %r1234, 499;
	@%p426 bra 	$L__BB2_500;
	membar.cta;
	bra.uni 	$L__BB2_501;
$L__BB2_500:
	mov.b32 	%r1235, 450;
	// begin inline asm
	nanosleep.u32 %r1235;
	// end inline asm
$L__BB2_501:
	mov.u32 	%r1238, %tid.x;
	mul.wide.u32 	%rd41, %r1238, 8;
	xor.b64  	%rd42, %rd41, -8;
	add.s64 	%rd43, %rd17, %rd42;
	add.s64 	%rd40, %rd43, 256;
	// begin inline asm
	ld.relaxed.gpu.v2.u32 {%r2518, %r2514}, [%rd40];
	// end inline asm
	mov.u32 	%r1341, %nctaid.x;
$L__BB2_502:
	setp.eq.s32 	%p427, %r2518, 99;
	mov.b32 	%r1239, -1;
	vote.sync.any.pred 	%p428, %p427, %r1239;
	not.pred 	%p429, %p428;
	@%p429 bra 	$L__BB2_507;
	setp.gt.u32 	%p454, %r1341, 499;
	@%p454 bra 	$L__BB2_505;
	membar.cta;
	bra.uni 	$L__BB2_506;
$L__BB2_505:
	mov.b32 	%r1342, 350;
	// begin inline asm
	nanosleep.u32 %r1342;
	// end inline asm
$L__BB2_506:
	// begin inline asm
	ld.relaxed.gpu.v2.u32 {%r2518, %r2514}, [%rd40];
	// end inline asm
	bra.uni 	$L__BB2_502;
$L__BB2_507:
	setp.eq.s32 	%p430, %r2518, 101;
	mov.b32 	%r1266, -1;
	vote.sync.ballot.b32 	%r1267, %p430, %r1266;
	// begin inline asm
	mov.u32 %r1241, %lanemask_ge;
	// end inline asm
	and.b32  	%r1268, %r1267, %r1241;
	or.b32  	%r1269, %r1268, -2147483648;
	add.s32 	%r1270, %r1269, -1;
	not.b32 	%r1271, %r1269;
	and.b32  	%r1272, %r1271, %r1270;
	popc.b32 	%r1245, %r1272;
	mov.b32 	%r1244, 1;
	// begin inline asm
	shfl.sync.down.b32 %r1242, %r2514, %r1244, %r1245, %r1266;
	// end inline asm
	setp.lt.s32 	%p432, %r1146, %r1245;
	selp.b32 	%r1273, %r1242, 0, %p432;
	add.s32 	%r1248, %r1273, %r2514;
	mov.b32 	%r1249, 2;
	// begin inline asm
	shfl.sync.down.b32 %r1247, %r1248, %r1249, %r1245, %r1266;
	// end inline asm
	add.s32 	%r1274, %r1146, 2;
	setp.gt.s32 	%p433, %r1274, %r1245;
	selp.b32 	%r1275, 0, %r1247, %p433;
	add.s32 	%r1253, %r1248, %r1275;
	mov.b32 	%r1254, 4;
	// begin inline asm
	shfl.sync.down.b32 %r1252, %r1253, %r1254, %r1245, %r1266;
	// end inline asm
	add.s32 	%r1276, %r1146, 4;
	setp.gt.s32 	%p434, %r1276, %r1245;
	selp.b32 	%r1277, 0, %r1252, %p434;
	add.s32 	%r1258, %r1253, %r1277;
	mov.b32 	%r1259, 8;
	// begin inline asm
	shfl.sync.down.b32 %r1257, %r1258, %r1259, %r1245, %r1266;
	// end inline asm
	add.s32 	%r1278, %r1146, 8;
	setp.gt.s32 	%p435, %r1278, %r1245;
	selp.b32 	%r1279, 0, %r1257, %p435;
	add.s32 	%r1263, %r1258, %r1279;
	mov.b32 	%r1264, 16;
	// begin inline asm
	shfl.sync.down.b32 %r1262, %r1263, %r1264, %r1245, %r1266;
	// end inline asm
	add.s32 	%r1280, %r1146, 16;
	setp.gt.s32 	%p436, %r1280, %r1245;
	selp.b32 	%r1281, 0, %r1262, %p436;
	add.s32 	%r2515, %r1263, %r1281;
	mov.u32 	%r1282, %tid.x;
	not.b32 	%r1283, %r1282;
	mov.u32 	%r1284, %ctaid.x;
	add.s32 	%r2517, %r1284, %r1283;
	add.s64 	%rd18, %rd2, 256;
$L__BB2_508:
	setp.ne.s32 	%p437, %r2518, 101;
	mov.b32 	%r1285, -1;
	vote.sync.all.pred 	%p438, %p437, %r1285;
	not.pred 	%p439, %p438;
	@%p439 bra 	$L__BB2_516;
	mul.wide.s32 	%rd46, %r2517, 8;
	add.s64 	%rd47, %rd18, %rd46;
	add.s64 	%rd45, %rd47, -256;
	// begin inline asm
	ld.relaxed.gpu.v2.u32 {%r2518, %r2519}, [%rd45];
	// end inline asm
$L__BB2_510:
	setp.eq.s32 	%p443, %r2518, 99;
	mov.b32 	%r1294, -1;
	vote.sync.any.pred 	%p444, %p443, %r1294;
	not.pred 	%p445, %p444;
	@%p445 bra 	$L__BB2_515;
	mov.u32 	%r1337, %nctaid.x;
	setp.gt.u32 	%p453, %r1337, 499;
	@%p453 bra 	$L__BB2_513;
	membar.cta;
	bra.uni 	$L__BB2_514;
$L__BB2_513:
	mov.b32 	%r1338, 350;
	// begin inline asm
	nanosleep.u32 %r1338;
	// end inline asm
$L__BB2_514:
	// begin inline asm
	ld.relaxed.gpu.v2.u32 {%r2518, %r2519}, [%rd45];
	// end inline asm
	bra.uni 	$L__BB2_510;
$L__BB2_515:
	setp.eq.s32 	%p446, %r2518, 101;
	mov.b32 	%r1320, -1;
	vote.sync.ballot.b32 	%r1321, %p446, %r1320;
	and.b32  	%r1322, %r1321, %r1241;
	or.b32  	%r1323, %r1322, -2147483648;
	add.s32 	%r1324, %r1323, -1;
	not.b32 	%r1325, %r1323;
	and.b32  	%r1326, %r1325, %r1324;
	popc.b32 	%r1299, %r1326;
	mov.b32 	%r1298, 1;
	// begin inline asm
	shfl.sync.down.b32 %r1296, %r2519, %r1298, %r1299, %r1320;
	// end inline asm
	setp.lt.s32 	%p448, %r1146, %r1299;
	selp.b32 	%r1327, %r1296, 0, %p448;
	add.s32 	%r1302, %r1327, %r2519;
	mov.b32 	%r1303, 2;
	// begin inline asm
	shfl.sync.down.b32 %r1301, %r1302, %r1303, %r1299, %r1320;
	// end inline asm
	add.s32 	%r1328, %r1146, 2;
	setp.gt.s32 	%p449, %r1328, %r1299;
	selp.b32 	%r1329, 0, %r1301, %p449;
	add.s32 	%r1307, %r1302, %r1329;
	mov.b32 	%r1308, 4;
	// begin inline asm
	shfl.sync.down.b32 %r1306, %r1307, %r1308, %r1299, %r1320;
	// end inline asm
	add.s32 	%r1330, %r1146, 4;
	setp.gt.s32 	%p450, %r1330, %r1299;
	selp.b32 	%r1331, 0, %r1306, %p450;
	add.s32 	%r1312, %r1307, %r1331;
	mov.b32 	%r1313, 8;
	// begin inline asm
	shfl.sync.down.b32 %r1311, %r1312, %r1313, %r1299, %r1320;
	// end inline asm
	add.s32 	%r1332, %r1146, 8;
	setp.gt.s32 	%p451, %r1332, %r1299;
	selp.b32 	%r1333, 0, %r1311, %p451;
	add.s32 	%r1317, %r1312, %r1333;
	mov.b32 	%r1318, 16;
	// begin inline asm
	shfl.sync.down.b32 %r1316, %r1317, %r1318, %r1299, %r1320;
	// end inline asm
	add.s32 	%r1334, %r1146, 16;
	setp.gt.s32 	%p452, %r1334, %r1299;
	selp.b32 	%r1335, 0, %r1316, %p452;
	add.s32 	%r1336, %r1335, %r2515;
	add.s32 	%r2515, %r1336, %r1317;
	add.s32 	%r2517, %r2517, -32;
	bra.uni 	$L__BB2_508;
$L__BB2_516:
	mov.u32 	%r1287, %tid.x;
	setp.ne.s32 	%p440, %r1287, 0;
	@%p440 bra 	$L__BB2_518;
	add.s32 	%r1289, %r2515, %r738;
	add.s64 	%rd44, %rd17, 256;
	mov.b32 	%r1288, 101;
	// begin inline asm
	st.relaxed.gpu.v2.u32 [%rd44], {%r1288, %r1289};
	// end inline asm
	st.shared.u32 	[_ZN6thrust24THRUST_300001_SM_1000_NS8cuda_cub4core6detail5shmemE+100], %r2515;
	st.shared.u32 	[_ZN6thrust24THRUST_300001_SM_1000_NS8cuda_cub4core6detail5shmemE+104], %r1289;
$L__BB2_518:
	setp.ne.s32 	%p441, %r1146, 0;
	mov.u32 	%r2520, %r740;
	@%p441 bra 	$L__BB2_520;
	st.shared.u32 	[_ZN6thrust24THRUST_300001_SM_1000_NS8cuda_cub4core6detail5shmemE+80], %r2515;
	mov.u32 	%r2520, %r2515;
$L__BB2_520:
	mov.u32 	%r1290, %tid.x;
	setp.eq.s32 	%p442, %r1290, 0;
	bar.sync 	0;
	@%p442 bra 	$L__BB2_522;
	ld.shared.u32 	%r1291, [_ZN6thrust24THRUST_300001_SM_1000_NS8cuda_cub4core6detail5shmemE+80];
	add.s32 	%r2520, %r1291, %r2520;
$L__BB2_522:
	ld.shared.u32 	%r2523, [_ZN6thrust24THRUST_300001_SM_1000_NS8cuda_cub4core6detail5shmemE+108];
	ld.shared.u32 	%r2524, [_ZN6thrust24THRUST_300001_SM_1000_NS8cuda_cub4core6detail5shmemE+100];
$L__BB2_523:
	bar.sync 	0;
	sub.s32 	%r2526, %r2520, %r2524;
	not.pred 	%p472, %p126;
	@%p472 bra 	$L__BB2_525;
	add.s32 	%r774, %r2526, 1;
	shl.b32 	%r1432, %r2526, 2;
	mov.u32 	%r1433, _ZN6thrust24THRUST_300001_SM_1000_NS8cuda_cub4core6detail5shmemE;
	add.s32 	%r1434, %r1433, %r1432;
	selp.b32 	%r1435, %r564, %r562, %p775;
	st.shared.u32 	[%r1434+2048], %r1435;
	mov.u32 	%r2526, %r774;
$L__BB2_525:
	not.pred 	%p473, %p133;
	@%p473 bra 	$L__BB2_527;
	add.s32 	%r776, %r2526, 1;
	shl.b32 	%r1436, %r2526, 2;
	mov.u32 	%r1437, _ZN6thrust24THRUST_300001_SM_1000_NS8cuda_cub4core6detail5shmemE;
	add.s32 	%r1438, %r1437, %r1436;
	selp.b32 	%r1439, %r2441, %r2443, %p777;
	st.shared.u32 	[%r1438+2048], %r1439;
	mov.u32 	%r2526, %r776;
$L__BB2_527:
	not.pred 	%p474, %p140;
	@%p474 bra 	$L__BB2_529;
	add.s32 	%r778, %r2526, 1;
	shl.b32 	%r1440, %r2526, 2;
	mov.u32 	%r1441, _ZN6thrust24THRUST_300001_SM_1000_NS8cuda_cub4core6detail5shmemE;
	add.s32 	%r1442, %r1441, %r1440;
	selp.b32 	%r1443, %r2445, %r2447, %p779;
	st.shared.u32 	[%r1442+2048], %r1443;
	mov.u32 	%r2526, %r778;
$L__BB2_529:
	not.pred 	%p475, %p147;
	@%p475 bra 	$L__BB2_531;
	add.s32 	%r780, %r2526, 1;
	shl.b32 	%r1444, %r2526, 2;
	mov.u32 	%r1445, _ZN6thrust24THRUST_300001_SM_1000_NS8cuda_cub4core6detail5shmemE;
	add.s32 	%r1446, %r1445, %r1444;
	selp.b32 	%r1447, %r2449, %r2451, %p781;
	st.shared.u32 	[%r1446+2048], %r1447;
	mov.u32 	%r2526, %r780;
$L__BB2_531:
	not.pred 	%p476, %p154;
	@%p476 bra 	$L__BB2_533;
	add.s32 	%r782, %r2526, 1;
	shl.b32 	%r1448, %r2526, 2;
	mov.u32 	%r1449, _ZN6thrust24THRUST_300001_SM_1000_NS8cuda_cub4core6detail5shmemE;
	add.s32 	%r1450, %r1449, %r1448;
	selp.b32 	%r1451, %r2453, %r2455, %p783;
	st.shared.u32 	[%r1450+2048], %r1451;
	mov.u32 	%r2526, %r782;
$L__BB2_533:
	and.b32  	%r1452, %r615, 32;
	setp.eq.s32 	%p477, %r1452, 0;
	@%p477 bra 	$L__BB2_535;
	add.s32 	%r784, %r2526, 1;
	shl.b32 	%r1453, %r2526, 2;
	mov.u32 	%r1454, _ZN6thrust24THRUST_300001_SM_1000_NS8cuda_cub4core6detail5shmemE;
	add.s32 	%r1455, %r1454, %r1453;
	st.shared.u32 	[%r1455+2048], %r605;
	mov.u32 	%r2526, %r784;
$L__BB2_535:
	and.b32  	%r1456, %r615, 64;
	setp.eq.s32 	%p478, %r1456, 0;
	@%p478 bra 	$L__BB2_537;
	add.s32 	%r786, %r2526, 1;
	shl.b32 	%r1457, %r2526, 2;
	mov.u32 	%r1458, _ZN6thrust24THRUST_300001_SM_1000_NS8cuda_cub4core6detail5shmemE;
	add.s32 	%r1459, %r1458, %r1457;
	selp.b32 	%r1460, %r2461, %r2463, %p787;
	st.shared.u32 	[%r1459+2048], %r1460;
	mov.u32 	%r2526, %r786;
$L__BB2_537:
	and.b32  	%r1461, %r634, 128;
	setp.eq.s32 	%p479, %r1461, 0;
	@%p479 bra 	$L__BB2_539;
	add.s32 	%r788, %r2526, 1;
	shl.b32 	%r1462, %r2526, 2;
	mov.u32 	%r1463, _ZN6thrust24THRUST_300001_SM_1000_NS8cuda_cub4core6detail5shmemE;
	add.s32 	%r1464, %r1463, %r1462;
	st.shared.u32 	[%r1464+2048], %r624;
	mov.u32 	%r2526, %r788;
$L__BB2_539:
	and.b32  	%r1465, %r634, 256;
	setp.eq.s32 	%p480, %r1465, 0;
	@%p480 bra 	$L__BB2_541;
	add.s32 	%r790, %r2526, 1;
	shl.b32 	%r1466, %r2526, 2;
	mov.u32 	%r1467, _ZN6thrust24THRUST_300001_SM_1000_NS8cuda_cub4core6detail5shmemE;
	add.s32 	%r1468, %r1467, %r1466;
	selp.b32 	%r1469, %r2469, %r2471, %p791;
	st.shared.u32 	[%r1468+2048], %r1469;
	mov.u32 	%r2526, %r790;
$L__BB2_541:
	and.b32  	%r1470, %r653, 512;
	setp.eq.s32 	%p481, %r1470, 0;
	@%p481 bra 	$L__BB2_543;
	add.s32 	%r792, %r2526, 1;
	shl.b32 	%r1471, %r2526, 2;
	mov.u32 	%r1472, _ZN6thrust24THRUST_300001_SM_1000_NS8cuda_cub4core6detail5shmemE;
	add.s32 	%r1473, %r1472, %r1471;
	st.shared.u32 	[%r1473+2048], %r643;
	mov.u32 	%r2526, %r792;
$L__BB2_543:
	and.b32  	%r1474, %r653, 1024;
	setp.eq.s32 	%p482, %r1474, 0;
	@%p482 bra 	$L__BB2_545;
	add.s32 	%r794, %r2526, 1;
	shl.b32 	%r1475, %r2526, 2;
	mov.u32 	%r1476, _ZN6thrust24THRUST_300001_SM_1000_NS8cuda_cub4core6detail5shmemE;
	add.s32 	%r1477, %r1476, %r1475;
	selp.b32 	%r1478, %r2477, %r2479, %p795;
	st.shared.u32 	[%r1477+2048], %r1478;
	mov.u32 	%r2526, %r794;
$L__BB2_545:
	and.b32  	%r1479, %r672, 2048;
	setp.eq.s32 	%p483, %r1479, 0;
	@%p483 bra 	$L__BB2_547;
	add.s32 	%r796, %r2526, 1;
	shl.b32 	%r1480, %r2526, 2;
	mov.u32 	%r1481, _ZN6thrust24THRUST_300001_SM_1000_NS8cuda_cub4core6detail5shmemE;
	add.s32 	%r1482, %r1481, %r1480;
	st.shared.u32 	[%r1482+2048], %r662;
	mov.u32 	%r2526, %r796;
$L__BB2_547:
	and.b32  	%r1483, %r672, 4096;
	setp.eq.s32 	%p484, %r1483, 0;
	@%p484 bra 	$L__BB2_549;
	add.s32 	%r798, %r2526, 1;
	shl.b32 	%r1484, %r2526, 2;
	mov.u32 	%r1485, _ZN6thrust24THRUST_300001_SM_1000_NS8cuda_cub4core6detail5shmemE;
	add.s32 	%r1486, %r1485, %r1484;
	selp.b32 	%r1487, %r2485, %r2487, %p799;
	st.shared.u32 	[%r1486+2048], %r1487;
	mov.u32 	%r2526, %r798;
$L__BB2_549:
	and.b32  	%r1488, %r691, 8192;
	setp.eq.s32 	%p485, %r1488, 0;
	@%p485 bra 	$L__BB2_551;
	add.s32 	%r800, %r2526, 1;
	shl.b32 	%r1489, %r2526, 2;
	mov.u32 	%r1490, _ZN6thrust24THRUST_300001_SM_1000_NS8cuda_cub4core6detail5shmemE;
	add.s32 	%r1491, %r1490, %r1489;
	st.shared.u32 	[%r1491+2048], %r681;
	mov.u32 	%r2526, %r800;
$L__BB2_551:
	and.b32  	%r1492, %r691, 16384;
	setp.eq.s32 	%p486, %r1492, 0;
	@%p486 bra 	$L__BB2_553;
	add.s32 	%r802, %r2526, 1;
	shl.b32 	%r1493, %r2526, 2;
	mov.u32 	%r1494, _ZN6thrust24THRUST_300001_SM_1000_NS8cuda_cub4core6detail5shmemE;
	add.s32 	%r1495, %r1494, %r1493;
	selp.b32 	%r1496, %r2493, %r2495, %p803;
	st.shared.u32 	[%r1495+2048], %r1496;
	mov.u32 	%r2526, %r802;
$L__BB2_553:
	and.b32  	%r1497, %r710, 32768;
	setp.eq.s32 	%p487, %r1497, 0;
	@%p487 bra 	$L__BB2_555;
	add.s32 	%r804, %r2526, 1;
	shl.b32 	%r1498, %r2526, 2;
	mov.u32 	%r1499, _ZN6thrust24THRUST_300001_SM_1000_NS8cuda_cub4core6detail5shmemE;
	add.s32 	%r1500, %r1499, %r1498;
	st.shared.u32 	[%r1500+2048], %r700;
	mov.u32 	%r2526, %r804;
$L__BB2_555:
	and.b32  	%r1501, %r710, 65536;
	setp.eq.s32 	%p488, %r1501, 0;
	@%p488 bra 	$L__BB2_557;
	add.s32 	%r806, %r2526, 1;
	shl.b32 	%r1502, %r2526, 2;
	mov.u32 	%r1503, _ZN6thrust24THRUST_300001_SM_1000_NS8cuda_cub4core6detail5shmemE;
	add.s32 	%r1504, %r1503, %r1502;
	selp.b32 	%r1505, %r2501, %r2503, %p807;
	st.shared.u32 	[%r1504+2048], %r1505;
	mov.u32 	%r2526, %r806;
$L__BB2_557:
	and.b32  	%r1506, %r730, 131072;
	setp.eq.s32 	%p489, %r1506, 0;
	@%p489 bra 	$L__BB2_559;
	add.s32 	%r808, %r2526, 1;
	shl.b32 	%r1507, %r2526, 2;
	mov.u32 	%r1508, _ZN6thrust24THRUST_300001_SM_1000_NS8cuda_cub4core6detail5shmemE;
	add.s32 	%r1509, %r1508, %r1507;
	st.shared.u32 	[%r1509+2048], %r719;
	mov.u32 	%r2526, %r808;
$L__BB2_559:
	and.b32  	%r1510, %r730, 262144;
	setp.eq.s32 	%p490, %r1510, 0;
	@%p490 bra 	$L__BB2_561;
	shl.b32 	%r1511, %r2526, 2;
	mov.u32 	%r1512, _ZN6thrust24THRUST_300001_SM_1000_NS8cuda_cub4core6detail5shmemE;
	add.s32 	%r1513, %r1512, %r1511;
	st.shared.u32 	[%r1513+2048], %r729;
$L__BB2_561:
	bar.sync 	0;
	mov.u32 	%r810, %tid.x;
	setp.ge.s32 	%p491, %r810, %r2523;
	@%p491 bra 	$L__BB2_568;
	not.b32 	%r1514, %r810;
	add.s32 	%r811, %r2523, %r1514;
	and.b32  	%r1515, %r811, 1536;
	setp.eq.s32 	%p492, %r1515, 1536;
	mov.u32 	%r2549, %r810;
	@%p492 bra 	$L__BB2_565;
	shr.u32 	%r1516, %r811, 9;
	add.s32 	%r1517, %r1516, 1;
	and.b32  	%r1518, %r1517, 3;
	add.s32 	%r2545, %r810, %r2524;
	shl.b32 	%r1519, %r810, 2;
	mov.u32 	%r1520, _ZN6thrust24THRUST_300001_SM_1000_NS8cuda_cub4core6detail5shmemE;
	add.s32 	%r1521, %r1519, %r1520;
	add.s32 	%r2544, %r1521, 2048;
	neg.s32 	%r2543, %r1518;
	shl.b32 	%r1522, %r1517, 9;
	and.b32  	%r1523, %r1522, 1536;
	add.s32 	%r2549, %r810, %r1523;
$L__BB2_564:
	.pragma "nounroll";
	mul.wide.s32 	%rd55, %r2545, 4;
	add.s64 	%rd56, %rd5, %rd55;
	ld.shared.u32 	%r1524, [%r2544];
	st.global.u32 	[%rd56], %r1524;
	add.s32 	%r2545, %r2545, 512;
	add.s32 	%r2544, %r2544, 2048;
	add.s32 	%r2543, %r2543, 1;
	setp.ne.s32 	%p493, %r2543, 0;
	@%p493 bra 	$L__BB2_564;
$L__BB2_565:
	setp.lt.u32 	%p494, %r811, 1536;
	@%p494 bra 	$L__BB2_568;
	add.s64 	%rd19, %rd5, 4096;
	add.s32 	%r2548, %r2549, %r2524;
	shl.b32 	%r1525, %r2549, 2;
	mov.u32 	%r1526, _ZN6thrust24THRUST_300001_SM_1000_NS8cuda_cub4core6detail5shmemE;
	add.s32 	%r1527, %r1525, %r1526;
	add.s32 	%r2547, %r1527, 8192;
$L__BB2_567:
	mul.wide.s32 	%rd57, %r2548, 4;
	add.s64 	%rd58, %rd19, %rd57;
	ld.shared.u32 	%r1528, [%r2547+-6144];
	st.global.u32 	[%rd58+-4096], %r1528;
	ld.shared.u32 	%r1529, [%r2547+-4096];
	st.global.u32 	[%rd58+-2048], %r1529;
	ld.shared.u32 	%r1530, [%r2547+-2048];
	st.global.u32 	[%rd58], %r1530;
	ld.shared.u32 	%r1531, [%r2547];
	st.global.u32 	[%rd58+2048], %r1531;
	add.s32 	%r2549, %r2549, 2048;
	add.s32 	%r2548, %r2548, 2048;
	add.s32 	%r2547, %r2547, 8192;
	setp.lt.s32 	%p495, %r2549, %r2523;
	@%p495 bra 	$L__BB2_567;
$L__BB2_568:
	setp.ne.s32 	%p496, %r810, 0;
	@%p496 bra 	$L__BB2_570;
	ld.param.u64 	%rd94, [_ZN6thrust24THRUST_300001_SM_1000_NS8cuda_cub4core6detail13_kernel_agentINS1_16__set_operations10SetOpAgentINS0_6detail15normal_iteratorINS0_10device_ptrIiEEEESB_PiSC_SB_SC_iN4cuda3std3__44lessIiEENS5_31serial_set_symmetric_differenceENSF_17integral_constantIbLb0EEEEEJSB_SB_SC_SC_iiSB_SC_SH_SI_PNSF_4pairIiiEEPmN3cub18CUB_300001_SM_100013ScanTileStateIiLb1EEEEEEvDpT0__param_11];
	add.s32 	%r1532, %r2524, %r2523;
	cvt.s64.s32 	%rd59, %r1532;
	cvta.to.global.u64 	%rd60, %rd94;
	st.global.u64 	[%rd60], %rd59;
$L__BB2_570:
	ret;

}
	// .globl	_ZN6thrust24THRUST_300001_SM_1000_NS8cuda_cub4core6detail13_kernel_agentINS1_16__set_operations9InitAgentIN3cub18CUB_300001_SM_100013ScanTileStateIlLb1EEElEEJSA_lEEEvDpT0_
.visible .entry _ZN6thrust24THRUST_300001_SM_1000_NS8cuda_cub4core6detail13_kernel_agentINS1_16__set_operations9InitAgentIN3cub18CUB_300001_SM_100013ScanTileStateIlLb1EEElEEJSA_lEEEvDpT0_(
	.param .align 8 .b8 _ZN6thrust24THRUST_300001_SM_1000_NS8cuda_cub4core6detail13_kernel_agentINS1_16__set_operations9InitAgentIN3cub18CUB_300001_SM_100013ScanTileStateIlLb1EEElEEJSA_lEEEvDpT0__param_0[8],
	.param .u64 _ZN6thrust24THRUST_300001_SM_1000_NS8cuda_cub4core6detail13_kernel_agentINS1_16__set_operations9InitAgentIN3cub18CUB_300001_SM_100013ScanTileStateIlLb1EEElEEJSA_lEEEvDpT0__param_1
)
.maxntid 128
{
	.reg .pred 	%p<5>;
	.reg .b32 	%r<7>;
	.reg .b64 	%rd<10>;

	ld.param.u64 	%rd2, [_ZN6thrust24THRUST_300001_SM_1000_NS8cuda_cub4core6detail13_kernel_agentINS1_16__set_operations9InitAgentIN3cub18CUB_300001_SM_100013ScanTileStateIlLb1EEElEEJSA_lEEEvDpT0__param_0];
	ld.param.u32 	%r4, [_ZN6thrust24THRUST_300001_SM_1000_NS8cuda_cub4core6detail13_kernel_agentINS1_16__set_operations9InitAgentIN3cub18CUB_300001_SM_100013ScanTileStateIlLb1EEElEEJSA_lEEEvDpT0__param_1];
	cvta.to.global.u64 	%rd1, %rd2;
	mov.u32 	%r1, %ctaid.x;
	mov.u32 	%r5, %ntid.x;
	mov.u32 	%r2, %tid.x;
	mad.lo.s32 	%r3, %r1, %r5, %r2;
	setp.ge.s32 	%p1, %r3, %r4;
	@%p1 bra 	$L__BB3_2;
	mul.wide.s32 	%rd3, %r3, 16;
	add.s64 	%rd4, %rd1, %rd3;
	mov.b64 	%rd5, 0;
	mov.b64 	%rd6, 99;
	st.global.v2.u64 	[%rd4+512], {%rd6, %rd5};
$L__BB3_2:
	setp.ne.s32 	%p2, %r1, 0;
	setp.gt.u32 	%p3, %r2, 31;
	or.pred  	%p4, %p2, %p3;
	@%p4 bra 	$L__BB3_4;
	mul.wide.u32 	%rd7, %r2, 16;
	add.s64 	%rd8, %rd1, %rd7;
	mov.b64 	%rd9, 0;
	st.global.v2.u64 	[%rd8], {%rd9, %rd9};
$L__BB3_4:
	ret;

}
	// .globl	_ZN6thrust24THRUST_300001_SM_1000_NS8cuda_cub4core6detail13_kernel_agentINS1_16__set_operations14PartitionAgentINS0_6detail15normal_iteratorINS0_10device_ptrIiEEEESB_lN4cuda3std3__44lessIiEEEEJSB_SB_lllPNSE_4pairIllEESG_iEEEvDpT0_
.visible .entry _ZN6thrust24THRUST_300001_SM_1000_NS8cuda_cub4core6detail13_kernel_agentINS1_16__set_operations14PartitionAgentINS0_6detail15normal_iteratorINS0_10device_ptrIiEEEESB_lN4cuda3std3__44lessIiEEEEJSB_SB_lllPNSE_4pairIllEESG_iEEEvDpT0_(
	.param .align 8 .b8 _ZN6thrust24THRUST_300001_SM_1000_NS8cuda_cub4core6detail13_kernel_agentINS1_16__set_operations14PartitionAgentINS0_6detail15normal_iteratorINS0_10device_ptrIiEEEESB_lN4cuda3std3__44lessIiEEEEJSB_SB_lllPNSE_4pairIllEESG_iEEEvDpT0__param_0[8],
	.param .align 8 .b8 _ZN6thrust24THRUST_300001_SM_1000_NS8cuda_cub4core6detail13_kernel_agentINS1_16__set_operations14PartitionAgentINS0_6detail15normal_iteratorINS0_10device_ptrIiEEEESB_lN4cuda3std3__44lessIiEEEEJSB_SB_lllPNSE_4pairIllEESG_iEEEvDpT0__param_1[8],
	.param .u64 _ZN6thrust24THRUST_300001_SM_1000_NS8cuda_cub4core6detail13_kernel_agentINS1_16__set_operations14PartitionAgentINS0_6detail15normal_iteratorINS0_10device_ptrIiEEEESB_lN4cuda3std3__44lessIiEEEEJSB_SB_lllPNSE_4pairIllEESG_iEEEvDpT0__param_2,
	.param .u64 _ZN6thrust24THRUST_300001_SM_1000_NS8cuda_cub4core6detail13_kernel_agentINS1_16__set_operations14PartitionAgentINS0_6detail15normal_iteratorINS0_10device_ptrIiEEEESB_lN4cuda3std3__44lessIiEEEEJSB_SB_lllPNSE_4pairIllEESG_iEEEvDpT0__param_3,
	.param .u64 _ZN6thrust24THRUST_300001_SM_1000_NS8cuda_cub4core6detail13_kernel_agentINS1_16__set_operations14PartitionAgentINS0_6detail15normal_iteratorINS0_10device_ptrIiEEEESB_lN4cuda3std3__44lessIiEEEEJSB_SB_lllPNSE_4pairIllEESG_iEEEvDpT0__param_4,
	.param .u64 .ptr .align 1 _ZN6thrust24THRUST_300001_SM_1000_NS8cuda_cub4core6detail13_kernel_agentINS1_16__set_operations14PartitionAgentINS0_6detail15normal_iteratorINS0_10device_ptrIiEEEESB_lN4cuda3std3__44lessIiEEEEJSB_SB_lllPNSE_4pairIllEESG_iEEEvDpT0__param_5,
	.param .align 1 .b8 _ZN6thrust24THRUST_300001_SM_1000_NS8cuda_cub4core6detail13_kernel_agentINS1_16__set_operations14PartitionAgentINS0_6detail15normal_iteratorINS0_10device_ptrIiEEEESB_lN4cuda3std3__44lessIiEEEEJSB_SB_lllPNSE_4pairIllEESG_iEEEvDpT0__param_6[1],
	.param .u32 _ZN6thrust24THRUST_300001_SM_1000_NS8cuda_cub4core6detail13_kernel_agentINS1_16__set_operations14PartitionAgentINS0_6detail15normal_iteratorINS0_10device_ptrIiEEEESB_lN4cuda3std3__44lessIiEEEEJSB_SB_lllPNSE_4pairIllEESG_iEEEvDpT0__param_7
)
.maxntid 256
{
	.reg .pred 	%p<34>;
	.reg .b32 	%r<20>;
	.reg .b64 	%rd<189>;

	ld.param.u64 	%rd68, [_ZN6thrust24THRUST_300001_SM_1000_NS8cuda_cub4core6detail13_kernel_agentINS1_16__set_operations14PartitionAgentINS0_6detail15normal_iteratorINS0_10device_ptrIiEEEESB_lN4cuda3std3__44lessIiEEEEJSB_SB_lllPNSE_4pairIllEESG_iEEEvDpT0__param_1];
	ld.param.u64 	%rd67, [_ZN6thrust24THRUST_300001_SM_1000_NS8cuda_cub4core6detail13_kernel_agentINS1_16__set_operations14PartitionAgentINS0_6detail15normal_iteratorINS0_10device_ptrIiEEEESB_lN4cuda3std3__44lessIiEEEEJSB_SB_lllPNSE_4pairIllEESG_iEEEvDpT0__param_0];
	ld.param.u64 	%rd69, [_ZN6thrust24THRUST_300001_SM_1000_NS8cuda_cub4core6detail13_kernel_agentINS1_16__set_operations14PartitionAgentINS0_6detail15normal_iteratorINS0_10device_ptrIiEEEESB_lN4cuda3std3__44lessIiEEEEJSB_SB_lllPNSE_4pairIllEESG_iEEEvDpT0__param_2];
	ld.param.u64 	%rd70, [_ZN6thrust24THRUST_300001_SM_1000_NS8cuda_cub4core6detail13_kernel_agentINS1_16__set_operations14PartitionAgentINS0_6detail15normal_iteratorINS0_10device_ptrIiEEEESB_lN4cuda3std3__44lessIiEEEEJSB_SB_lllPNSE_4pairIllEESG_iEEEvDpT0__param_3];
	ld.param.u64 	%rd72, [_ZN6thrust24THRUST_300001_SM_1000_NS8cuda_cub4core6detail13_kernel_agentINS1_16__set_operations14PartitionAgentINS0_6detail15normal_iteratorINS0_10device_ptrIiEEEESB_lN4cuda3std3__44lessIiEEEEJSB_SB_lllPNSE_4pairIllEESG_iEEEvDpT0__param_4];
	ld.param.u64 	%rd71, [_ZN6thrust24THRUST_300001_SM_1000_NS8cuda_cub4core6detail13_kernel_agentINS1_16__set_operations14PartitionAgentINS0_6detail15normal_iteratorINS0_10device_ptrIiEEEESB_lN4cuda3std3__44lessIiEEEEJSB_SB_lllPNSE_4pairIllEESG_iEEEvDpT0__param_5];
	ld.param.u32 	%r2, [_ZN6thrust24THRUST_300001_SM_1000_NS8cuda_cub4core6detail13_kernel_agentINS1_16__set_operations14PartitionAgentINS0_6detail15normal_iteratorINS0_10device_ptrIiEEEESB_lN4cuda3std3__44lessIiEEEEJSB_SB_lllPNSE_4pairIllEESG_iEEEvDpT0__param_7];
	mov.u32 	%r3, %ntid.x;
	mov.u32 	%r4, %ctaid.x;
	mov.u32 	%r5, %tid.x;
	mad.lo.s32 	%r6, %r3, %r4, %r5;
	cvt.u64.u32 	%rd1, %r6;
	setp.le.s64 	%p1, %rd72, %rd1;
	@%p1 bra 	$L__BB4_28;
	cvt.s64.s32 	%rd73, %r2;
	mul.lo.s64 	%rd74, %rd73, %rd1;
	add.s64 	%rd75, %rd70, %rd69;
	min.s64 	%rd2, %rd75, %rd74;
	cvta.to.global.u64 	%rd3, %rd68;
	cvta.to.global.u64 	%rd4, %rd67;
	sub.s64 	%rd76, %rd2, %rd70;
	max.s64 	%rd163, %rd76, 0;
	min.s64 	%rd161, %rd69, %rd2;
	setp.ge.s64 	%p2, %rd163, %rd161;
	@%p2 bra 	$L__BB4_3;
$L__BB4_2:
	add.s64 	%rd77, %rd161, %rd163;
	shr.u64 	%rd78, %rd77, 1;
	shl.b64 	%rd79, %rd78, 2;
	add.s64 	%rd80, %rd4, %rd79;
	ld.global.u32 	%r7, [%rd80];
	not.b64 	%rd81, %rd78;
	add.s64 	%rd82, %rd2, %rd81;
	shl.b64 	%rd83, %rd82, 2;
	add.s64 	%rd84, %rd3, %rd83;
	ld.global.u32 	%r8, [%rd84];
	setp.lt.s32 	%p3, %r8, %r7;
	add.s64 	%rd85, %rd78, 1;
	selp.b64 	%rd163, %rd163, %rd85, %p3;
	selp.b64 	%rd161, %rd78, %rd161, %p3;
	setp.lt.s64 	%p4, %rd163, %rd161;
	@%p4 bra 	$L__BB4_2;
$L__BB4_3:
	sub.s64 	%rd12, %rd2, %rd163;
	setp.ge.s64 	%p5, %rd12, %rd70;
	mov.b64 	%rd188, 0;
	@%p5 bra 	$L__BB4_27;
	shl.b64 	%rd88, %rd12, 2;
	add.s64 	%rd13, %rd3, %rd88;
	ld.global.u32 	%r1, [%rd13];
	setp.lt.s64 	%p6, %rd163, 1;
	mov.b64 	%rd166, 0;
	mov.u64 	%rd172, %rd166;
	@%p6 bra 	$L__BB4_11;
	mul.lo.s64 	%rd89, %rd163, 511;
	shr.u64 	%rd90, %rd89, 9;
	shl.b64 	%rd91, %rd90, 2;
	add.s64 	%rd92, %rd4, %rd91;
	ld.global.u32 	%r9, [%rd92];
	setp.lt.s32 	%p7, %r9, %r1;
	add.s64 	%rd93, %rd90, 1;
	selp.b64 	%rd166, %rd163, %rd90, %p7;
	selp.b64 	%rd172, %rd93, 0, %p7;
	setp.ge.u64 	%p8, %rd172, %rd166;
	@%p8 bra 	$L__BB4_7;
	mad.lo.s64 	%rd94, %rd166, 127, %rd172;
	shr.u64 	%rd95, %rd94, 7;
	shl.b64 	%rd96, %rd95, 2;
	add.s64 	%rd97, %rd4, %rd96;
	ld.global.u32 	%r10, [%rd97];
	setp.lt.s32 	%p9, %r10, %r1;
	add.s64 	%rd98, %rd95, 1;
	selp.b64 	%rd166, %rd166, %rd95, %p9;
	selp.b64 	%rd172, %rd98, %rd172, %p9;
$L__BB4_7:
	setp.ge.u64 	%p10, %rd172, %rd166;
	@%p10 bra 	$L__BB4_9;
	mad.lo.s64 	%rd99, %rd166, 31, %rd172;
	shr.u64 	%rd100, %rd99, 5;
	shl.b64 	%rd101, %rd100, 2;
	add.s64 	%rd102, %rd4, %rd101;
	ld.global.u32 	%r11, [%rd102];
	setp.lt.s32 	%p11, %r11, %r1;
	add.s64 	%rd103, %rd100, 1;
	selp.b64 	%rd166, %rd166, %rd100, %p11;
	selp.b64 	%rd172, %rd103, %rd172, %p11;
$L__BB4_9:
	setp.ge.u64 	%p12, %rd172, %rd166;
	@%p12 bra 	$L__BB4_11;
	mad.lo.s64 	%rd104, %rd166, 15, %rd172;
	shr.u64 	%rd105, %rd104, 4;
	shl.b64 	%rd106, %rd105, 2;
	add.s64 	%rd107, %rd4, %rd106;
	ld.global.u32 	%r12, [%rd107];
	setp.lt.s32 	%p13, %r12, %r1;
	add.s64 	%rd108, %rd105, 1;
	selp.b64 	%rd166, %rd166, %rd105, %p13;
	selp.b64 	%rd172, %rd108, %rd172, %p13;
$L__BB4_11:
	setp.ge.u64 	%p14, %rd172, %rd166;
	@%p14 bra 	$L__BB4_13;
$L__BB4_12:
	add.s64 	%rd109, %rd172, %rd166;
	shr.s64 	%rd110, %rd109, 1;
	shl.b64 	%rd111, %rd110, 2;
	add.s64 	%rd112, %rd4, %rd111;
	ld.global.u32 	%r13, [%rd112];
	setp.lt.s32 	%p15, %r13, %r1;
	add.s64 	%rd113, %rd110, 1;
	selp.b64 	%rd166, %rd166, %rd110, %p15;
	selp.b64 	%rd172, %rd113, %rd172, %p15;
	setp.lt.s64 	%p16, %rd172, %rd166;
	@%p16 bra 	$L__BB4_12;
$L__BB4_13:
	setp.lt.s64 	%p17, %rd12, 1;
	mov.b64 	%rd176, 0;
	mov.u64 	%rd175, %rd12;
	@%p17 bra 	$L__BB4_15;
	mul.lo.s64 	%rd115, %rd12, 511;
	shr.u64 	%rd116, %rd115, 9;
	shl.b64 	%rd117, %rd116, 2;
	add.s64 	%rd118, %rd3, %rd117;
	ld.global.u32 	%r14, [%rd118];
	setp.lt.s32 	%p18, %r14, %r1;
	add.s64 	%rd119, %rd116, 1;
	selp.b64 	%rd175, %rd12, %rd116, %p18;
	selp.b64 	%rd176, %rd119, 0, %p18;
$L__BB4_15:
	setp.ge.s64 	%p19, %rd176, %rd175;
	@%p19 bra 	$L__BB4_17;
	mad.lo.s64 	%rd120, %rd175, 127, %rd176;
	shr.u64 	%rd121, %rd120, 7;
	shl.b64 	%rd122, %rd121, 2;
	add.s64 	%rd123, %rd3, %rd122;
	ld.global.u32 	%r15, [%rd123];
	setp.lt.s32 	%p20, %r15, %r1;
	add.s64 	%rd124, %rd121, 1;
	selp.b64 	%rd175, %rd175, %rd121, %p20;
	selp.b64 	%rd176, %rd124, %rd176, %p20;
$L__BB4_17:
	setp.ge.s64 	%p21, %rd176, %rd175;
	@%p21 bra 	$L__BB4_19;
	mad.lo.s64 	%rd125, %rd175, 31, %rd176;
	shr.u64 	%rd126, %rd125, 5;
	shl.b64 	%rd127, %rd126, 2;
	add.s64 	%rd128, %rd3, %rd127;
	ld.global.u32 	%r16, [%rd128];
	setp.lt.s32 	%p22, %r16, %r1;
	add.s64 	%rd129, %rd126, 1;
	selp.b64 	%rd175, %rd175, %rd126, %p22;
	selp.b64 	%rd176, %rd129, %rd176, %p22;
$L__BB4_19:
	setp.ge.s64 	%p23, %rd176, %rd175;
	@%p23 bra 	$L__BB4_21;
	mad.lo.s64 	%rd130, %rd175, 15, %rd176;
	shr.u64 	%rd131, %rd130, 4;
	shl.b64 	%rd132, %rd131, 2;
	add.s64 	%rd133, %rd3, %rd132;
	ld.global.u32 	%r17, [%rd133];
	setp.lt.s32 	%p24, %r17, %r1;
	add.s64 	%rd134, %rd131, 1;
	selp.b64 	%rd175, %rd175, %rd131, %p24;
	selp.b64 	%rd176, %rd134, %rd176, %p24;
$L__BB4_21:
	setp.ge.s64 	%p25, %rd176, %rd175;
	@%p25 bra 	$L__BB4_23;
$L__BB4_22:
	add.s64 	%rd135, %rd176, %rd175;
	shr.s64 	%rd136, %rd135, 1;
	shl.b64 	%rd137, %rd136, 2;
	add.s64 	%rd138, %rd3, %rd137;
	ld.global.u32 	%r18, [%rd138];
	setp.lt.s32 	%p26, %r18, %r1;
	add.s64 	%rd139, %rd136, 1;
	selp.b64 	%rd175, %rd175, %rd136, %p26;
	selp.b64 	%rd176, %rd139, %rd176, %p26;
	setp.lt.s64 	%p27, %rd176, %rd175;
	@%p27 bra 	$L__BB4_22;
$L__BB4_23:
	sub.s64 	%rd141, %rd163, %rd172;
	sub.s64 	%rd54, %rd12, %rd176;
	add.s64 	%rd55, %rd54, %rd141;
	shr.s64 	%rd142, %rd55, 1;
	max.s64 	%rd56, %rd142, %rd54;
	add.s64 	%rd143, %rd176, %rd56;
	add.s64 	%rd144, %rd143, 1;
	min.s64 	%rd145, %rd144, %rd70;
	sub.s64 	%rd185, %rd145, %rd12;
	setp.lt.s64 	%p28, %rd185, 1;
	mov.b64 	%rd186, 0;
	@%p28 bra 	$L__BB4_26;
	mov.b64 	%rd186, 0;
$L__BB4_25:
	add.s64 	%rd147, %rd186, %rd185;
	shr.u64 	%rd148, %rd147, 1;
	shl.b64 	%rd149, %rd148, 2;
	add.s64 	%rd150, %rd13, %rd149;
	ld.global.u32 	%r19, [%rd150];
	setp.lt.s32 	%p29, %r1, %r19;
	add.s64 	%rd151, %rd148, 1;
	selp.b64 	%rd185, %rd148, %rd185, %p29;
	selp.b64 	%rd186, %rd186, %rd151, %p29;
	setp.lt.s64 	%p30, %rd186, %rd185;
	@%p30 bra 	$L__BB4_25;
$L__BB4_26:
	add.s64 	%rd152, %rd54, %rd186;
	min.s64 	%rd153, %rd152, %rd56;
	sub.s64 	%rd154, %rd55, %rd153;
	add.s64 	%rd155, %rd153, 1;
	setp.eq.s64 	%p31, %rd154, %rd155;
	setp.lt.s64 	%p32, %rd56, %rd152;
	and.pred  	%p33, %p31, %p32;
	add.s64 	%rd163, %rd154, %rd172;
	selp.u64 	%rd188, 1, 0, %p33;
$L__BB4_27:
	sub.s64 	%rd156, %rd2, %rd163;
	add.s64 	%rd157, %rd156, %rd188;
	cvta.to.global.u64 	%rd158, %rd71;
	shl.b64 	%rd159, %rd1, 4;
	add.s64 	%rd160, %rd158, %rd159;
	st.global.u64 	[%rd160], %rd163;
	st.global.u64 	[%rd160+8], %rd157;
$L__BB4_28:
	ret;

}
	// .globl	_ZN6thrust24THRUST_300001_SM_1000_NS8cuda_cub4core6detail13_kernel_agentINS1_16__set_operations10SetOpAgentINS0_6detail15normal_iteratorINS0_10device_ptrIiEEEESB_PiSC_SB_SC_lN4cuda3std3__44lessIiEENS5_31serial_set_symmetric_differenceENSF_17integral_constantIbLb0EEEEEJSB_SB_SC_SC_llSB_SC_SH_SI_PNSF_4pairIllEEPmN3cub18CUB_300001_SM_100013ScanTileStateIlLb1EEEEEEvDpT0_
.visible .entry _ZN6thrust24THRUST_300001_SM_1000_NS8cuda_cub4core6detail13_kernel_agentINS1_16__set_operations10SetOpAgentINS0_6detail15normal_iteratorINS0_10device_ptrIiEEEESB_PiSC_SB_SC_lN4cuda3std3__44lessIiEENS5_31serial_set_symmetric_differenceENSF_17integral_constantIbLb0EEEEEJSB_SB_SC_SC_llSB_SC_SH_SI_PNSF_4pairIllEEPmN3cub18CUB_300001_SM_100013ScanTileStateIlLb1EEEEEEvDpT0_(
	.param .align 8 .b8 _ZN6thrust24THRUST_300001_SM_1000_NS8cuda_cub4core6detail13_kernel_agentINS1_16__set_operations10SetOpAgentINS0_6detail15normal_iteratorINS0_10device_ptrIiEEEESB_PiSC_SB_SC_lN4cuda3std3__44lessIiEENS5_31serial_set_symmetric_differenceENSF_17integral_constantIbLb0EEEEEJSB_SB_SC_SC_llSB_SC_SH_SI_PNSF_4pairIllEEPmN3cub18CUB_300001_SM_100013ScanTileStateIlLb1EEEEEEvDpT0__param_0[8],
	.param .align 8 .b8 _ZN6thrust24THRUST_300001_SM_1000_NS8cuda_cub4core6detail13_kernel_agentINS1_16__set_operations10SetOpAgentINS0_6detail15normal_iteratorINS0_10device_ptrIiEEEESB_PiSC_SB_SC_lN4cuda3std3__44lessIiEENS5_31serial_set_symmetric_differenceENSF_17integral_constantIbLb0EEEEEJSB_SB_SC_SC_llSB_SC_SH_SI_PNSF_4pairIllEEPmN3cub18CUB_300001_SM_100013ScanTileStateIlLb1EEEEEEvDpT0__param_1[8],
	.param .u64 .ptr .align 1 _ZN6thrust24THRUST_300001_SM_1000_NS8cuda_cub4core6detail13_kernel_agentINS1_16__set_operations10SetOpAgentINS0_6detail15normal_iteratorINS0_10device_ptrIiEEEESB_PiSC_SB_SC_lN4cuda3std3__44lessIiEENS5_31serial_set_symmetric_differenceENSF_17integral_constantIbLb0EEEEEJSB_SB_SC_SC_llSB_SC_SH_SI_PNSF_4pairIllEEPmN3cub18CUB_300001_SM_100013ScanTileStateIlLb1EEEEEEvDpT0__param_2,
	.param .u64 .ptr .align 1 _ZN6thrust24THRUST_300001_SM_1000_NS8cuda_cub4core6detail13_kernel_agentINS1_16__set_operations10SetOpAgentINS0_6detail15normal_iteratorINS0_10device_ptrIiEEEESB_PiSC_SB_SC_lN4cuda3std3__44lessIiEENS5_31serial_set_symmetric_differenceENSF_17integral_constantIbLb0EEEEEJSB_SB_SC_SC_llSB_SC_SH_SI_PNSF_4pairIllEEPmN3cub18CUB_300001_SM_100013ScanTileStateIlLb1EEEEEEvDpT0__param_3,
	.param .u64 _ZN6thrust24THRUST_300001_SM_1000_NS8cuda_cub4core6detail13_kernel_agentINS1_16__set_operations10SetOpAgentINS0_6detail15normal_iteratorINS0_10device_ptrIiEEEESB_PiSC_SB_SC_lN4cuda3std3__44lessIiEENS5_31serial_set_symmetric_differenceENSF_17integral_constantIbLb0EEEEEJSB_SB_SC_SC_llSB_SC_SH_SI_PNSF_4pairIllEEPmN3cub18CUB_300001_SM_100013ScanTileStateIlLb1EEEEEEvDpT0__param_4,
	.param .u64 _ZN6thrust24THRUST_300001_SM_1000_NS8cuda_cub4core6detail13_kernel_agentINS1_16__set_operations10SetOpAgentINS0_6detail15normal_iteratorINS0_10device_ptrIiEEEESB_PiSC_SB_SC_lN4cuda3std3__44lessIiEENS5_31serial_set_symmetric_differenceENSF_17integral_constantIbLb0EEEEEJSB_SB_SC_SC_llSB_SC_SH_SI_PNSF_4pairIllEEPmN3cub18CUB_300001_SM_100013ScanTileStateIlLb1EEEEEEvDpT0__param_5,
	.param .align 8 .b8 _ZN6thrust24THRUST_300001_SM_1000_NS8cuda_cub4core6detail13_kernel_agentINS1_16__set_operations10SetOpAgentINS0_6detail15normal_iteratorINS0_10device_ptrIiEEEESB_PiSC_SB_SC_lN4cuda3std3__44lessIiEENS5_31serial_set_symmetric_differenceENSF_17integral_constantIbLb0EEEEEJSB_SB_SC_SC_llSB_SC_SH_SI_PNSF_4pairIllEEPmN3cub18CUB_300001_SM_100013ScanTileStateIlLb1EEEEEEvDpT0__param_6[8],
	.param .u64 .ptr .align 1 _ZN6thrust24THRUST_300001_SM_1000_NS8cuda_cub4core6detail13_kernel_agentINS1_16__set_operations10SetOpAgentINS0_6detail15normal_iteratorINS0_10device_ptrIiEEEESB_PiSC_SB_SC_lN4cuda3std3__44lessIiEENS5_31serial_set_symmetric_differenceENSF_17integral_constantIbLb0EEEEEJSB_SB_SC_SC_llSB_SC_SH_SI_PNSF_4pairIllEEPmN3cub18CUB_300001_SM_100013ScanTileStateIlLb1EEEEEEvDpT0__param_7,
	.param .align 1 .b8 _ZN6thrust24THRUST_300001_SM_1000_NS8cuda_cub4core6detail13_kernel_agentINS1_16__set_operations10SetOpAgentINS0_6detail15normal_iteratorINS0_10device_ptrIiEEEESB_PiSC_SB_SC_lN4cuda3std3__44lessIiEENS5_31serial_set_symmetric_differenceENSF_17integral_constantIbLb0EEEEEJSB_SB_SC_SC_llSB_SC_SH_SI_PNSF_4pairIllEEPmN3cub18CUB_300001_SM_100013ScanTileStateIlLb1EEEEEEvDpT0__param_8[1],
	.param .align 1 .b8 _ZN6thrust24THRUST_300001_SM_1000_NS8cuda_cub4core6detail13_kernel_agentINS1_16__set_operations10SetOpAgentINS0_6detail15normal_iteratorINS0_10device_ptrIiEEEESB_PiSC_SB_SC_lN4cuda3std3__44lessIiEENS5_31serial_set_symmetric_differenceENSF_17integral_constantIbLb0EEEEEJSB_SB_SC_SC_llSB_SC_SH_SI_PNSF_4pairIllEEPmN3cub18CUB_300001_SM_100013ScanTileStateIlLb1EEEEEEvDpT0__param_9[1],
	.param .u64 .ptr .align 1 _ZN6thrust24THRUST_300001_SM_1000_NS8cuda_cub4core6detail13_kernel_agentINS1_16__set_operations10SetOpAgentINS0_6detail15normal_iteratorINS0_10device_ptrIiEEEESB_PiSC_SB_SC_lN4cuda3std3__44lessIiEENS5_31serial_set_symmetric_differenceENSF_17integral_constantIbLb0EEEEEJSB_SB_SC_SC_llSB_SC_SH_SI_PNSF_4pairIllEEPmN3cub18CUB_300001_SM_100013ScanTileStateIlLb1EEEEEEvDpT0__param_10,
	.param .u64 .ptr .align 1 _ZN6thrust24THRUST_300001_SM_1000_NS8cuda_cub4core6detail13_kernel_agentINS1_16__set_operations10SetOpAgentINS0_6detail15normal_iteratorINS0_10device_ptrIiEEEESB_PiSC_SB_SC_lN4cuda3std3__44lessIiEENS5_31serial_set_symmetric_differenceENSF_17integral_constantIbLb0EEEEEJSB_SB_SC_SC_llSB_SC_SH_SI_PNSF_4pairIllEEPmN3cub18CUB_300001_SM_100013ScanTileStateIlLb1EEEEEEvDpT0__param_11,
	.param .align 8 .b8 _ZN6thrust24THRUST_300001_SM_1000_NS8cuda_cub4core6detail13_kernel_agentINS1_16__set_operations10SetOpAgentINS0_6detail15normal_iteratorINS0_10device_ptrIiEEEESB_PiSC_SB_SC_lN4cuda3std3__44lessIiEENS5_31serial_set_symmetric_differenceENSF_17integral_constantIbLb0EEEEEJSB_SB_SC_SC_llSB_SC_SH_SI_PNSF_4pairIllEEPmN3cub18CUB_300001_SM_100013ScanTileStateIlLb1EEEEEEvDpT0__param_12[8]
)
.maxntid 512
{
	.reg .pred 	%p<832>;
	.reg .b32 	%r<2344>;
	.reg .b64 	%rd<534>;

	ld.param.u64 	%rd2, [_ZN6thrust24THRUST_300001_SM_1000_NS8cuda_cub4core6detail13_kernel_agentINS1_16__set_operations10SetOpAgentINS0_6detail15normal_iteratorINS0_10device_ptrIiEEEESB_PiSC_SB_SC_lN4cuda3std3__44lessIiEENS5_31serial_set_symmetric_differenceENSF_17integral_constantIbLb0EEEEEJSB_SB_SC_SC_llSB_SC_SH_SI_PNSF_4pairIllEEPmN3cub18CUB_300001_SM_100013ScanTileStateIlLb1EEEEEEvDpT0__param_12];
	ld.param.u64 	%rd103, [_ZN6thrust24THRUST_300001_SM_1000_NS8cuda_cub4core6detail13_kernel_agentINS1_16__set_operations10SetOpAgentINS0_6detail15normal_iteratorINS0_10device_ptrIiEEEESB_PiSC_SB_SC_lN4cuda3std3__44lessIiEENS5_31serial_set_symmetric_differenceENSF_17integral_constantIbLb0EEEEEJSB_SB_SC_SC_llSB_SC_SH_SI_PNSF_4pairIllEEPmN3cub18CUB_300001_SM_100013ScanTileStateIlLb1EEEEEEvDpT0__param_6];
	ld.param.u64 	%rd104, [_ZN6thrust24THRUST_300001_SM_1000_NS8cuda_cub4core6detail13_kernel_agentINS1_16__set_operations10SetOpAgentINS0_6detail15normal_iteratorINS0_10device_ptrIiEEEESB_PiSC_SB_SC_lN4cuda3std3__44lessIiEENS5_31serial_set_symmetric_differenceENSF_17integral_constantIbLb0EEEEEJSB_SB_SC_SC_llSB_SC_SH_SI_PNSF_4pairIllEEPmN3cub18CUB_300001_SM_100013ScanTileStateIlLb1EEEEEEvDpT0__param_1];
	ld.param.u64 	%rd105, [_ZN6thrust24THRUST_300001_SM_1000_NS8cuda_cub4core6detail13_kernel_agentINS1_16__set_operations10SetOpAgentINS0_6detail15normal_iteratorINS0_10device_ptrIiEEEESB_PiSC_SB_SC_lN4cuda3std3__44lessIiEENS5_31serial_set_symmetric_differenceENSF_17integral_constantIbLb0EEEEEJSB_SB_SC_SC_llSB_SC_SH_SI_PNSF_4pairIllEEPmN3cub18CUB_300001_SM_100013ScanTileStateIlLb1EEEEEEvDpT0__param_0];
	ld.param.u64 	%rd106, [_ZN6thrust24THRUST_300001_SM_1000_NS8cuda_cub4core6detail13_kernel_agentINS1_16__set_operations10SetOpAgentINS0_6detail15normal_iteratorINS0_10device_ptrIiEEEESB_PiSC_SB_SC_lN4cuda3std3__44lessIiEENS5_31serial_set_symmetric_differenceENSF_17integral_constantIbLb0EEEEEJSB_SB_SC_SC_llSB_SC_SH_SI_PNSF_4pairIllEEPmN3cub18CUB_300001_SM_100013ScanTileStateIlLb1EEEEEEvDpT0__param_10];
	cvta.to.global.u64 	%rd1, %rd106;
	cvta.to.global.u64 	%rd3, %rd105;
	cvta.to.global.u64 	%rd4, %rd104;
	cvta.to.global.u64 	%rd5, %rd103;
	mov.u32 	%r1, %ctaid.x;
	mov.u32 	%r2, %nctaid.x;
	add.s32 	%r752, %r2, -1;
	setp.ge.u32 	%p239, %r1, %r752;
	@%p239 bra 	$L__BB5_276;
	mul.wide.u32 	%rd306, %r1, 16;
	add.s64 	%rd307, %rd1, %rd306;
	ld.global.u64 	%rd308, [%rd307];
	ld.global.u64 	%rd309, [%rd307+8];
	ld.global.u64 	%rd310, [%rd307+16];
	ld.global.u64 	%rd311, [%rd307+24];
	cvt.u32.u64 	%r1404, %rd308;
	cvt.u32.u64 	%r1405, %rd310;
	sub.s32 	%r3, %r1405, %r1404;
	sub.s64 	%rd312, %rd311, %rd309;
	cvt.u32.u64 	%r4, %rd312;
	mov.u32 	%r2198, %tid.x;
	setp.ge.s32 	%p507, %r2198, %r3;
	cvt.u64.u32 	%rd314, %r2198;
	add.s64 	%rd315, %rd308, %rd314;
	shl.b64 	%rd316, %rd315, 2;
	add.s64 	%rd6, %rd3, %rd316;
	sub.s32 	%r1406, %r2198, %r3;
	cvt.s64.s32 	%rd317, %r1406;
	add.s64 	%rd318, %rd309, %rd317;
	shl.b64 	%rd319, %rd318, 2;
	add.s64 	%rd7, %rd4, %rd319;
	@%p507 bra 	$L__BB5_3;
	ld.global.u32 	%r2054, [%rd6];
	bra.uni 	$L__BB5_4;
$L__BB5_3:
	ld.global.u32 	%r2054, [%rd7];
$L__BB5_4:
	add.s32 	%r1407, %r2198, 512;
	setp.lt.s32 	%p508, %r1407, %r3;
	@%p508 bra 	$L__BB5_6;
	ld.global.u32 	%r2055, [%rd7+2048];
	bra.uni 	$L__BB5_7;
$L__BB5_6:
	ld.global.u32 	%r2055, [%rd6+2048];
$L__BB5_7:
	or.b32  	%r1408, %r2198, 1024;
	setp.lt.s32 	%p509, %r1408, %r3;
	@%p509 bra 	$L__BB5_9;
	ld.global.u32 	%r2056, [%rd7+4096];
	bra.uni 	$L__BB5_10;
$L__BB5_9:
	ld.global.u32 	%r2056, [%rd6+4096];
$L__BB5_10:
	add.s32 	%r1409, %r2198, 1536;
	setp.lt.s32 	%p510, %r1409, %r3;
	@%p510 bra 	$L__BB5_12;
	ld.global.u32 	%r2057, [%rd7+6144];
	bra.uni 	$L__BB5_13;
$L__BB5_12:
	ld.global.u32 	%r2057, [%rd6+6144];
$L__BB5_13:
	or.b32  	%r1410, %r2198, 2048;
	setp.lt.s32 	%p511, %r1410, %r3;
	@%p511 bra 	$L__BB5_15;
	ld.global.u32 	%r2058, [%rd7+8192];
	bra.uni 	$L__BB5_16;
$L__BB5_15:
	ld.global.u32 	%r2058, [%rd6+8192];
$L__BB5_16:
	add.s32 	%r1411, %r2198, 2560;
	setp.lt.s32 	%p512, %r1411, %r3;
	@%p512 bra 	$L__BB5_18;
	ld.global.u32 	%r2059, [%rd7+10240];
	bra.uni 	$L__BB5_19;
$L__BB5_18:
	ld.global.u32 	%r2059, [%rd6+10240];
$L__BB5_19:
	or.b32  	%r1412, %r2198, 3072;
	setp.lt.s32 	%p513, %r1412, %r3;
	@%p513 bra 	$L__BB5_21;
	ld.global.u32 	%r2060, [%rd7+12288];
	bra.uni 	$L__BB5_22;
$L__BB5_21:
	ld.global.u32 	%r2060, [%rd6+12288];
$L__BB5_22:
	add.s32 	%r1413, %r2198, 3584;
	setp.lt.s32 	%p514, %r1413, %r3;
	@%p514 bra 	$L__BB5_24;
	ld.global.u32 	%r2061, [%rd7+14336];
	bra.uni 	$L__BB5_25;
$L__BB5_24:
	ld.global.u32 	%r2061, [%rd6+14336];
$L__BB5_25:
	or.b32  	%r1414, %r2198, 4096;
	setp.lt.s32 	%p515, %r1414, %r3;
	@%p515 bra 	$L__BB5_27;
	ld.global.u32 	%r2062, [%rd7+16384];
	bra.uni 	$L__BB5_28;
$L__BB5_27:
	ld.global.u32 	%r2062, [%rd6+16384];
$L__BB5_28:
	add.s32 	%r1415, %r2198, 4608;
	setp.lt.s32 	%p516, %r1415, %r3;
	@%p516 bra 	$L__BB5_30;
	ld.global.u32 	%r2063, [%rd7+18432];
	bra.uni 	$L__BB5_31;
$L__BB5_30:
	ld.global.u32 	%r2063, [%rd6+18432];
$L__BB5_31:
	or.b32  	%r1416, %r2198, 5120;
	setp.lt.s32 	%p517, %r1416, %r3;
	@%p517 bra 	$L__BB5_33;
	ld.global.u32 	%r2064, [%rd7+20480];
	bra.uni 	$L__BB5_34;
$L__BB5_33:
	ld.global.u32 	%r2064, [%rd6+20480];
$L__BB5_34:
	add.s32 	%r1417, %r2198, 5632;
	setp.lt.s32 	%p518, %r1417, %r3;
	@%p518 bra 	$L__BB5_36;
	ld.global.u32 	%r2065, [%rd7+22528];
	bra.uni 	$L__BB5_37;
$L__BB5_36:
	ld.global.u32 	%r2065, [%rd6+22528];
$L__BB5_37:
	or.b32  	%r1418, %r2198, 6144;
	setp.lt.s32 	%p519, %r1418, %r3;
	@%p519 bra 	$L__BB5_39;
	ld.global.u32 	%r2066, [%rd7+24576];
	bra.uni 	$L__BB5_40;
$L__BB5_39:
	ld.global.u32 	%r2066, [%rd6+24576];
$L__BB5_40:
	add.s32 	%r1419, %r2198, 6656;
	setp.lt.s32 	%p520, %r1419, %r3;
	@%p520 bra 	$L__BB5_42;
	ld.global.u32 	%r2067, [%rd7+26624];
	bra.uni 	$L__BB5_43;
$L__BB5_42:
	ld.global.u32 	%r2067, [%rd6+26624];
$L__BB5_43:
	or.b32  	%r1420, %r2198, 7168;
	setp.lt.s32 	%p521, %r1420, %r3;
	@%p521 bra 	$L__BB5_45;
	ld.global.u32 	%r2068, [%rd7+28672];
	bra.uni 	$L__BB5_46;
$L__BB5_45:
	ld.global.u32 	%r2068, [%rd6+28672];
$L__BB5_46:
	add.s32 	%r1421, %r2198, 7680;
	setp.lt.s32 	%p522, %r1421, %r3;
	@%p522 bra 	$L__BB5_48;
	ld.global.u32 	%r2069, [%rd7+30720];
	bra.uni 	$L__BB5_49;
$L__BB5_48:
	ld.global.u32 	%r2069, [%rd6+30720];
$L__BB5_49:
	or.b32  	%r1422, %r2198, 8192;
	setp.lt.s32 	%p523, %r1422, %r3;
	@%p523 bra 	$L__BB5_51;
	ld.global.u32 	%r2070, [%rd7+32768];
	bra.uni 	$L__BB5_52;
$L__BB5_51:
	ld.global.u32 	%r2070, [%rd6+32768];
$L__BB5_52:
	add.s32 	%r1423, %r2198, 8704;
	setp.lt.s32 	%p524, %r1423, %r3;
	@%p524 bra 	$L__BB5_54;
	ld.global.u32 	%r2071, [%rd7+34816];
	bra.uni 	$L__BB5_55;
$L__BB5_54:
	ld.global.u32 	%r2071, [%rd6+34816];
$L__BB5_55:
	or.b32  	%r60, %r2198, 9216;
	add.s32 	%r61, %r4, %r3;
	setp.ge.s32 	%p525, %r60, %r61;
	@%p525 bra 	$L__BB5_59;
	setp.ge.s32 	%p526, %r60, %r3;
	@%p526 bra 	$L__BB5_58;
	ld.global.u32 	%r2072, [%rd6+36864];
	bra.uni 	$L__BB5_59;
$L__BB5_58:
	ld.global.u32 	%r2072, [%rd7+36864];
$L__BB5_59:
	mov.u32 	%r1425, _ZN6thrust24THRUST_300001_SM_1000_NS8cuda_cub4core6detail5shmemE;
	add.s32 	%r1426, %r1425, 2048;
	shl.b32 	%r1428, %r2198, 2;
	add.s32 	%r65, %r1426, %r1428;
	st.shared.u32 	[%r65], %r2054;
	st.shared.u32 	[%r65+2048], %r2055;
	st.shared.u32 	[%r65+4096], %r2056;
	st.shared.u32 	[%r65+6144], %r2057;
	st.shared.u32 	[%r65+8192], %r2058;
	st.shared.u32 	[%r65+10240], %r2059;
	st.shared.u32 	[%r65+12288], %r2060;
	st.shared.u32 	[%r65+14336], %r2061;
	st.shared.u32 	[%r65+16384], %r2062;
	st.shared.u32 	[%r65+18432], %r2063;
	st.shared.u32 	[%r65+20480], %r2064;
	st.shared.u32 	[%r65+22528], %r2065;
	st.shared.u32 	[%r65+24576], %r2066;
	st.shared.u32 	[%r65+26624], %r2067;
	st.shared.u32 	[%r65+28672], %r2068;
	st.shared.u32 	[%r65+30720], %r2069;
	st.shared.u32 	[%r65+32768], %r2070;
	st.shared.u32 	[%r65+34816], %r2071;
	st.shared.u32 	[%r65+36864], %r2072;
	bar.sync 	0;
	mul.lo.s32 	%r1429, %r2198, 19;
	min.s32 	%r66, %r61, %r1429;
	shl.b32 	%r1430, %r3, 2;
	add.s32 	%r67, %r1426, %r1430;
	sub.s32 	%r1431, %r66, %r4;
	max.s32 	%r2075, %r1431, 0;
	min.s32 	%r2074, %r66, %r3;
	setp.ge.s32 	%p527, %r2075, %r2074;
	@%p527 bra 	$L__BB5_61;
$L__BB5_60:
	add.s32 	%r1432, %r2075, %r2074;
	shr.s32 	%r1433, %r1432, 1;
	shl.b32 	%r1434, %r1433, 2;
	add.s32 	%r1436, %r1425, %r1434;
	ld.shared.u32 	%r1437, [%r1436+2048];
	not.b32 	%r1438, %r1433;
	add.s32 	%r1439, %r66, %r1438;
	shl.b32 	%r1440, %r1439, 2;
	add.s32 	%r1441, %r67, %r1440;
	ld.shared.u32 	%r1442, [%r1441];
	setp.lt.s32 	%p528, %r1442, %r1437;
	add.s32 	%r1443, %r1433, 1;
	selp.b32 	%r2075, %r2075, %r1443, %p528;
	selp.b32 	%r2074, %r1433, %r2074, %p528;
	setp.lt.s32 	%p529, %r2075, %r2074;
	@%p529 bra 	$L__BB5_60;
$L__BB5_61:
	sub.s32 	%r75, %r66, %r2075;
	setp.ge.s32 	%p530, %r75, %r4;
	mov.b32 	%r2102, 0;
	@%p530 bra 	$L__BB5_86;
	shl.b32 	%r1447, %r75, 2;
	add.s32 	%r76, %r67, %r1447;
	ld.shared.u32 	%r77, [%r76];
	setp.lt.s32 	%p531, %r2075, 1;
	mov.b32 	%r2079, 0;
	mov.u32 	%r2078, %r2075;
	@%p531 bra 	$L__BB5_64;
	mul.lo.s32 	%r1448, %r2075, 511;
	shr.s32 	%r1449, %r1448, 9;
	shl.b32 	%r1450, %r1449, 2;
	add.s32 	%r1452, %r1425, %r1450;
	ld.shared.u32 	%r1453, [%r1452+2048];
	setp.lt.s32 	%p532, %r1453, %r77;
	add.s32 	%r1454, %r1449, 1;
	selp.b32 	%r2078, %r2075, %r1449, %p532;
	selp.b32 	%r2079, %r1454, 0, %p532;
$L__BB5_64:
	setp.ge.s32 	%p533, %r2079, %r2078;
	@%p533 bra 	$L__BB5_66;
	mad.lo.s32 	%r1455, %r2078, 127, %r2079;
	shr.s32 	%r1456, %r1455, 7;
	shl.b32 	%r1457, %r1456, 2;
	add.s32 	%r1459, %r1425, %r1457;
	ld.shared.u32 	%r1460, [%r1459+2048];
	setp.lt.s32 	%p534, %r1460, %r77;
	add.s32 	%r1461, %r1456, 1;
	selp.b32 	%r2078, %r2078, %r1456, %p534;
	selp.b32 	%r2079, %r1461, %r2079, %p534;
$L__BB5_66:
	setp.ge.s32 	%p535, %r2079, %r2078;
	@%p535 bra 	$L__BB5_68;
	mad.lo.s32 	%r1462, %r2078, 31, %r2079;
	shr.s32 	%r1463, %r1462, 5;
	shl.b32 	%r1464, %r1463, 2;
	add.s32 	%r1466, %r1425, %r1464;
	ld.shared.u32 	%r1467, [%r1466+2048];
	setp.lt.s32 	%p536, %r1467, %r77;
	add.s32 	%r1468, %r1463, 1;
	selp.b32 	%r2078, %r2078, %r1463, %p536;
	selp.b32 	%r2079, %r1468, %r2079, %p536;
$L__BB5_68:
	setp.ge.s32 	%p537, %r2079, %r2078;
	@%p537 bra 	$L__BB5_70;
	mad.lo.s32 	%r1469, %r2078, 15, %r2079;
	shr.s32 	%r1470, %r1469, 4;
	shl.b32 	%r1471, %r1470, 2;
	add.s32 	%r1473, %r1425, %r1471;
	ld.shared.u32 	%r1474, [%r1473+2048];
	setp.lt.s32 	%p538, %r1474, %r77;
	add.s32 	%r1475, %r1470, 1;
	selp.b32 	%r2078, %r2078, %r1470, %p538;
	selp.b32 	%r2079, %r1475, %r2079, %p538;
$L__BB5_70:
	setp.ge.s32 	%p539, %r2079, %r2078;
	@%p539 bra 	$L__BB5_72;
$L__BB5_71:
	add.s32 	%r1477, %r2079, %r2078;
	shr.s32 	%r1478, %r1477, 1;
	shl.b32 	%r1479, %r1478, 2;
	add.s32 	%r1481, %r1425, %r1479;
	ld.shared.u32 	%r1482, [%r1481+2048];
	setp.lt.s32 	%p540, %r1482, %r77;
	add.s32 	%r1483, %r1478, 1;
	selp.b32 	%r2078, %r2078, %r1478, %p540;
	selp.b32 	%r2079, %r1483, %r2079, %p540;
	setp.lt.s32 	%p541, %r2079, %r2078;
	@%p541 bra 	$L__BB5_71;
$L__BB5_72:
	setp.lt.s32 	%p542, %r75, 1;
	mov.b32 	%r2090, 0;
	mov.u32 	%r2089, %r75;
	@%p542 bra 	$L__BB5_74;
	mul.lo.s32 	%r1486, %r75, 511;
	shr.s32 	%r1487, %r1486, 9;
	shl.b32 	%r1488, %r1487, 2;
	add.s32 	%r1489, %r67, %r1488;
	ld.shared.u32 	%r1490, [%r1489];
	setp.lt.s32 	%p543, %r1490, %r77;
	add.s32 	%r1491, %r1487, 1;
	selp.b32 	%r2089, %r75, %r1487, %p543;
	selp.b32 	%r2090, %r1491, 0, %p543;
$L__BB5_74:
	setp.ge.s32 	%p544, %r2090, %r2089;
	@%p544 bra 	$L__BB5_76;
	mad.lo.s32 	%r1493, %r2089, 127, %r2090;
	shr.s32 	%r1494, %r1493, 7;
	shl.b32 	%r1495, %r1494, 2;
	add.s32 	%r1496, %r67, %r1495;
	ld.shared.u32 	%r1497, [%r1496];
	setp.lt.s32 	%p545, %r1497, %r77;
	add.s32 	%r1498, %r1494, 1;
	selp.b32 	%r2089, %r2089, %r1494, %p545;
	selp.b32 	%r2090, %r1498, %r2090, %p545;
$L__BB5_76:
	setp.ge.s32 	%p546, %r2090, %r2089;
	@%p546 bra 	$L__BB5_78;
	mad.lo.s32 	%r1499, %r2089, 31, %r2090;
	shr.s32 	%r1500, %r1499, 5;
	shl.b32 	%r1501, %r1500, 2;
	add.s32 	%r1502, %r67, %r1501;
	ld.shared.u32 	%r1503, [%r1502];
	setp.lt.s32 	%p547, %r1503, %r77;
	add.s32 	%r1504, %r1500, 1;
	selp.b32 	%r2089, %r2089, %r1500, %p547;
	selp.b32 	%r2090, %r1504, %r2090, %p547;
$L__BB5_78:
	setp.ge.s32 	%p548, %r2090, %r2089;
	@%p548 bra 	$L__BB5_80;
	mad.lo.s32 	%r1505, %r2089, 15, %r2090;
	shr.s32 	%r1506, %r1505, 4;
	shl.b32 	%r1507, %r1506, 2;
	add.s32 	%r1508, %r67, %r1507;
	ld.shared.u32 	%r1509, [%r1508];
	setp.lt.s32 	%p549, %r1509, %r77;
	add.s32 	%r1510, %r1506, 1;
	selp.b32 	%r2089, %r2089, %r1506, %p549;
	selp.b32 	%r2090, %r1510, %r2090, %p549;
$L__BB5_80:
	setp.ge.s32 	%p550, %r2090, %r2089;
	@%p550 bra 	$L__BB5_82;
$L__BB5_81:
	add.s32 	%r1512, %r2090, %r2089;
	shr.s32 	%r1513, %r1512, 1;
	shl.b32 	%r1514, %r1513, 2;
	add.s32 	%r1515, %r67, %r1514;
	ld.shared.u32 	%r1516, [%r1515];
	setp.lt.s32 	%p551, %r1516, %r77;
	add.s32 	%r1517, %r1513, 1;
	selp.b32 	%r2089, %r2089, %r1513, %p551;
	selp.b32 	%r2090, %r1517, %r2090, %p551;
	setp.lt.s32 	%p552, %r2090, %r2089;
	@%p552 bra 	$L__BB5_81;
$L__BB5_82:
	sub.s32 	%r1520, %r2075, %r2079;
	sub.s32 	%r122, %r75, %r2090;
	add.s32 	%r123, %r122, %r1520;
	shr.s32 	%r1521, %r123, 1;
	max.s32 	%r124, %r1521, %r122;
	add.s32 	%r1523, %r2090, %r124;
	add.s32 	%r1524, %r1523, 1;
	min.s32 	%r1525, %r1524, %r4;
	sub.s32 	%r2099, %r1525, %r75;
	setp.lt.s32 	%p553, %r2099, 1;
	mov.b32 	%r2100, 0;
	@%p553 bra 	$L__BB5_85;
	mov.b32 	%r2100, 0;
$L__BB5_84:
	add.s32 	%r1527, %r2100, %r2099;
	shr.s32 	%r1528, %r1527, 1;
	shl.b32 	%r1529, %r1528, 2;
	add.s32 	%r1530, %r76, %r1529;
	ld.shared.u32 	%r1531, [%r1530];
	setp.lt.s32 	%p554, %r77, %r1531;
	add.s32 	%r1532, %r1528, 1;
	selp.b32 	%r2099, %r1528, %r2099, %p554;
	selp.b32 	%r2100, %r2100, %r1532, %p554;
	setp.lt.s32 	%p555, %r2100, %r2099;
	@%p555 bra 	$L__BB5_84;
$L__BB5_85:
	add.s32 	%r1533, %r122, %r2100;
	min.s32 	%r1534, %r1533, %r124;
	sub.s32 	%r1535, %r123, %r1534;
	add.s32 	%r1536, %r1534, 1;
	setp.eq.s32 	%p556, %r1535, %r1536;
	setp.lt.s32 	%p557, %r124, %r1533;
	and.pred  	%p558, %p556, %p557;
	add.s32 	%r2075, %r1535, %r2079;
	selp.u32 	%r2102, 1, 0, %p558;
$L__BB5_86:
	sub.s32 	%r1537, %r66, %r2075;
	add.s32 	%r1538, %r1537, %r2102;
	setp.eq.s32 	%p559, %r2198, 0;
	shl.b32 	%r1539, %r3, 16;
	or.b32  	%r1540, %r1539, %r4;
	shl.b32 	%r1541, %r2075, 16;
	or.b32  	%r1542, %r1538, %r1541;
	selp.b32 	%r1543, %r1540, %r1542, %p559;
	add.s32 	%r1544, %r2198, -1;
	selp.b32 	%r1545, 511, %r1544, %p559;
	shl.b32 	%r1546, %r1545, 2;
	add.s32 	%r1548, %r1425, %r1546;
	st.shared.u32 	[%r1548], %r1543;
	bar.sync 	0;
	ld.shared.u32 	%r1549, [%r65+-2048];
	shr.s32 	%r135, %r1549, 16;
	and.b32  	%r1550, %r1549, 65535;
	add.s32 	%r2110, %r1538, %r3;
	add.s32 	%r137, %r1550, %r3;
	add.s32 	%r138, %r137, %r135;
	shl.b32 	%r1551, %r2110, 2;
	add.s32 	%r139, %r1426, %r1551;
	ld.shared.u32 	%r140, [%r139];
	shl.b32 	%r1553, %r2075, 2;
	add.s32 	%r141, %r1426, %r1553;
	ld.shared.u32 	%r142, [%r141];
	setp.ge.s32 	%p756, %r2075, %r135;
	setp.lt.s32 	%p560, %r2075, %r135;
	setp.ge.s32 	%p561, %r2110, %r137;
	and.pred  	%p757, %p561, %p560;
	or.pred  	%p562, %p756, %p561;
	@%p562 bra 	$L__BB5_88;
	setp.lt.s32 	%p757, %r142, %r140;
	setp.lt.s32 	%p756, %r140, %r142;
$L__BB5_88:
	add.s32 	%r1554, %r2110, %r2075;
	setp.lt.s32 	%p563, %r1554, %r138;
	xor.pred  	%p564, %p756, %p757;
	and.pred  	%p7, %p563, %p564;
	mov.u32 	%r2103, %r142;
	@%p756 bra 	$L__BB5_90;
	add.s32 	%r2075, %r2075, 1;
	ld.shared.u32 	%r2103, [%r141+4];
$L__BB5_90:
	mov.u32 	%r2105, %r140;
	@%p757 bra 	$L__BB5_92;
	add.s32 	%r2110, %r2110, 1;
	ld.shared.u32 	%r2105, [%r139+4];
$L__BB5_92:
	setp.ge.s32 	%p758, %r2075, %r135;
	setp.lt.s32 	%p565, %r2075, %r135;
	setp.ge.s32 	%p566, %r2110, %r137;
	and.pred  	%p759, %p566, %p565;
	or.pred  	%p567, %p758, %p566;
	@%p567 bra 	$L__BB5_94;
	setp.lt.s32 	%p759, %r2103, %r2105;
	setp.lt.s32 	%p758, %r2105, %r2103;
$L__BB5_94:
	add.s32 	%r1555, %r2110, %r2075;
	setp.lt.s32 	%p568, %r1555, %r138;
	xor.pred  	%p569, %p758, %p759;
	and.pred  	%p14, %p568, %p569;
	mov.u32 	%r2107, %r2103;
	@%p758 bra 	$L__BB5_96;
	add.s32 	%r151, %r2075, 1;
	shl.b32 	%r1556, %r2075, 2;
	add.s32 	%r1558, %r1425, %r1556;
	ld.shared.u32 	%r2107, [%r1558+2052];
	mov.u32 	%r2075, %r151;
$L__BB5_96:
	mov.u32 	%r2109, %r2105;
	@%p759 bra 	$L__BB5_98;
	add.s32 	%r155, %r2110, 1;
	shl.b32 	%r1559, %r2110, 2;
	add.s32 	%r1561, %r1425, %r1559;
	ld.shared.u32 	%r2109, [%r1561+2052];
	mov.u32 	%r2110, %r155;
$L__BB5_98:
	setp.ge.s32 	%p760, %r2075, %r135;
	setp.lt.s32 	%p570, %r2075, %r135;
	setp.ge.s32 	%p571, %r2110, %r137;
	and.pred  	%p761, %p571, %p570;
	or.pred  	%p572, %p760, %p571;
	@%p572 bra 	$L__BB5_100;
	setp.lt.s32 	%p761, %r2107, %r2109;
	setp.lt.s32 	%p760, %r2109, %r2107;
$L__BB5_100:
	add.s32 	%r1562, %r2110, %r2075;
	setp.lt.s32 	%p573, %r1562, %r138;
	xor.pred  	%p574, %p760, %p761;
	and.pred  	%p21, %p573, %p574;
	mov.u32 	%r2111, %r2107;
	@%p760 bra 	$L__BB5_102;
	add.s32 	%r159, %r2075, 1;
	shl.b32 	%r1563, %r2075, 2;
	mov.u32 	%r1564, _ZN6thrust24THRUST_300001_SM_1000_NS8cuda_cub4core6detail5shmemE;
	add.s32 	%r1565, %r1564, %r1563;
	ld.shared.u32 	%r2111, [%r1565+2052];
	mov.u32 	%r2075, %r159;
$L__BB5_102:
	mov.u32 	%r2113, %r2109;
	@%p761 bra 	$L__BB5_104;
	add.s32 	%r163, %r2110, 1;
	shl.b32 	%r1566, %r2110, 2;
	mov.u32 	%r1567, _ZN6thrust24THRUST_300001_SM_1000_NS8cuda_cub4core6detail5shmemE;
	add.s32 	%r1568, %r1567, %r1566;
	ld.shared.u32 	%r2113, [%r1568+2052];
	mov.u32 	%r2110, %r163;
$L__BB5_104:
	setp.ge.s32 	%p762, %r2075, %r135;
	setp.lt.s32 	%p575, %r2075, %r135;
	setp.ge.s32 	%p576, %r2110, %r137;
	and.pred  	%p763, %p576, %p575;
	or.pred  	%p577, %p762, %p576;
	@%p577 bra 	$L__BB5_106;
	setp.lt.s32 	%p763, %r2111, %r2113;
	setp.lt.s32 	%p762, %r2113, %r2111;
$L__BB5_106:
	add.s32 	%r1569, %r2110, %r2075;
	setp.lt.s32 	%p578, %r1569, %r138;
	xor.pred  	%p579, %p762, %p763;
	and.pred  	%p28, %p578, %p579;
	mov.u32 	%r2115, %r2111;
	@%p762 bra 	$L__BB5_108;
	add.s32 	%r167, %r2075, 1;
	shl.b32 	%r1570, %r2075, 2;
	mov.u32 	%r1571, _ZN6thrust24THRUST_300001_SM_1000_NS8cuda_cub4core6detail5shmemE;
	add.s32 	%r1572, %r1571, %r1570;
	ld.shared.u32 	%r2115, [%r1572+2052];
	mov.u32 	%r2075, %r167;
$L__BB5_108:
	mov.u32 	%r2117, %r2113;
	@%p763 bra 	$L__BB5_110;
	add.s32 	%r171, %r2110, 1;
	shl.b32 	%r1573, %r2110, 2;
	mov.u32 	%r1574, _ZN6thrust24THRUST_300001_SM_1000_NS8cuda_cub4core6detail5shmemE;
	add.s32 	%r1575, %r1574, %r1573;
	ld.shared.u32 	%r2117, [%r1575+2052];
	mov.u32 	%r2110, %r171;
$L__BB5_110:
	setp.ge.s32 	%p764, %r2075, %r135;
	setp.lt.s32 	%p580, %r2075, %r135;
	setp.ge.s32 	%p581, %r2110, %r137;
	and.pred  	%p765, %p581, %p580;
	or.pred  	%p582, %p764, %p581;
	@%p582 bra 	$L__BB5_112;
	setp.lt.s32 	%p765, %r2115, %r2117;
	setp.lt.s32 	%p764, %r2117, %r2115;
$L__BB5_112:
	add.s32 	%r1576, %r2110, %r2075;
	setp.lt.s32 	%p583, %r1576, %r138;
	xor.pred  	%p584, %p764, %p765;
	and.pred  	%p35, %p583, %p584;
	mov.u32 	%r2123, %r2115;
	@%p764 bra 	$L__BB5_114;
	add.s32 	%r175, %r2075, 1;
	shl.b32 	%r1577, %r2075, 2;
	mov.u32 	%r1578, _ZN6thrust24THRUST_300001_SM_1000_NS8cuda_cub4core6detail5shmemE;
	add.s32 	%r1579, %r1578, %r1577;
	ld.shared.u32 	%r2123, [%r1579+2052];
	mov.u32 	%r2075, %r175;
$L__BB5_114:
	mov.u32 	%r2125, %r2117;
	@%p765 bra 	$L__BB5_116;
	add.s32 	%r179, %r2110, 1;
	shl.b32 	%r1580, %r2110, 2;
	mov.u32 	%r1581, _ZN6thrust24THRUST_300001_SM_1000_NS8cuda_cub4core6detail5shmemE;
	add.s32 	%r1582, %r1581, %r1580;
	ld.shared.u32 	%r2125, [%r1582+2052];
	mov.u32 	%r2110, %r179;
$L__BB5_116:
	setp.ge.s32 	%p766, %r2075, %r135;
	setp.lt.s32 	%p585, %r2075, %r135;
	setp.ge.s32 	%p586, %r2110, %r137;
	and.pred  	%p767, %p586, %p585;
	or.pred  	%p587, %p766, %p586;
	@%p587 bra 	$L__BB5_118;
	setp.lt.s32 	%p767, %r2123, %r2125;
	setp.lt.s32 	%p766, %r2125, %r2123;
$L__BB5_118:
	selp.b32 	%r183, %r2123, %r2125, %p767;
	add.s32 	%r1583, %r2110, %r2075;
	setp.lt.s32 	%p588, %r1583, %r138;
	xor.pred  	%p589, %p766, %p767;
	selp.b32 	%r1584, 32, 0, %p589;
	selp.b32 	%r184, %r1584, 0, %p588;
	@%p766 bra 	$L__BB5_120;
	add.s32 	%r185, %r2075, 1;
	shl.b32 	%r1585, %r2075, 2;
	mov.u32 	%r1586, _ZN6thrust24THRUST_300001_SM_1000_NS8cuda_cub4core6detail5shmemE;
	add.s32 	%r1587, %r1586, %r1585;
	ld.shared.u32 	%r2123, [%r1587+2052];
	mov.u32 	%r2075, %r185;
$L__BB5_120:
	@%p767 bra 	$L__BB5_122;
	add.s32 	%r189, %r2110, 1;
	shl.b32 	%r1588, %r2110, 2;
	mov.u32 	%r1589, _ZN6thrust24THRUST_300001_SM_1000_NS8cuda_cub4core6detail5shmemE;
	add.s32 	%r1590, %r1589, %r1588;
	ld.shared.u32 	%r2125, [%r1590+2052];
	mov.u32 	%r2110, %r189;
$L__BB5_122:
	setp.ge.s32 	%p768, %r2075, %r135;
	setp.lt.s32 	%p590, %r2075, %r135;
	setp.ge.s32 	%p591, %r2110, %r137;
	and.pred  	%p769, %p591, %p590;
	or.pred  	%p592, %p768, %p591;
	@%p592 bra 	$L__BB5_124;
	setp.lt.s32 	%p769, %r2123, %r2125;
	setp.lt.s32 	%p768, %r2125, %r2123;
$L__BB5_124:
	add.s32 	%r1591, %r2110, %r2075;
	setp.lt.s32 	%p593, %r1591, %r138;
	xor.pred  	%p594, %p768, %p769;
	selp.b32 	%r1592, 64, 0, %p594;
	selp.b32 	%r1593, %r1592, 0, %p593;
	or.b32  	%r1594, %r184, %r1593;
	selp.b32 	%r1595, 8, 0, %p28;
	selp.b32 	%r1596, 4, 0, %p21;
	selp.u32 	%r1597, 1, 0, %p7;
	selp.b32 	%r1598, 2, 0, %p14;
	or.b32  	%r1599, %r1598, %r1597;
	or.b32  	%r1600, %r1599, %r1596;
	or.b32  	%r1601, %r1600, %r1595;
	selp.b32 	%r1602, 16, 0, %p35;
	or.b32  	%r1603, %r1601, %r1602;
	or.b32  	%r193, %r1594, %r1603;
	mov.u32 	%r2131, %r2123;
	@%p768 bra 	$L__BB5_126;
	add.s32 	%r194, %r2075, 1;
	shl.b32 	%r1604, %r2075, 2;
	mov.u32 	%r1605, _ZN6thrust24THRUST_300001_SM_1000_NS8cuda_cub4core6detail5shmemE;
	add.s32 	%r1606, %r1605, %r1604;
	ld.shared.u32 	%r2131, [%r1606+2052];
	mov.u32 	%r2075, %r194;
$L__BB5_126:
	mov.u32 	%r2133, %r2125;
	@%p769 bra 	$L__BB5_128;
	add.s32 	%r198, %r2110, 1;
	shl.b32 	%r1607, %r2110, 2;
	mov.u32 	%r1608, _ZN6thrust24THRUST_300001_SM_1000_NS8cuda_cub4core6detail5shmemE;
	add.s32 	%r1609, %r1608, %r1607;
	ld.shared.u32 	%r2133, [%r1609+2052];
	mov.u32 	%r2110, %r198;
$L__BB5_128:
	setp.ge.s32 	%p770, %r2075, %r135;
	setp.lt.s32 	%p595, %r2075, %r135;
	setp.ge.s32 	%p596, %r2110, %r137;
	and.pred  	%p771, %p596, %p595;
	or.pred  	%p597, %p770, %p596;
	@%p597 bra 	$L__BB5_130;
	setp.lt.s32 	%p771, %r2131, %r2133;
	setp.lt.s32 	%p770, %r2133, %r2131;
$L__BB5_130:
	selp.b32 	%r202, %r2131, %r2133, %p771;
	add.s32 	%r1610, %r2110, %r2075;
	setp.lt.s32 	%p598, %r1610, %r138;
	xor.pred  	%p599, %p770, %p771;
	selp.b32 	%r1611, 128, 0, %p599;
	selp.b32 	%r203, %r1611, 0, %p598;
	@%p770 bra 	$L__BB5_132;
	add.s32 	%r204, %r2075, 1;
	shl.b32 	%r1612, %r2075, 2;
	mov.u32 	%r1613, _ZN6thrust24THRUST_300001_SM_1000_NS8cuda_cub4core6detail5shmemE;
	add.s32 	%r1614, %r1613, %r1612;
	ld.shared.u32 	%r2131, [%r1614+2052];
	mov.u32 	%r2075, %r204;
$L__BB5_132:
	@%p771 bra 	$L__BB5_134;
	add.s32 	%r208, %r2110, 1;
	shl.b32 	%r1615, %r2110, 2;
	mov.u32 	%r1616, _ZN6thrust24THRUST_300001_SM_1000_NS8cuda_cub4core6detail5shmemE;
	add.s32 	%r1617, %r1616, %r1615;
	ld.shared.u32 	%r2133, [%r1617+2052];
	mov.u32 	%r2110, %r208;
$L__BB5_134:
	setp.ge.s32 	%p772, %r2075, %r135;
	setp.lt.s32 	%p600, %r2075, %r135;
	setp.ge.s32 	%p601, %r2110, %r137;
	and.pred  	%p773, %p601, %p600;
	or.pred  	%p602, %p772, %p601;
	@%p602 bra 	$L__BB5_136;
	setp.lt.s32 	%p773, %r2131, %r2133;
	setp.lt.s32 	%p772, %r2133, %r2131;
$L__BB5_136:
	add.s32 	%r1618, %r2110, %r2075;
	setp.lt.s32 	%p603, %r1618, %r138;
	xor.pred  	%p604, %p772, %p773;
	selp.b32 	%r1619, 256, 0, %p604;
	selp.b32 	%r1620, %r1619, 0, %p603;
	or.b32  	%r1621, %r203, %r1620;
	or.b32  	%r212, %r1621, %r193;
	mov.u32 	%r2139, %r2131;
	@%p772 bra 	$L__BB5_138;
	add.s32 	%r213, %r2075, 1;
	shl.b32 	%r1622, %r2075, 2;
	mov.u32 	%r1623, _ZN6thrust24THRUST_300001_SM_1000_NS8cuda_cub4core6detail5shmemE;
	add.s32 	%r1624, %r1623, %r1622;
	ld.shared.u32 	%r2139, [%r1624+2052];
	mov.u32 	%r2075, %r213;
$L__BB5_138:
	mov.u32 	%r2141, %r2133;
	@%p773 bra 	$L__BB5_140;
	add.s32 	%r217, %r2110, 1;
	shl.b32 	%r1625, %r2110, 2;
	mov.u32 	%r1626, _ZN6thrust24THRUST_300001_SM_1000_NS8cuda_cub4core6detail5shmemE;
	add.s32 	%r1627, %r1626, %r1625;
	ld.shared.u32 	%r2141, [%r1627+2052];
	mov.u32 	%r2110, %r217;
$L__BB5_140:
	setp.ge.s32 	%p774, %r2075, %r135;
	setp.lt.s32 	%p605, %r2075, %r135;
	setp.ge.s32 	%p606, %r2110, %r137;
	and.pred  	%p775, %p606, %p605;
	or.pred  	%p607, %p774, %p606;
	@%p607 bra 	$L__BB5_142;
	setp.lt.s32 	%p775, %r2139, %r2141;
	setp.lt.s32 	%p774, %r2141, %r2139;
$L__BB5_142:
	selp.b32 	%r221, %r2139, %r2141, %p775;
	add.s32 	%r1628, %r2110, %r2075;
	setp.lt.s32 	%p608, %r1628, %r138;
	xor.pred  	%p609, %p774, %p775;
	selp.b32 	%r1629, 512, 0, %p609;
	selp.b32 	%r222, %r1629, 0, %p608;
	@%p774 bra 	$L__BB5_144;
	add.s32 	%r223, %r2075, 1;
	shl.b32 	%r1630, %r2075, 2;
	mov.u32 	%r1631, _ZN6thrust24THRUST_300001_SM_1000_NS8cuda_cub4core6detail5shmemE;
	add.s32 	%r1632, %r1631, %r1630;
	ld.shared.u32 	%r2139, [%r1632+2052];
	mov.u32 	%r2075, %r223;
$L__BB5_144:
	@%p775 bra 	$L__BB5_146;
	add.s32 	%r227, %r2110, 1;
	shl.b32 	%r1633, %r2110, 2;
	mov.u32 	%r1634, _ZN6thrust24THRUST_300001_SM_1000_NS8cuda_cub4core6detail5shmemE;
	add.s32 	%r1635, %r1634, %r1633;
	ld.shared.u32 	%r2141, [%r1635+2052];
	mov.u32 	%r2110, %r227;
$L__BB5_146:
	setp.ge.s32 	%p776, %r2075, %r135;
	setp.lt.s32 	%p610, %r2075, %r135;
	setp.ge.s32 	%p611, %r2110, %r137;
	and.pred  	%p777, %p611, %p610;
	or.pred  	%p612, %p776, %p611;
	@%p612 bra 	$L__BB5_148;
	setp.lt.s32 	%p777, %r2139, %r2141;
	setp.lt.s32 	%p776, %r2141, %r2139;
$L__BB5_148:
	add.s32 	%r1636, %r2110, %r2075;
	setp.lt.s32 	%p613, %r1636, %r138;
	xor.pred  	%p614, %p776, %p777;
	selp.b32 	%r1637, 1024, 0, %p614;
	selp.b32 	%r1638, %r1637, 0, %p613;
	or.b32  	%r1639, %r222, %r1638;
	or.b32  	%r231, %r1639, %r212;
	mov.u32 	%r2147, %r2139;
	@%p776 bra 	$L__BB5_150;
	add.s32 	%r232, %r2075, 1;
	shl.b32 	%r1640, %r2075, 2;
	mov.u32 	%r1641, _ZN6thrust24THRUST_300001_SM_1000_NS8cuda_cub4core6detail5shmemE;
	add.s32 	%r1642, %r1641, %r1640;
	ld.shared.u32 	%r2147, [%r1642+2052];
	mov.u32 	%r2075, %r232;
$L__BB5_150:
	mov.u32 	%r2149, %r2141;
	@%p777 bra 	$L__BB5_152;
	add.s32 	%r236, %r2110, 1;
	shl.b32 	%r1643, %r2110, 2;
	mov.u32 	%r1644, _ZN6thrust24THRUST_300001_SM_1000_NS8cuda_cub4core6detail5shmemE;
	add.s32 	%r1645, %r1644, %r1643;
	ld.shared.u32 	%r2149, [%r1645+2052];
	mov.u32 	%r2110, %r236;
$L__BB5_152:
	setp.ge.s32 	%p778, %r2075, %r135;
	setp.lt.s32 	%p615, %r2075, %r135;
	setp.ge.s32 	%p616, %r2110, %r137;
	and.pred  	%p779, %p616, %p615;
	or.pred  	%p617, %p778, %p616;
	@%p617 bra 	$L__BB5_154;
	setp.lt.s32 	%p779, %r2147, %r2149;
	setp.lt.s32 	%p778, %r2149, %r2147;
$L__BB5_154:
	selp.b32 	%r240, %r2147, %r2149, %p779;
	add.s32 	%r1646, %r2110, %r2075;
	setp.lt.s32 	%p618, %r1646, %r138;
	xor.pred  	%p619, %p778, %p779;
	selp.b32 	%r1647, 2048, 0, %p619;
	selp.b32 	%r241, %r1647, 0, %p618;
	@%p778 bra 	$L__BB5_156;
	add.s32 	%r242, %r2075, 1;
	shl.b32 	%r1648, %r2075, 2;
	mov.u32 	%r1649, _ZN6thrust24THRUST_300001_SM_1000_NS8cuda_cub4core6detail5shmemE;
	add.s32 	%r1650, %r1649, %r1648;
	ld.shared.u32 	%r2147, [%r1650+2052];
	mov.u32 	%r2075, %r242;
$L__BB5_156:
	@%p779 bra 	$L__BB5_158;
	add.s32 	%r246, %r2110, 1;
	shl.b32 	%r1651, %r2110, 2;
	mov.u32 	%r1652, _ZN6thrust24THRUST_300001_SM_1000_NS8cuda_cub4core6detail5shmemE;
	add.s32 	%r1653, %r1652, %r1651;
	ld.shared.u32 	%r2149, [%r1653+2052];
	mov.u32 	%r2110, %r246;
$L__BB5_158:
	setp.ge.s32 	%p780, %r2075, %r135;
	setp.lt.s32 	%p620, %r2075, %r135;
	setp.ge.s32 	%p621, %r2110, %r137;
	and.pred  	%p781, %p621, %p620;
	or.pred  	%p622, %p780, %p621;
	@%p622 bra 	$L__BB5_160;
	setp.lt.s32 	%p781, %r2147, %r2149;
	setp.lt.s32 	%p780, %r2149, %r2147;
$L__BB5_160:
	add.s32 	%r1654, %r2110, %r2075;
	setp.lt.s32 	%p623, %r1654, %r138;
	xor.pred  	%p624, %p780, %p781;
	selp.b32 	%r1655, 4096, 0, %p624;
	selp.b32 	%r1656, %r1655, 0, %p623;
	or.b32  	%r1657, %r241, %r1656;
	or.b32  	%r250, %r1657, %r231;
	mov.u32 	%r2155, %r2147;
	@%p780 bra 	$L__BB5_162;
	add.s32 	%r251, %r2075, 1;
	shl.b32 	%r1658, %r2075, 2;
	mov.u32 	%r1659, _ZN6thrust24THRUST_300001_SM_1000_NS8cuda_cub4core6detail5shmemE;
	add.s32 	%r1660, %r1659, %r1658;
	ld.shared.u32 	%r2155, [%r1660+2052];
	mov.u32 	%r2075, %r251;
$L__BB5_162:
	mov.u32 	%r2157, %r2149;
	@%p781 bra 	$L__BB5_164;
	add.s32 	%r255, %r2110, 1;
	shl.b32 	%r1661, %r2110, 2;
	mov.u32 	%r1662, _ZN6thrust24THRUST_300001_SM_1000_NS8cuda_cub4core6detail5shmemE;
	add.s32 	%r1663, %r1662, %r1661;
	ld.shared.u32 	%r2157, [%r1663+2052];
	mov.u32 	%r2110, %r255;
$L__BB5_164:
	setp.ge.s32 	%p782, %r2075, %r135;
	setp.lt.s32 	%p625, %r2075, %r135;
	setp.ge.s32 	%p626, %r2110, %r137;
	and.pred  	%p783, %p626, %p625;
	or.pred  	%p627, %p782, %p626;
	@%p627 bra 	$L__BB5_166;
	setp.lt.s32 	%p783, %r2155, %r2157;
	setp.lt.s32 	%p782, %r2157, %r2155;
$L__BB5_166:
	selp.b32 	%r259, %r2155, %r2157, %p783;
	add.s32 	%r1664, %r2110, %r2075;
	setp.lt.s32 	%p628, %r1664, %r138;
	xor.pred  	%p629, %p782, %p783;
	selp.b32 	%r1665, 8192, 0, %p629;
	selp.b32 	%r260, %r1665, 0, %p628;
	@%p782 bra 	$L__BB5_168;
	add.s32 	%r261, %r2075, 1;
	shl.b32 	%r1666, %r2075, 2;
	mov.u32 	%r1667, _ZN6thrust24THRUST_300001_SM_1000_NS8cuda_cub4core6detail5shmemE;
	add.s32 	%r1668, %r1667, %r1666;
	ld.shared.u32 	%r2155, [%r1668+2052];
	mov.u32 	%r2075, %r261;
$L__BB5_168:
	@%p783 bra 	$L__BB5_170;
	add.s32 	%r265, %r2110, 1;
	shl.b32 	%r1669, %r2110, 2;
	mov.u32 	%r1670, _ZN6thrust24THRUST_300001_SM_1000_NS8cuda_cub4core6detail5shmemE;
	add.s32 	%r1671, %r1670, %r1669;
	ld.shared.u32 	%r2157, [%r1671+2052];
	mov.u32 	%r2110, %r265;
$L__BB5_170:
	setp.ge.s32 	%p784, %r2075, %r135;
	setp.lt.s32 	%p630, %r2075, %r135;
	setp.ge.s32 	%p631, %r2110, %r137;
	and.pred  	%p785, %p631, %p630;
	or.pred  	%p632, %p784, %p631;
	@%p632 bra 	$L__BB5_172;
	setp.lt.s32 	%p785, %r2155, %r2157;
	setp.lt.s32 	%p784, %r2157, %r2155;
$L__BB5_172:
	add.s32 	%r1672, %r2110, %r2075;
	setp.lt.s32 	%p633, %r1672, %r138;
	xor.pred  	%p634, %p784, %p785;
	selp.b32 	%r1673, 16384, 0, %p634;
	selp.b32 	%r1674, %r1673, 0, %p633;
	or.b32  	%r1675, %r260, %r1674;
	or.b32  	%r269, %r1675, %r250;
	mov.u32 	%r2163, %r2155;
	@%p784 bra 	$L__BB5_174;
	add.s32 	%r270, %r2075, 1;
	shl.b32 	%r1676, %r2075, 2;
	mov.u32 	%r1677, _ZN6thrust24THRUST_300001_SM_1000_NS8cuda_cub4core6detail5shmemE;
	add.s32 	%r1678, %r1677, %r1676;
	ld.shared.u32 	%r2163, [%r1678+2052];
	mov.u32 	%r2075, %r270;
$L__BB5_174:
	mov.u32 	%r2165, %r2157;
	@%p785 bra 	$L__BB5_176;
	add.s32 	%r274, %r2110, 1;
	shl.b32 	%r1679, %r2110, 2;
	mov.u32 	%r1680, _ZN6thrust24THRUST_300001_SM_1000_NS8cuda_cub4core6detail5shmemE;
	add.s32 	%r1681, %r1680, %r1679;
	ld.shared.u32 	%r2165, [%r1681+2052];
	mov.u32 	%r2110, %r274;
$L__BB5_176:
	setp.ge.s32 	%p786, %r2075, %r135;
	setp.lt.s32 	%p635, %r2075, %r135;
	setp.ge.s32 	%p636, %r2110, %r137;
	and.pred  	%p787, %p636, %p635;
	or.pred  	%p637, %p786, %p636;
	@%p637 bra 	$L__BB5_178;
	setp.lt.s32 	%p787, %r2163, %r2165;
	setp.lt.s32 	%p786, %r2165, %r2163;
$L__BB5_178:
	selp.b32 	%r278, %r2163, %r2165, %p787;
	add.s32 	%r1682, %r2110, %r2075;
	setp.lt.s32 	%p638, %r1682, %r138;
	xor.pred  	%p639, %p786, %p787;
	selp.b32 	%r1683, 32768, 0, %p639;
	selp.b32 	%r279, %r1683, 0, %p638;
	@%p786 bra 	$L__BB5_180;
	add.s32 	%r280, %r2075, 1;
	shl.b32 	%r1684, %r2075, 2;
	mov.u32 	%r1685, _ZN6thrust24THRUST_300001_SM_1000_NS8cuda_cub4core6detail5shmemE;
	add.s32 	%r1686, %r1685, %r1684;
	ld.shared.u32 	%r2163, [%r1686+2052];
	mov.u32 	%r2075, %r280;
$L__BB5_180:
	@%p787 bra 	$L__BB5_182;
	add.s32 	%r284, %r2110, 1;
	shl.b32 	%r1687, %r2110, 2;
	mov.u32 	%r1688, _ZN6thrust24THRUST_300001_SM_1000_NS8cuda_cub4core6detail5shmemE;
	add.s32 	%r1689, %r1688, %r1687;
	ld.shared.u32 	%r2165, [%r1689+2052];
	mov.u32 	%r2110, %r284;
$L__BB5_182:
	setp.ge.s32 	%p788, %r2075, %r135;
	setp.lt.s32 	%p640, %r2075, %r135;
	setp.ge.s32 	%p641, %r2110, %r137;
	and.pred  	%p789, %p641, %p640;
	or.pred  	%p642, %p788, %p641;
	@%p642 bra 	$L__BB5_184;
	setp.lt.s32 	%p789, %r2163, %r2165;
	setp.lt.s32 	%p788, %r2165, %r2163;
$L__BB5_184:
	add.s32 	%r1690, %r2110, %r2075;
	setp.lt.s32 	%p643, %r1690, %r138;
	xor.pred  	%p644, %p788, %p789;
	selp.b32 	%r1691, 65536, 0, %p644;
	selp.b32 	%r1692, %r1691, 0, %p643;
	or.b32  	%r1693, %r279, %r1692;
	or.b32  	%r288, %r1693, %r269;
	mov.u32 	%r2171, %r2163;
	@%p788 bra 	$L__BB5_186;
	add.s32 	%r289, %r2075, 1;
	shl.b32 	%r1694, %r2075, 2;
	mov.u32 	%r1695, _ZN6thrust24THRUST_300001_SM_1000_NS8cuda_cub4core6detail5shmemE;
	add.s32 	%r1696, %r1695, %r1694;
	ld.shared.u32 	%r2171, [%r1696+2052];
	mov.u32 	%r2075, %r289;
$L__BB5_186:
	mov.u32 	%r2173, %r2165;
	@%p789 bra 	$L__BB5_188;
	add.s32 	%r293, %r2110, 1;
	shl.b32 	%r1697, %r2110, 2;
	mov.u32 	%r1698, _ZN6thrust24THRUST_300001_SM_1000_NS8cuda_cub4core6detail5shmemE;
	add.s32 	%r1699, %r1698, %r1697;
	ld.shared.u32 	%r2173, [%r1699+2052];
	mov.u32 	%r2110, %r293;
$L__BB5_188:
	setp.ge.s32 	%p790, %r2075, %r135;
	setp.lt.s32 	%p645, %r2075, %r135;
	setp.ge.s32 	%p646, %r2110, %r137;
	and.pred  	%p791, %p646, %p645;
	or.pred  	%p647, %p790, %p646;
	@%p647 bra 	$L__BB5_190;
	setp.lt.s32 	%p791, %r2171, %r2173;
	setp.lt.s32 	%p790, %r2173, %r2171;
$L__BB5_190:
	selp.b32 	%r297, %r2171, %r2173, %p791;
	add.s32 	%r1700, %r2110, %r2075;
	setp.lt.s32 	%p648, %r1700, %r138;
	xor.pred  	%p649, %p790, %p791;
	selp.b32 	%r1701, 131072, 0, %p649;
	selp.b32 	%r298, %r1701, 0, %p648;
	@%p790 bra 	$L__BB5_192;
	add.s32 	%r299, %r2075, 1;
	shl.b32 	%r1702, %r2075, 2;
	mov.u32 	%r1703, _ZN6thrust24THRUST_300001_SM_1000_NS8cuda_cub4core6detail5shmemE;
	add.s32 	%r1704, %r1703, %r1702;
	ld.shared.u32 	%r2171, [%r1704+2052];
	mov.u32 	%r2075, %r299;
$L__BB5_192:
	@%p791 bra 	$L__BB5_194;
	add.s32 	%r303, %r2110, 1;
	shl.b32 	%r1705, %r2110, 2;
	mov.u32 	%r1706, _ZN6thrust24THRUST_300001_SM_1000_NS8cuda_cub4core6detail5shmemE;
	add.s32 	%r1707, %r1706, %r1705;
	ld.shared.u32 	%r2173, [%r1707+2052];
	mov.u32 	%r2110, %r303;
$L__BB5_194:
	setp.ge.s32 	%p792, %r2075, %r135;
	setp.lt.s32 	%p650, %r2075, %r135;
	setp.ge.s32 	%p651, %r2110, %r137;
	and.pred  	%p793, %p651, %p650;
	or.pred  	%p652, %p792, %p651;
	@%p652 bra 	$L__BB5_196;
	setp.lt.s32 	%p793, %r2171, %r2173;
	setp.lt.s32 	%p792, %r2173, %r2171;
$L__BB5_196:
	selp.b32 	%r307, %r2171, %r2173, %p793;
	add.s32 	%r1708, %r2110, %r2075;
	setp.lt.s32 	%p653, %r1708, %r138;
	xor.pred  	%p654, %p792, %p793;
	selp.b32 	%r1709, 262144, 0, %p654;
	selp.b32 	%r1710, %r1709, 0, %p653;
	or.b32  	%r1711, %r298, %r1710;
	or.b32  	%r308, %r1711, %r288;
	bar.sync 	0;
	popc.b32 	%r1712, %r308;
	cvt.u64.u32 	%rd8, %r1712;
	setp.ne.s32 	%p655, %r1, 0;
	@%p655 bra 	$L__BB5_201;
	shr.u32 	%r309, %r2198, 5;
	// begin inline asm
	mov.u32 %r1898, %laneid;
	// end inline asm
	mov.b64 	{%r1900, %r1905}, %rd8;
	mov.b32 	%r1906, 1;
	mov.b32 	%r1947, 0;
	mov.b32 	%r1948, -1;
	// begin inline asm
	shfl.sync.up.b32 %r1899, %r1900, %r1906, %r1947, %r1948;
	// end inline asm
	// begin inline asm
	shfl.sync.up.b32 %r1904, %r1905, %r1906, %r1947, %r1948;
	// end inline asm
	mov.b64 	%rd434, {%r1899, %r1904};
	setp.lt.s32 	%p709, %r1898, 1;
	selp.b64 	%rd435, 0, %rd434, %p709;
	add.s64 	%rd436, %rd435, %rd8;
	mov.b64 	{%r1910, %r1915}, %rd436;
	mov.b32 	%r1916, 2;
	// begin inline asm
	shfl.sync.up.b32 %r1909, %r1910, %r1916, %r1947, %r1948;
	// end inline asm
	// begin inline asm
	shfl.sync.up.b32 %r1914, %r1915, %r1916, %r1947, %r1948;
	// end inline asm
	mov.b64 	%rd437, {%r1909, %r1914};
	setp.lt.s32 	%p710, %r1898, 2;
	selp.b64 	%rd438, 0, %rd437, %p710;
	add.s64 	%rd439, %rd438, %rd436;
	mov.b64 	{%r1920, %r1925}, %rd439;
	mov.b32 	%r1926, 4;
	// begin inline asm
	shfl.sync.up.b32 %r1919, %r1920, %r1926, %r1947, %r1948;
	// end inline asm
	// begin inline asm
	shfl.sync.up.b32 %r1924, %r1925, %r1926, %r1947, %r1948;
	// end inline asm
	mov.b64 	%rd440, {%r1919, %r1924};
	setp.lt.s32 	%p711, %r1898, 4;
	selp.b64 	%rd441, 0, %rd440, %p711;
	add.s64 	%rd442, %rd441, %rd439;
	mov.b64 	{%r1930, %r1935}, %rd442;
	mov.b32 	%r1936, 8;
	// begin inline asm
	shfl.sync.up.b32 %r1929, %r1930, %r1936, %r1947, %r1948;
	// end inline asm
	// begin inline asm
	shfl.sync.up.b32 %r1934, %r1935, %r1936, %r1947, %r1948;
	// end inline asm
	mov.b64 	%rd443, {%r1929, %r1934};
	setp.lt.s32 	%p712, %r1898, 8;
	selp.b64 	%rd444, 0, %rd443, %p712;
	add.s64 	%rd445, %rd444, %rd442;
	mov.b64 	{%r1940, %r1945}, %rd445;
	mov.b32 	%r1946, 16;
	// begin inline asm
	shfl.sync.up.b32 %r1939, %r1940, %r1946, %r1947, %r1948;
	// end inline asm
	// begin inline asm
	shfl.sync.up.b32 %r1944, %r1945, %r1946, %r1947, %r1948;
	// end inline asm
	mov.b64 	%rd446, {%r1939, %r1944};
	setp.lt.s32 	%p713, %r1898, 16;
	selp.b64 	%rd447, 0, %rd446, %p713;
	add.s64 	%rd9, %rd447, %rd445;
	setp.ne.s32 	%p714, %r1898, 31;
	@%p714 bra 	$L__BB5_199;
	shl.b32 	%r1949, %r309, 3;
	mov.u32 	%r1950, _ZN6thrust24THRUST_300001_SM_1000_NS8cuda_cub4core6detail5shmemE;
	add.s32 	%r1951, %r1950, %r1949;
	st.shared.u64 	[%r1951], %rd9;
$L__BB5_199:
	setp.ne.s32 	%p715, %r2198, 0;
	bar.sync 	0;
	ld.shared.v2.u64 	{%rd449, %rd450}, [_ZN6thrust24THRUST_300001_SM_1000_NS8cuda_cub4core6detail5shmemE];
	add.s64 	%rd451, %rd450, %rd449;
	setp.eq.s32 	%p716, %r309, 2;
	selp.b64 	%rd452, %rd451, %rd449, %p716;
	ld.shared.v2.u64 	{%rd453, %rd454}, [_ZN6thrust24THRUST_300001_SM_1000_NS8cuda_cub4core6detail5shmemE+16];
	add.s64 	%rd455, %rd451, %rd453;
	setp.eq.s32 	%p717, %r309, 3;
	selp.b64 	%rd456, %rd455, %rd452, %p717;
	add.s64 	%rd457, %rd455, %rd454;
	setp.eq.s32 	%p718, %r309, 4;
	selp.b64 	%rd458, %rd457, %rd456, %p718;
	ld.shared.v2.u64 	{%rd459, %rd460}, [_ZN6thrust24THRUST_300001_SM_1000_NS8cuda_cub4core6detail5shmemE+32];
	add.s64 	%rd461, %rd457, %rd459;
	setp.eq.s32 	%p719, %r309, 5;
	selp.b64 	%rd462, %rd461, %rd458, %p719;
	add.s64 	%rd463, %rd461, %rd460;
	setp.eq.s32 	%p720, %r309, 6;
	selp.b64 	%rd464, %rd463, %rd462, %p720;
	ld.shared.v2.u64 	{%rd465, %rd466}, [_ZN6thrust24THRUST_300001_SM_1000_NS8cuda_cub4core6detail5shmemE+48];
	add.s64 	%rd467, %rd463, %rd465;
	setp.eq.s32 	%p721, %r309, 7;
	selp.b64 	%rd468, %rd467, %rd464, %p721;
	add.s64 	%rd469, %rd467, %rd466;
	setp.eq.s32 	%p722, %r309, 8;
	selp.b64 	%rd470, %rd469, %rd468, %p722;
	ld.shared.v2.u64 	{%rd471, %rd472}, [_ZN6thrust24THRUST_300001_SM_1000_NS8cuda_cub4core6detail5shmemE+64];
	add.s64 	%rd473, %rd469, %rd471;
	setp.eq.s32 	%p723, %r309, 9;
	selp.b64 	%rd474, %rd473, %rd470, %p723;
	add.s64 	%rd475, %rd473, %rd472;
	setp.eq.s32 	%p724, %r309, 10;
	selp.b64 	%rd476, %rd475, %rd474, %p724;
	ld.shared.v2.u64 	{%rd477, %rd478}, [_ZN6thrust24THRUST_300001_SM_1000_NS8cuda_cub4core6detail5shmemE+80];
	add.s64 	%rd479, %rd475, %rd477;
	setp.eq.s32 	%p725, %r309, 11;
	selp.b64 	%rd480, %rd479, %rd476, %p725;
	add.s64 	%rd481, %rd479, %rd478;
	setp.eq.s32 	%p726, %r309, 12;
	selp.b64 	%rd482, %rd481, %rd480, %p726;
	ld.shared.v2.u64 	{%rd483, %rd484}, [_ZN6thrust24THRUST_300001_SM_1000_NS8cuda_cub4core6detail5shmemE+96];
	add.s64 	%rd485, %rd481, %rd483;
	setp.eq.s32 	%p727, %r309, 13;
	selp.b64 	%rd486, %rd485, %rd482, %p727;
	add.s64 	%rd487, %rd485, %rd484;
	setp.eq.s32 	%p728, %r309, 14;
	selp.b64 	%rd488, %rd487, %rd486, %p728;
	ld.shared.v2.u64 	{%rd489, %rd490}, [_ZN6thrust24THRUST_300001_SM_1000_NS8cuda_cub4core6detail5shmemE+112];
	add.s64 	%rd491, %rd487, %rd489;
	setp.eq.s32 	%p729, %r309, 15;
	selp.b64 	%rd492, %rd491, %rd488, %p729;
	add.s64 	%rd516, %rd491, %rd490;
	setp.lt.u32 	%p730, %r2198, 32;
	selp.b64 	%rd493, 0, %rd492, %p730;
	setp.eq.s32 	%p731, %r1898, 0;
	sub.s64 	%rd494, %rd9, %rd8;
	selp.b64 	%rd495, 0, %rd494, %p731;
	add.s64 	%rd514, %rd493, %rd495;
	mov.b64 	%rd518, 0;
	@%p715 bra 	$L__BB5_231;
	add.s64 	%rd496, %rd2, 512;
	mov.b64 	%rd497, 101;
	// begin inline asm
	st.relaxed.gpu.v2.u64 [%rd496], {%rd497, %rd516};
	// end inline asm
	bra.uni 	$L__BB5_231;
$L__BB5_201:
	shr.u32 	%r311, %r2198, 5;
	// begin inline asm
	mov.u32 %r1713, %laneid;
	// end inline asm
	mov.b64 	{%r1715, %r1720}, %rd8;
	mov.b32 	%r1721, 1;
	mov.b32 	%r1762, 0;
	mov.b32 	%r1763, -1;
	// begin inline asm
	shfl.sync.up.b32 %r1714, %r1715, %r1721, %r1762, %r1763;
	// end inline asm
	// begin inline asm
	shfl.sync.up.b32 %r1719, %r1720, %r1721, %r1762, %r1763;
	// end inline asm
	mov.b64 	%rd320, {%r1714, %r1719};
	setp.lt.s32 	%p656, %r1713, 1;
	selp.b64 	%rd321, 0, %rd320, %p656;
	add.s64 	%rd322, %rd321, %rd8;
	mov.b64 	{%r1725, %r1730}, %rd322;
	mov.b32 	%r1731, 2;
	// begin inline asm
	shfl.sync.up.b32 %r1724, %r1725, %r1731, %r1762, %r1763;
	// end inline asm
	// begin inline asm
	shfl.sync.up.b32 %r1729, %r1730, %r1731, %r1762, %r1763;
	// end inline asm
	mov.b64 	%rd323, {%r1724, %r1729};
	setp.lt.s32 	%p657, %r1713, 2;
	selp.b64 	%rd324, 0, %rd323, %p657;
	add.s64 	%rd325, %rd324, %rd322;
	mov.b64 	{%r1735, %r1740}, %rd325;
	mov.b32 	%r1741, 4;
	// begin inline asm
	shfl.sync.up.b32 %r1734, %r1735, %r1741, %r1762, %r1763;
	// end inline asm
	// begin inline asm
	shfl.sync.up.b32 %r1739, %r1740, %r1741, %r1762, %r1763;
	// end inline asm
	mov.b64 	%rd326, {%r1734, %r1739};
	setp.lt.s32 	%p658, %r1713, 4;
	selp.b64 	%rd327, 0, %rd326, %p658;
	add.s64 	%rd328, %rd327, %rd325;
	mov.b64 	{%r1745, %r1750}, %rd328;
	mov.b32 	%r1751, 8;
	// begin inline asm
	shfl.sync.up.b32 %r1744, %r1745, %r1751, %r1762, %r1763;
	// end inline asm
	// begin inline asm
	shfl.sync.up.b32 %r1749, %r1750, %r1751, %r1762, %r1763;
	// end inline asm
	mov.b64 	%rd329, {%r1744, %r1749};
	setp.lt.s32 	%p659, %r1713, 8;
	selp.b64 	%rd330, 0, %rd329, %p659;
	add.s64 	%rd331, %rd330, %rd328;
	mov.b64 	{%r1755, %r1760}, %rd331;
	mov.b32 	%r1761, 16;
	// begin inline asm
	shfl.sync.up.b32 %r1754, %r1755, %r1761, %r1762, %r1763;
	// end inline asm
	// begin inline asm
	shfl.sync.up.b32 %r1759, %r1760, %r1761, %r1762, %r1763;
	// end inline asm
	mov.b64 	%rd332, {%r1754, %r1759};
	setp.lt.s32 	%p660, %r1713, 16;
	selp.b64 	%rd333, 0, %rd332, %p660;
	add.s64 	%rd12, %rd333, %rd331;
	setp.ne.s32 	%p661, %r1713, 31;
	@%p661 bra 	$L__BB5_203;
	shl.b32 	%r1764, %r311, 3;
	mov.u32 	%r1765, _ZN6thrust24THRUST_300001_SM_1000_NS8cuda_cub4core6detail5shmemE;
	add.s32 	%r1766, %r1765, %r1764;
	st.shared.u64 	[%r1766], %rd12;
$L__BB5_203:
	sub.s64 	%rd334, %rd12, %rd8;
	bar.sync 	0;
	ld.shared.v2.u64 	{%rd335, %rd336}, [_ZN6thrust24THRUST_300001_SM_1000_NS8cuda_cub4core6detail5shmemE];
	add.s64 	%rd337, %rd336, %rd335;
	setp.eq.s32 	%p662, %r311, 2;
	selp.b64 	%rd338, %rd337, %rd335, %p662;
	ld.shared.v2.u64 	{%rd339, %rd340}, [_ZN6thrust24THRUST_300001_SM_1000_NS8cuda_cub4core6detail5shmemE+16];
	add.s64 	%rd341, %rd337, %rd339;
	setp.eq.s32 	%p663, %r311, 3;
	selp.b64 	%rd342, %rd341, %rd338, %p663;
	add.s64 	%rd343, %rd341, %rd340;
	setp.eq.s32 	%p664, %r311, 4;
	selp.b64 	%rd344, %rd343, %rd342, %p664;
	ld.shared.v2.u64 	{%rd345, %rd346}, [_ZN6thrust24THRUST_300001_SM_1000_NS8cuda_cub4core6detail5shmemE+32];
	add.s64 	%rd347, %rd343, %rd345;
	setp.eq.s32 	%p665, %r311, 5;
	selp.b64 	%rd348, %rd347, %rd344, %p665;
	add.s64 	%rd349, %rd347, %rd346;
	setp.eq.s32 	%p666, %r311, 6;
	selp.b64 	%rd350, %rd349, %rd348, %p666;
	ld.shared.v2.u64 	{%rd351, %rd352}, [_ZN6thrust24THRUST_300001_SM_1000_NS8cuda_cub4core6detail5shmemE+48];
	add.s64 	%rd353, %rd349, %rd351;
	setp.eq.s32 	%p667, %r311, 7;
	selp.b64 	%rd354, %rd353, %rd350, %p667;
	add.s64 	%rd355, %rd353, %rd352;
	setp.eq.s32 	%p668, %r311, 8;
	selp.b64 	%rd356, %rd355, %rd354, %p668;
	ld.shared.v2.u64 	{%rd357, %rd358}, [_ZN6thrust24THRUST_300001_SM_1000_NS8cuda_cub4core6detail5shmemE+64];
	add.s64 	%rd359, %rd355, %rd357;
	setp.eq.s32 	%p669, %r311, 9;
	selp.b64 	%rd360, %rd359, %rd356, %p669;
	add.s64 	%rd361, %rd359, %rd358;
	setp.eq.s32 	%p670, %r311, 10;
	selp.b64 	%rd362, %rd361, %rd360, %p670;
	ld.shared.v2.u64 	{%rd363, %rd364}, [_ZN6thrust24THRUST_300001_SM_1000_NS8cuda_cub4core6detail5shmemE+80];
	add.s64 	%rd365, %rd361, %rd363;
	setp.eq.s32 	%p671, %r311, 11;
	selp.b64 	%rd366, %rd365, %rd362, %p671;
	add.s64 	%rd367, %rd365, %rd364;
	setp.eq.s32 	%p672, %r311, 12;
	selp.b64 	%rd368, %rd367, %rd366, %p672;
	ld.shared.v2.u64 	{%rd369, %rd370}, [_ZN6thrust24THRUST_300001_SM_1000_NS8cuda_cub4core6detail5shmemE+96];
	add.s64 	%rd371, %rd367, %rd369;
	setp.eq.s32 	%p673, %r311, 13;
	selp.b64 	%rd372, %rd371, %rd368, %p673;
	add.s64 	%rd373, %rd371, %rd370;
	setp.eq.s32 	%p674, %r311, 14;
	selp.b64 	%rd374, %rd373, %rd372, %p674;
	ld.shared.v2.u64 	{%rd375, %rd376}, [_ZN6thrust24THRUST_300001_SM_1000_NS8cuda_cub4core6detail5shmemE+112];
	add.s64 	%rd377, %rd373, %rd375;
	setp.eq.s32 	%p675, %r311, 15;
	selp.b64 	%rd378, %rd377, %rd374, %p675;
	add.s64 	%rd13, %rd377, %rd376;
	setp.gt.u32 	%p676, %r2198, 31;
	setp.lt.u32 	%p677, %r2198, 32;
	setp.eq.s32 	%p678, %r1713, 0;
	selp.b64 	%rd379, 0, %rd334, %p678;
	add.s64 	%rd514, %rd378, %rd379;
	selp.b64 	%rd15, %rd334, %rd514, %p677;
	@%p676 bra 	$L__BB5_228;
	setp.ne.s32 	%p679, %r2198, 0;
	mul.wide.u32 	%rd380, %r1, 16;
	add.s64 	%rd16, %rd2, %rd380;
	@%p679 bra 	$L__BB5_206;
	st.shared.u64 	[_ZN6thrust24THRUST_300001_SM_1000_NS8cuda_cub4core6detail5shmemE+184], %rd13;
	add.s64 	%rd381, %rd16, 512;
	mov.b64 	%rd382, 100;
	// begin inline asm
	st.relaxed.gpu.v2.u64 [%rd381], {%rd382, %rd13};
	// end inline asm
$L__BB5_206:
	setp.gt.u32 	%p680, %r2, 499;
	@%p680 bra 	$L__BB5_208;
	membar.cta;
	bra.uni 	$L__BB5_209;
$L__BB5_208:
	mov.b32 	%r1767, 450;
	// begin inline asm
	nanosleep.u32 %r1767;
	// end inline asm
$L__BB5_209:
	mul.wide.u32 	%rd387, %r2198, 16;
	xor.b64  	%rd388, %rd387, -16;
	add.s64 	%rd389, %rd16, %rd388;
	add.s64 	%rd386, %rd389, 512;
	// begin inline asm
	ld.relaxed.gpu.v2.u64 {%rd512, %rd509}, [%rd386];
	// end inline asm
$L__BB5_210:
	setp.eq.s64 	%p681, %rd512, 99;
	mov.b32 	%r1768, -1;
	vote.sync.any.pred 	%p682, %p681, %r1768;
	not.pred 	%p683, %p682;
	@%p683 bra 	$L__BB5_215;
	setp.gt.u32 	%p708, %r2, 499;
	@%p708 bra 	$L__BB5_213;
	membar.cta;
	bra.uni 	$L__BB5_214;
$L__BB5_213:
	mov.b32 	%r1897, 350;
	// begin inline asm
	nanosleep.u32 %r1897;
	// end inline asm
$L__BB5_214:
	// begin inline asm
	ld.relaxed.gpu.v2.u64 {%rd512, %rd509}, [%rd386];
	// end inline asm
	bra.uni 	$L__BB5_210;
$L__BB5_215:
	setp.eq.s64 	%p684, %rd512, 101;
	mov.b32 	%r1820, -1;
	vote.sync.ballot.b32 	%r1821, %p684, %r1820;
	// begin inline asm
	mov.u32 %r1770, %lanemask_ge;
	// end inline asm
	and.b32  	%r1822, %r1821, %r1770;
	or.b32  	%r1823, %r1822, -2147483648;
	add.s32 	%r1824, %r1823, -1;
	not.b32 	%r1825, %r1823;
	and.b32  	%r1826, %r1825, %r1824;
	popc.b32 	%r1774, %r1826;
	mov.b64 	{%r1772, %r1777}, %rd509;
	mov.b32 	%r1778, 1;
	// begin inline asm
	shfl.sync.down.b32 %r1771, %r1772, %r1778, %r1774, %r1820;
	// end inline asm
	// begin inline asm
	shfl.sync.down.b32 %r1776, %r1777, %r1778, %r1774, %r1820;
	// end inline asm
	mov.b64 	%rd390, {%r1771, %r1776};
	setp.lt.s32 	%p686, %r1713, %r1774;
	selp.b64 	%rd391, %rd390, 0, %p686;
	add.s64 	%rd392, %rd391, %rd509;
	mov.b64 	{%r1782, %r1787}, %rd392;
	mov.b32 	%r1788, 2;
	// begin inline asm
	shfl.sync.down.b32 %r1781, %r1782, %r1788, %r1774, %r1820;
	// end inline asm
	// begin inline asm
	shfl.sync.down.b32 %r1786, %r1787, %r1788, %r1774, %r1820;
	// end inline asm
	mov.b64 	%rd393, {%r1781, %r1786};
	add.s32 	%r1827, %r1713, 2;
	setp.gt.s32 	%p687, %r1827, %r1774;
	selp.b64 	%rd394, 0, %rd393, %p687;
	add.s64 	%rd395, %rd394, %rd392;
	mov.b64 	{%r1792, %r1797}, %rd395;
	mov.b32 	%r1798, 4;
	// begin inline asm
	shfl.sync.down.b32 %r1791, %r1792, %r1798, %r1774, %r1820;
	// end inline asm
	// begin inline asm
	shfl.sync.down.b32 %r1796, %r1797, %r1798, %r1774, %r1820;
	// end inline asm
	mov.b64 	%rd396, {%r1791, %r1796};
	add.s32 	%r1828, %r1713, 4;
	setp.gt.s32 	%p688, %r1828, %r1774;
	selp.b64 	%rd397, 0, %rd396, %p688;
	add.s64 	%rd398, %rd397, %rd395;
	mov.b64 	{%r1802, %r1807}, %rd398;
	mov.b32 	%r1808, 8;
	// begin inline asm
	shfl.sync.down.b32 %r1801, %r1802, %r1808, %r1774, %r1820;
	// end inline asm
	// begin inline asm
	shfl.sync.down.b32 %r1806, %r1807, %r1808, %r1774, %r1820;
	// end inline asm
	mov.b64 	%rd399, {%r1801, %r1806};
	add.s32 	%r1829, %r1713, 8;
	setp.gt.s32 	%p689, %r1829, %r1774;
	selp.b64 	%rd400, 0, %rd399, %p689;
	add.s64 	%rd401, %rd400, %rd398;
	mov.b64 	{%r1812, %r1817}, %rd401;
	mov.b32 	%r1818, 16;
	// begin inline asm
	shfl.sync.down.b32 %r1811, %r1812, %r1818, %r1774, %r1820;
	// end inline asm
	// begin inline asm
	shfl.sync.down.b32 %r1816, %r1817, %r1818, %r1774, %r1820;
	// end inline asm
	mov.b64 	%rd402, {%r1811, %r1816};
	add.s32 	%r1830, %r1713, 16;
	setp.gt.s32 	%p690, %r1830, %r1774;
	selp.b64 	%rd403, 0, %rd402, %p690;
	add.s64 	%rd511, %rd403, %rd401;
	not.b32 	%r1831, %r2198;
	add.s32 	%r2175, %r1, %r1831;
	add.s64 	%rd27, %rd2, 512;
$L__BB5_216:
	setp.ne.s64 	%p691, %rd512, 101;
	mov.b32 	%r1832, -1;
	vote.sync.all.pred 	%p692, %p691, %r1832;
	not.pred 	%p693, %p692;
	@%p693 bra 	$L__BB5_224;
	mul.wide.s32 	%rd411, %r2175, 16;
	add.s64 	%rd412, %rd27, %rd411;
	add.s64 	%rd410, %rd412, -512;
	// begin inline asm
	ld.relaxed.gpu.v2.u64 {%rd512, %rd513}, [%rd410];
	// end inline asm
$L__BB5_218:
	setp.eq.s64 	%p697, %rd512, 99;
	mov.b32 	%r1834, -1;
	vote.sync.any.pred 	%p698, %p697, %r1834;
	not.pred 	%p699, %p698;
	@%p699 bra 	$L__BB5_223;
	setp.gt.u32 	%p707, %r2, 499;
	@%p707 bra 	$L__BB5_221;
	membar.cta;
	bra.uni 	$L__BB5_222;
$L__BB5_221:
	mov.b32 	%r1896, 350;
	// begin inline asm
	nanosleep.u32 %r1896;
	// end inline asm
$L__BB5_222:
	// begin inline asm
	ld.relaxed.gpu.v2.u64 {%rd512, %rd513}, [%rd410];
	// end inline asm
	bra.uni 	$L__BB5_218;
$L__BB5_223:
	setp.eq.s64 	%p700, %rd512, 101;
	mov.b32 	%r1885, -1;
	vote.sync.ballot.b32 	%r1886, %p700, %r1885;
	and.b32  	%r1887, %r1886, %r1770;
	or.b32  	%r1888, %r1887, -2147483648;
	add.s32 	%r1889, %r1888, -1;
	not.b32 	%r1890, %r1888;
	and.b32  	%r1891, %r1890, %r1889;
	popc.b32 	%r1839, %r1891;
	mov.b64 	{%r1837, %r1842}, %rd513;
	mov.b32 	%r1843, 1;
	// begin inline asm
	shfl.sync.down.b32 %r1836, %r1837, %r1843, %r1839, %r1885;
	// end inline asm
	// begin inline asm
	shfl.sync.down.b32 %r1841, %r1842, %r1843, %r1839, %r1885;
	// end inline asm
	mov.b64 	%rd413, {%r1836, %r1841};
	setp.lt.s32 	%p702, %r1713, %r1839;
	selp.b64 	%rd414, %rd413, 0, %p702;
	add.s64 	%rd415, %rd414, %rd513;
	mov.b64 	{%r1847, %r1852}, %rd415;
	mov.b32 	%r1853, 2;
	// begin inline asm
	shfl.sync.down.b32 %r1846, %r1847, %r1853, %r1839, %r1885;
	// end inline asm
	// begin inline asm
	shfl.sync.down.b32 %r1851, %r1852, %r1853, %r1839, %r1885;
	// end inline asm
	mov.b64 	%rd416, {%r1846, %r1851};
	add.s32 	%r1892, %r1713, 2;
	setp.gt.s32 	%p703, %r1892, %r1839;
	selp.b64 	%rd417, 0, %rd416, %p703;
	add.s64 	%rd418, %rd415, %rd417;
	mov.b64 	{%r1857, %r1862}, %rd418;
	mov.b32 	%r1863, 4;
	// begin inline asm
	shfl.sync.down.b32 %r1856, %r1857, %r1863, %r1839, %r1885;
	// end inline asm
	// begin inline asm
	shfl.sync.down.b32 %r1861, %r1862, %r1863, %r1839, %r1885;
	// end inline asm
	mov.b64 	%rd419, {%r1856, %r1861};
	add.s32 	%r1893, %r1713, 4;
	setp.gt.s32 	%p704, %r1893, %r1839;
	selp.b64 	%rd420, 0, %rd419, %p704;
	add.s64 	%rd421, %rd420, %rd418;
	mov.b64 	{%r1867, %r1872}, %rd421;
	mov.b32 	%r1873, 8;
	// begin inline asm
	shfl.sync.down.b32 %r1866, %r1867, %r1873, %r1839, %r1885;
	// end inline asm
	// begin inline asm
	shfl.sync.down.b32 %r1871, %r1872, %r1873, %r1839, %r1885;
	// end inline asm
	mov.b64 	%rd422, {%r1866, %r1871};
	add.s32 	%r1894, %r1713, 8;
	setp.gt.s32 	%p705, %r1894, %r1839;
	selp.b64 	%rd423, 0, %rd422, %p705;
	add.s64 	%rd424, %rd423, %rd421;
	mov.b64 	{%r1877, %r1882}, %rd424;
	mov.b32 	%r1883, 16;
	// begin inline asm
	shfl.sync.down.b32 %r1876, %r1877, %r1883, %r1839, %r1885;
	// end inline asm
	// begin inline asm
	shfl.sync.down.b32 %r1881, %r1882, %r1883, %r1839, %r1885;
	// end inline asm
	mov.b64 	%rd425, {%r1876, %r1881};
	add.s32 	%r1895, %r1713, 16;
	setp.gt.s32 	%p706, %r1895, %r1839;
	selp.b64 	%rd426, 0, %rd425, %p706;
	add.s64 	%rd427, %rd424, %rd511;
	add.s64 	%rd511, %rd427, %rd426;
	add.s32 	%r2175, %r2175, -32;
	bra.uni 	$L__BB5_216;
$L__BB5_224:
	setp.ne.s32 	%p694, %r2198, 0;
	@%p694 bra 	$L__BB5_226;
	add.s64 	%rd406, %rd511, %rd13;
	add.s64 	%rd404, %rd16, 512;
	mov.b64 	%rd405, 101;
	// begin inline asm
	st.relaxed.gpu.v2.u64 [%rd404], {%rd405, %rd406};
	// end inline asm
	st.shared.u64 	[_ZN6thrust24THRUST_300001_SM_1000_NS8cuda_cub4core6detail5shmemE+168], %rd511;
	st.shared.u64 	[_ZN6thrust24THRUST_300001_SM_1000_NS8cuda_cub4core6detail5shmemE+176], %rd406;
$L__BB5_226:
	setp.ne.s32 	%p695, %r1713, 0;
	mov.u64 	%rd514, %rd15;
	@%p695 bra 	$L__BB5_228;
	st.shared.u64 	[_ZN6thrust24THRUST_300001_SM_1000_NS8cuda_cub4core6detail5shmemE+144], %rd511;
	mov.u64 	%rd514, %rd511;
$L__BB5_228:
	setp.eq.s32 	%p696, %r2198, 0;
	bar.sync 	0;
	@%p696 bra 	$L__BB5_230;
	ld.shared.u64 	%rd407, [_ZN6thrust24THRUST_300001_SM_1000_NS8cuda_cub4core6detail5shmemE+144];
	add.s64 	%rd514, %rd407, %rd514;
$L__BB5_230:
	ld.shared.u64 	%rd516, [_ZN6thrust24THRUST_300001_SM_1000_NS8cuda_cub4core6detail5shmemE+184];
	ld.shared.u64 	%rd518, [_ZN6thrust24THRUST_300001_SM_1000_NS8cuda_cub4core6detail5shmemE+168];
$L__BB5_231:
	bar.sync 	0;
	cvt.u32.u64 	%r317, %rd516;
	cvt.u32.u64 	%r1952, %rd518;
	cvt.u32.u64 	%r1953, %rd514;
	sub.s32 	%r2177, %r1953, %r1952;
	not.pred 	%p732, %p7;
	@%p732 bra 	$L__BB5_233;
	add.s32 	%r319, %r2177, 1;
	shl.b32 	%r1954, %r2177, 2;
	mov.u32 	%r1955, _ZN6thrust24THRUST_300001_SM_1000_NS8cuda_cub4core6detail5shmemE;
	add.s32 	%r1956, %r1955, %r1954;
	selp.b32 	%r1957, %r142, %r140, %p757;
	st.shared.u32 	[%r1956+2048], %r1957;
	mov.u32 	%r2177, %r319;
$L__BB5_233:
	not.pred 	%p733, %p14;
	@%p733 bra 	$L__BB5_235;
	add.s32 	%r321, %r2177, 1;
	shl.b32 	%r1958, %r2177, 2;
	mov.u32 	%r1959, _ZN6thrust24THRUST_300001_SM_1000_NS8cuda_cub4core6detail5shmemE;
	add.s32 	%r1960, %r1959, %r1958;
	selp.b32 	%r1961, %r2103, %r2105, %p759;
	st.shared.u32 	[%r1960+2048], %r1961;
	mov.u32 	%r2177, %r321;
$L__BB5_235:
	not.pred 	%p734, %p21;
	@%p734 bra 	$L__BB5_237;
	add.s32 	%r323, %r2177, 1;
	shl.b32 	%r1962, %r2177, 2;
	mov.u32 	%r1963, _ZN6thrust24THRUST_300001_SM_1000_NS8cuda_cub4core6detail5shmemE;
	add.s32 	%r1964, %r1963, %r1962;
	selp.b32 	%r1965, %r2107, %r2109, %p761;
	st.shared.u32 	[%r1964+2048], %r1965;
	mov.u32 	%r2177, %r323;
$L__BB5_237:
	not.pred 	%p735, %p28;
	@%p735 bra 	$L__BB5_239;
	add.s32 	%r325, %r2177, 1;
	shl.b32 	%r1966, %r2177, 2;
	mov.u32 	%r1967, _ZN6thrust24THRUST_300001_SM_1000_NS8cuda_cub4core6detail5shmemE;
	add.s32 	%r1968, %r1967, %r1966;
	selp.b32 	%r1969, %r2111, %r2113, %p763;
	st.shared.u32 	[%r1968+2048], %r1969;
	mov.u32 	%r2177, %r325;
$L__BB5_239:
	not.pred 	%p736, %p35;
	@%p736 bra 	$L__BB5_241;
	add.s32 	%r327, %r2177, 1;
	shl.b32 	%r1970, %r2177, 2;
	mov.u32 	%r1971, _ZN6thrust24THRUST_300001_SM_1000_NS8cuda_cub4core6detail5shmemE;
	add.s32 	%r1972, %r1971, %r1970;
	selp.b32 	%r1973, %r2115, %r2117, %p765;
	st.shared.u32 	[%r1972+2048], %r1973;
	mov.u32 	%r2177, %r327;
$L__BB5_241:
	and.b32  	%r1974, %r193, 32;
	setp.eq.s32 	%p737, %r1974, 0;
	@%p737 bra 	$L__BB5_243;
	add.s32 	%r329, %r2177, 1;
	shl.b32 	%r1975, %r2177, 2;
	mov.u32 	%r1976, _ZN6thrust24THRUST_300001_SM_1000_NS8cuda_cub4core6detail5shmemE;
	add.s32 	%r1977, %r1976, %r1975;
	st.shared.u32 	[%r1977+2048], %r183;
	mov.u32 	%r2177, %r329;
$L__BB5_243:
	and.b32  	%r1978, %r193, 64;
	setp.eq.s32 	%p738, %r1978, 0;
	@%p738 bra 	$L__BB5_245;
	add.s32 	%r331, %r2177, 1;
	shl.b32 	%r1979, %r2177, 2;
	mov.u32 	%r1980, _ZN6thrust24THRUST_300001_SM_1000_NS8cuda_cub4core6detail5shmemE;
	add.s32 	%r1981, %r1980, %r1979;
	selp.b32 	%r1982, %r2123, %r2125, %p769;
	st.shared.u32 	[%r1981+2048], %r1982;
	mov.u32 	%r2177, %r331;
$L__BB5_245:
	and.b32  	%r1983, %r212, 128;
	setp.eq.s32 	%p739, %r1983, 0;
	@%p739 bra 	$L__BB5_247;
	add.s32 	%r333, %r2177, 1;
	shl.b32 	%r1984, %r2177, 2;
	mov.u32 	%r1985, _ZN6thrust24THRUST_300001_SM_1000_NS8cuda_cub4core6detail5shmemE;
	add.s32 	%r1986, %r1985, %r1984;
	st.shared.u32 	[%r1986+2048], %r202;
	mov.u32 	%r2177, %r333;
$L__BB5_247:
	and.b32  	%r1987, %r212, 256;
	setp.eq.s32 	%p740, %r1987, 0;
	@%p740 bra 	$L__BB5_249;
	add.s32 	%r335, %r2177, 1;
	shl.b32 	%r1988, %r2177, 2;
	mov.u32 	%r1989, _ZN6thrust24THRUST_300001_SM_1000_NS8cuda_cub4core6detail5shmemE;
	add.s32 	%r1990, %r1989, %r1988;
	selp.b32 	%r1991, %r2131, %r2133, %p773;
	st.shared.u32 	[%r1990+2048], %r1991;
	mov.u32 	%r2177, %r335;
$L__BB5_249:
	and.b32  	%r1992, %r231, 512;
	setp.eq.s32 	%p741, %r1992, 0;
	@%p741 bra 	$L__BB5_251;
	add.s32 	%r337, %r2177, 1;
	shl.b32 	%r1993, %r2177, 2;
	mov.u32 	%r1994, _ZN6thrust24THRUST_300001_SM_1000_NS8cuda_cub4core6detail5shmemE;
	add.s32 	%r1995, %r1994, %r1993;
	st.shared.u32 	[%r1995+2048], %r221;
	mov.u32 	%r2177, %r337;
$L__BB5_251:
	and.b32  	%r1996, %r231, 1024;
	setp.eq.s32 	%p742, %r1996, 0;
	@%p742 bra 	$L__BB5_253;
	add.s32 	%r339, %r2177, 1;
	shl.b32 	%r1997, %r2177, 2;
	mov.u32 	%r1998, _ZN6thrust24THRUST_300001_SM_1000_NS8cuda_cub4core6detail5shmemE;
	add.s32 	%r1999, %r1998, %r1997;
	selp.b32 	%r2000, %r2139, %r2141, %p777;
	st.shared.u32 	[%r1999+2048], %r2000;
	mov.u32 	%r2177, %r339;
$L__BB5_253:
	and.b32  	%r2001, %r250, 2048;
	setp.eq.s32 	%p743, %r2001, 0;
	@%p743 bra 	$L__BB5_255;
	add.s32 	%r341, %r2177, 1;
	shl.b32 	%r2002, %r2177, 2;
	mov.u32 	%r2003, _ZN6thrust24THRUST_300001_SM_1000_NS8cuda_cub4core6detail5shmemE;
	add.s32 	%r2004, %r2003, %r2002;
	st.shared.u32 	[%r2004+2048], %r240;
	mov.u32 	%r2177, %r341;
$L__BB5_255:
	and.b32  	%r2005, %r250, 4096;
	setp.eq.s32 	%p744, %r2005, 0;
	@%p744 bra 	$L__BB5_257;
	add.s32 	%r343, %r2177, 1;
	shl.b32 	%r2006, %r2177, 2;
	mov.u32 	%r2007, _ZN6thrust24THRUST_300001_SM_1000_NS8cuda_cub4core6detail5shmemE;
	add.s32 	%r2008, %r2007, %r2006;
	selp.b32 	%r2009, %r2147, %r2149, %p781;
	st.shared.u32 	[%r2008+2048], %r2009;
	mov.u32 	%r2177, %r343;
$L__BB5_257:
	and.b32  	%r2010, %r269, 8192;
	setp.eq.s32 	%p745, %r2010, 0;
	@%p745 bra 	$L__BB5_259;
	add.s32 	%r345, %r2177, 1;
	shl.b32 	%r2011, %r2177, 2;
	mov.u32 	%r2012, _ZN6thrust24THRUST_300001_SM_1000_NS8cuda_cub4core6detail5shmemE;
	add.s32 	%r2013, %r2012, %r2011;
	st.shared.u32 	[%r2013+2048], %r259;
	mov.u32 	%r2177, %r345;
$L__BB5_259:
	and.b32  	%r2014, %r269, 16384;
	setp.eq.s32 	%p746, %r2014, 0;
	@%p746 bra 	$L__BB5_261;
	add.s32 	%r347, %r2177, 1;
	shl.b32 	%r2015, %r2177, 2;
	mov.u32 	%r2016, _ZN6thrust24THRUST_300001_SM_1000_NS8cuda_cub4core6detail5shmemE;
	add.s32 	%r2017, %r2016, %r2015;
	selp.b32 	%r2018, %r2155, %r2157, %p785;
	st.shared.u32 	[%r2017+2048], %r2018;
	mov.u32 	%r2177, %r347;
$L__BB5_261:
	and.b32  	%r2019, %r288, 32768;
	setp.eq.s32 	%p747, %r2019, 0;
	@%p747 bra 	$L__BB5_263;
	add.s32 	%r349, %r2177, 1;
	shl.b32 	%r2020, %r2177, 2;
	mov.u32 	%r2021, _ZN6thrust24THRUST_300001_SM_1000_NS8cuda_cub4core6detail5shmemE;
	add.s32 	%r2022, %r2021, %r2020;
	st.shared.u32 	[%r2022+2048], %r278;
	mov.u32 	%r2177, %r349;
$L__BB5_263:
	and.b32  	%r2023, %r288, 65536;
	setp.eq.s32 	%p748, %r2023, 0;
	@%p748 bra 	$L__BB5_265;
	add.s32 	%r351, %r2177, 1;
	shl.b32 	%r2024, %r2177, 2;
	mov.u32 	%r2025, _ZN6thrust24THRUST_300001_SM_1000_NS8cuda_cub4core6detail5shmemE;
	add.s32 	%r2026, %r2025, %r2024;
	selp.b32 	%r2027, %r2163, %r2165, %p789;
	st.shared.u32 	[%r2026+2048], %r2027;
	mov.u32 	%r2177, %r351;
$L__BB5_265:
	and.b32  	%r2028, %r308, 131072;
	setp.eq.s32 	%p749, %r2028, 0;
	@%p749 bra 	$L__BB5_267;
	add.s32 	%r353, %r2177, 1;
	shl.b32 	%r2029, %r2177, 2;
	mov.u32 	%r2030, _ZN6thrust24THRUST_300001_SM_1000_NS8cuda_cub4core6detail5shmemE;
	add.s32 	%r2031, %r2030, %r2029;
	st.shared.u32 	[%r2031+2048], %r297;
	mov.u32 	%r2177, %r353;
$L__BB5_267:
	and.b32  	%r2032, %r308, 262144;
	setp.eq.s32 	%p750, %r2032, 0;
	@%p750 bra 	$L__BB5_269;
	shl.b32 	%r2033, %r2177, 2;
	mov.u32 	%r2034, _ZN6thrust24THRUST_300001_SM_1000_NS8cuda_cub4core6detail5shmemE;
	add.s32 	%r2035, %r2034, %r2033;
	st.shared.u32 	[%r2035+2048], %r307;
$L__BB5_269:
	bar.sync 	0;
	setp.ge.s32 	%p751, %r2198, %r317;
	@%p751 bra 	$L__BB5_570;
	not.b32 	%r2036, %r2198;
	add.s32 	%r355, %r2036, %r317;
	and.b32  	%r2037, %r355, 1536;
	setp.eq.s32 	%p752, %r2037, 1536;
	@%p752 bra 	$L__BB5_273;
	shr.u32 	%r2038, %r355, 9;
	add.s32 	%r2039, %r2038, 1;
	and.b32  	%r2040, %r2039, 3;
	shl.b32 	%r2041, %r2198, 2;
	mov.u32 	%r2042, _ZN6thrust24THRUST_300001_SM_1000_NS8cuda_cub4core6detail5shmemE;
	add.s32 	%r2043, %r2041, %r2042;
	add.s32 	%r2195, %r2043, 2048;
	cvt.u64.u32 	%rd500, %r2198;
	add.s64 	%rd501, %rd518, %rd500;
	shl.b64 	%rd502, %rd501, 2;
	add.s64 	%rd519, %rd5, %rd502;
	neg.s32 	%r2194, %r2040;
	shl.b32 	%r2044, %r2039, 9;
	and.b32  	%r2045, %r2044, 1536;
	add.s32 	%r2198, %r2198, %r2045;
$L__BB5_272:
	.pragma "nounroll";
	ld.shared.u32 	%r2046, [%r2195];
	st.global.u32 	[%rd519], %r2046;
	add.s32 	%r2195, %r2195, 2048;
	add.s64 	%rd519, %rd519, 2048;
	add.s32 	%r2194, %r2194, 1;
	setp.ne.s32 	%p753, %r2194, 0;
	@%p753 bra 	$L__BB5_272;
$L__BB5_273:
	setp.lt.u32 	%p754, %r355, 1536;
	@%p754 bra 	$L__BB5_570;
	cvt.u64.u32 	%rd503, %r2198;
	add.s64 	%rd504, %rd518, %rd503;
	shl.b64 	%rd505, %rd504, 2;
	add.s64 	%rd506, %rd505, %rd5;
	add.s64 	%rd520, %rd506, 4096;
	shl.b32 	%r2047, %r2198, 2;
	mov.u32 	%r2048, _ZN6thrust24THRUST_300001_SM_1000_NS8cuda_cub4core6detail5shmemE;
	add.s32 	%r2049, %r2047, %r2048;
	add.s32 	%r2197, %r2049, 8192;
$L__BB5_275:
	ld.shared.u32 	%r2050, [%r2197+-6144];
	st.global.u32 	[%rd520+-4096], %r2050;
	ld.shared.u32 	%r2051, [%r2197+-4096];
	st.global.u32 	[%rd520+-2048], %r2051;
	ld.shared.u32 	%r2052, [%r2197+-2048];
	st.global.u32 	[%rd520], %r2052;
	ld.shared.u32 	%r2053, [%r2197];
	st.global.u32 	[%rd520+2048], %r2053;
	add.s32 	%r2198, %r2198, 2048;
	add.s64 	%rd520, %rd520, 8192;
	add.s32 	%r2197, %r2197, 8192;
	setp.lt.s32 	%p755, %r2198, %r317;
	@%p755 bra 	$L__BB5_275;
	bra.uni 	$L__BB5_570;
$L__BB5_276:
	mul.wide.u32 	%rd107, %r1, 16;
	add.s64 	%rd108, %rd1, %rd107;
	ld.global.u64 	%rd109, [%rd108];
	ld.global.u64 	%rd110, [%rd108+8];
	ld.global.u64 	%rd111, [%rd108+16];
	ld.global.u64 	%rd112, [%rd108+24];
	cvt.u32.u64 	%r754, %rd109;
	cvt.u32.u64 	%r755, %rd111;
	sub.s32 	%r369, %r755, %r754;
	sub.s64 	%rd113, %rd112, %rd110;
	cvt.u32.u64 	%r370, %rd113;
	mov.u32 	%r371, %tid.x;
	add.s32 	%r372, %r370, %r369;
	setp.ge.s32 	%p240, %r371, %r372;
	cvt.u64.u32 	%rd115, %r371;
	add.s64 	%rd116, %rd109, %rd115;
	shl.b64 	%rd117, %rd116, 2;
	add.s64 	%rd54, %rd3, %rd117;
	sub.s32 	%r756, %r371, %r369;
	cvt.s64.s32 	%rd118, %r756;
	add.s64 	%rd119, %rd110, %rd118;
	shl.b64 	%rd120, %rd119, 2;
	add.s64 	%rd55, %rd4, %rd120;
	@%p240 bra 	$L__BB5_280;
	setp.ge.s32 	%p241, %r371, %r369;
	@%p241 bra 	$L__BB5_279;
	ld.global.u32 	%r2199, [%rd54];
	bra.uni 	$L__BB5_280;
$L__BB5_279:
	ld.global.u32 	%r2199, [%rd55];
$L__BB5_280:
	add.s32 	%r376, %r371, 512;
	setp.ge.s32 	%p242, %r376, %r372;
	@%p242 bra 	$L__BB5_284;
	setp.lt.s32 	%p243, %r376, %r369;
	@%p243 bra 	$L__BB5_283;
	ld.global.u32 	%r2200, [%rd55+2048];
	bra.uni 	$L__BB5_284;
$L__BB5_283:
	ld.global.u32 	%r2200, [%rd54+2048];
$L__BB5_284:
	or.b32  	%r380, %r371, 1024;
	setp.ge.s32 	%p244, %r380, %r372;
	@%p244 bra 	$L__BB5_288;
	setp.lt.s32 	%p245, %r380, %r369;
	@%p245 bra 	$L__BB5_287;
	ld.global.u32 	%r2201, [%rd55+4096];
	bra.uni 	$L__BB5_288;
$L__BB5_287:
	ld.global.u32 	%r2201, [%rd54+4096];
$L__BB5_288:
	add.s32 	%r384, %r371, 1536;
	setp.ge.s32 	%p246, %r384, %r372;
	@%p246 bra 	$L__BB5_292;
	setp.lt.s32 	%p247, %r384, %r369;
	@%p247 bra 	$L__BB5_291;
	ld.global.u32 	%r2202, [%rd55+6144];
	bra.uni 	$L__BB5_292;
$L__BB5_291:
	ld.global.u32 	%r2202, [%rd54+6144];
$L__BB5_292:
	or.b32  	%r388, %r371, 2048;
	setp.ge.s32 	%p248, %r388, %r372;
	@%p248 bra 	$L__BB5_296;
	setp.lt.s32 	%p249, %r388, %r369;
	@%p249 bra 	$L__BB5_295;
	ld.global.u32 	%r2203, [%rd55+8192];
	bra.uni 	$L__BB5_296;
$L__BB5_295:
	ld.global.u32 	%r2203, [%rd54+8192];
$L__BB5_296:
	add.s32 	%r392, %r371, 2560;
	setp.ge.s32 	%p250, %r392, %r372;
	@%p250 bra 	$L__BB5_300;
	setp.lt.s32 	%p251, %r392, %r369;
	@%p251 bra 	$L__BB5_299;
	ld.global.u32 	%r2204, [%rd55+10240];
	bra.uni 	$L__BB5_300;
$L__BB5_299:
	ld.global.u32 	%r2204, [%rd54+10240];
$L__BB5_300:
	or.b32  	%r396, %r371, 3072;
	setp.ge.s32 	%p252, %r396, %r372;
	@%p252 bra 	$L__BB5_304;
	setp.lt.s32 	%p253, %r396, %r369;
	@%p253 bra 	$L__BB5_303;
	ld.global.u32 	%r2205, [%rd55+12288];
	bra.uni 	$L__BB5_304;
$L__BB5_303:
	ld.global.u32 	%r2205, [%rd54+12288];
$L__BB5_304:
	add.s32 	%r400, %r371, 3584;
	setp.ge.s32 	%p254, %r400, %r372;
	@%p254 bra 	$L__BB5_308;
	setp.lt.s32 	%p255, %r400, %r369;
	@%p255 bra 	$L__BB5_307;
	ld.global.u32 	%r2206, [%rd55+14336];
	bra.uni 	$L__BB5_308;
$L__BB5_307:
	ld.global.u32 	%r2206, [%rd54+14336];
$L__BB5_308:
	or.b32  	%r404, %r371, 4096;
	setp.ge.s32 	%p256, %r404, %r372;
	@%p256 bra 	$L__BB5_312;
	setp.lt.s32 	%p257, %r404, %r369;
	@%p257 bra 	$L__BB5_311;
	ld.global.u32 	%r2207, [%rd55+16384];
	bra.uni 	$L__BB5_312;
$L__BB5_311:
	ld.global.u32 	%r2207, [%rd54+16384];
$L__BB5_312:
	add.s32 	%r408, %r371, 4608;
	setp.ge.s32 	%p258, %r408, %r372;
	@%p258 bra 	$L__BB5_316;
	setp.lt.s32 	%p259, %r408, %r369;
	@%p259 bra 	$L__BB5_315;
	ld.global.u32 	%r2208, [%rd55+18432];
	bra.uni 	$L__BB5_316;
$L__BB5_315:
	ld.global.u32 	%r2208, [%rd54+18432];
$L__BB5_316:
	or.b32  	%r412, %r371, 5120;
	setp.ge.s32 	%p260, %r412, %r372;
	@%p260 bra 	$L__BB5_320;
	setp.lt.s32 	%p261, %r412, %r369;
	@%p261 bra 	$L__BB5_319;
	ld.global.u32 	%r2209, [%rd55+20480];
	bra.uni 	$L__BB5_320;
$L__BB5_319:
	ld.global.u32 	%r2209, [%rd54+20480];
$L__BB5_320:
	add.s32 	%r416, %r371, 5632;
	setp.ge.s32 	%p262, %r416, %r372;
	@%p262 bra 	$L__BB5_324;
	setp.lt.s32 	%p263, %r416, %r369;
	@%p263 bra 	$L__BB5_323;
	ld.global.u32 	%r2210, [%rd55+22528];
	bra.uni 	$L__BB5_324;
$L__BB5_323:
	ld.global.u32 	%r2210, [%rd54+22528];
$L__BB5_324:
	or.b32  	%r420, %r371, 6144;
	setp.ge.s32 	%p264, %r420, %r372;
	@%p264 bra 	$L__BB5_328;
	setp.lt.s32 	%p265, %r420, %r369;
	@%p265 bra 	$L__BB5_327;
	ld.global.u32 	%r2211, [%rd55+24576];
	bra.uni 	$L__BB5_328;
$L__BB5_327:
	ld.global.u32 	%r2211, [%rd54+24576];
$L__BB5_328:
	add.s32 	%r424, %r371, 6656;
	setp.ge.s32 	%p266, %r424, %r372;
	@%p266 bra 	$L__BB5_332;
	setp.lt.s32 	%p267, %r424, %r369;
	@%p267 bra 	$L__BB5_331;
	ld.global.u32 	%r2212, [%rd55+26624];
	bra.uni 	$L__BB5_332;
$L__BB5_331:
	ld.global.u32 	%r2212, [%rd54+26624];
$L__BB5_332:
	or.b32  	%r428, %r371, 7168;
	setp.ge.s32 	%p268, %r428, %r372;
	@%p268 bra 	$L__BB5_336;
	setp.lt.s32 	%p269, %r428, %r369;
	@%p269 bra 	$L__BB5_335;
	ld.global.u32 	%r2213, [%rd55+28672];
	bra.uni 	$L__BB5_336;
$L__BB5_335:
	ld.global.u32 	%r2213, [%rd54+28672];
$L__BB5_336:
	add.s32 	%r432, %r371, 7680;
	setp.ge.s32 	%p270, %r432, %r372;
	@%p270 bra 	$L__BB5_340;
	setp.lt.s32 	%p271, %r432, %r369;
	@%p271 bra 	$L__BB5_339;
	ld.global.u32 	%r2214, [%rd55+30720];
	bra.uni 	$L__BB5_340;
$L__BB5_339:
	ld.global.u32 	%r2214, [%rd54+30720];
$L__BB5_340:
	or.b32  	%r436, %r371, 8192;
	setp.ge.s32 	%p272, %r436, %r372;
	@%p272 bra 	$L__BB5_344;
	setp.lt.s32 	%p273, %r436, %r369;
	@%p273 bra 	$L__BB5_343;
	ld.global.u32 	%r2215, [%rd55+32768];
	bra.uni 	$L__BB5_344;
$L__BB5_343:
	ld.global.u32 	%r2215, [%rd54+32768];
$L__BB5_344:
	add.s32 	%r440, %r371, 8704;
	setp.ge.s32 	%p274, %r440, %r372;
	@%p274 bra 	$L__BB5_348;
	setp.lt.s32 	%p275, %r440, %r369;
	@%p275 bra 	$L__BB5_347;
	ld.global.u32 	%r2216, [%rd55+34816];
	bra.uni 	$L__BB5_348;
$L__BB5_347:
	ld.global.u32 	%r2216, [%rd54+34816];
$L__BB5_348:
	or.b32  	%r444, %r371, 9216;
	setp.ge.s32 	%p276, %r444, %r372;
	@%p276 bra 	$L__BB5_352;
	setp.lt.s32 	%p277, %r444, %r369;
	@%p277 bra 	$L__BB5_351;
	ld.global.u32 	%r2217, [%rd55+36864];
	bra.uni 	$L__BB5_352;
$L__BB5_351:
	ld.global.u32 	%r2217, [%rd54+36864];
$L__BB5_352:
	mov.u32 	%r775, _ZN6thrust24THRUST_300001_SM_1000_NS8cuda_cub4core6detail5shmemE;
	add.s32 	%r776, %r775, 2048;
	shl.b32 	%r778, %r371, 2;
	add.s32 	%r448, %r776, %r778;
	st.shared.u32 	[%r448], %r2199;
	st.shared.u32 	[%r448+2048], %r2200;
	st.shared.u32 	[%r448+4096], %r2201;
	st.shared.u32 	[%r448+6144], %r2202;
	st.shared.u32 	[%r448+8192], %r2203;
	st.shared.u32 	[%r448+10240], %r2204;
	st.shared.u32 	[%r448+12288], %r2205;
	st.shared.u32 	[%r448+14336], %r2206;
	st.shared.u32 	[%r448+16384], %r2207;
	st.shared.u32 	[%r448+18432], %r2208;
	st.shared.u32 	[%r448+20480], %r2209;
	st.shared.u32 	[%r448+22528], %r2210;
	st.shared.u32 	[%r448+24576], %r2211;
	st.shared.u32 	[%r448+26624], %r2212;
	st.shared.u32 	[%r448+28672], %r2213;
	st.shared.u32 	[%r448+30720], %r2214;
	st.shared.u32 	[%r448+32768], %r2215;
	st.shared.u32 	[%r448+34816], %r2216;
	st.shared.u32 	[%r448+36864], %r2217;
	bar.sync 	0;
	mul.lo.s32 	%r779, %r371, 19;
	min.s32 	%r449, %r372, %r779;
	shl.b32 	%r780, %r369, 2;
	add.s32 	%r450, %r776, %r780;
	sub.s32 	%r781, %r449, %r370;
	max.s32 	%r2220, %r781, 0;
	min.s32 	%r2219, %r449, %r369;
	setp.ge.s32 	%p278, %r2220, %r2219;
	@%p278 bra 	$L__BB5_354;
$L__BB5_353:
	add.s32 	%r782, %r2220, %r2219;
	shr.s32 	%r783, %r782, 1;
	shl.b32 	%r784, %r783, 2;
	add.s32 	%r786, %r775, %r784;
	ld.shared.u32 	%r787, [%r786+2048];
	not.b32 	%r788, %r783;
	add.s32 	%r789, %r449, %r788;
	shl.b32 	%r790, %r789, 2;
	add.s32 	%r791, %r450, %r790;
	ld.shared.u32 	%r792, [%r791];
	setp.lt.s32 	%p279, %r792, %r787;
	add.s32 	%r793, %r783, 1;
	selp.b32 	%r2220, %r2220, %r793, %p279;
	selp.b32 	%r2219, %r783, %r2219, %p279;
	setp.lt.s32 	%p280, %r2220, %r2219;
	@%p280 bra 	$L__BB5_353;
$L__BB5_354:
	sub.s32 	%r458, %r449, %r2220;
	setp.ge.s32 	%p281, %r458, %r370;
	mov.b32 	%r2247, 0;
	@%p281 bra 	$L__BB5_379;
	shl.b32 	%r797, %r458, 2;
	add.s32 	%r459, %r450, %r797;
	ld.shared.u32 	%r460, [%r459];
	setp.lt.s32 	%p282, %r2220, 1;
	mov.b32 	%r2224, 0;
	mov.u32 	%r2223, %r2220;
	@%p282 bra 	$L__BB5_357;
	mul.lo.s32 	%r798, %r2220, 511;
	shr.s32 	%r799, %r798, 9;
	shl.b32 	%r800, %r799, 2;
	add.s32 	%r802, %r775, %r800;
	ld.shared.u32 	%r803, [%r802+2048];
	setp.lt.s32 	%p283, %r803, %r460;
	add.s32 	%r804, %r799, 1;
	selp.b32 	%r2223, %r2220, %r799, %p283;
	selp.b32 	%r2224, %r804, 0, %p283;
$L__BB5_357:
	setp.ge.s32 	%p284, %r2224, %r2223;
	@%p284 bra 	$L__BB5_359;
	mad.lo.s32 	%r805, %r2223, 127, %r2224;
	shr.s32 	%r806, %r805, 7;
	shl.b32 	%r807, %r806, 2;
	add.s32 	%r809, %r775, %r807;
	ld.shared.u32 	%r810, [%r809+2048];
	setp.lt.s32 	%p285, %r810, %r460;
	add.s32 	%r811, %r806, 1;
	selp.b32 	%r2223, %r2223, %r806, %p285;
	selp.b32 	%r2224, %r811, %r2224, %p285;
$L__BB5_359:
	setp.ge.s32 	%p286, %r2224, %r2223;
	@%p286 bra 	$L__BB5_361;
	mad.lo.s32 	%r812, %r2223, 31, %r2224;
	shr.s32 	%r813, %r812, 5;
	shl.b32 	%r814, %r813, 2;
	add.s32 	%r816, %r775, %r814;
	ld.shared.u32 	%r817, [%r816+2048];
	setp.lt.s32 	%p287, %r817, %r460;
	add.s32 	%r818, %r813, 1;
	selp.b32 	%r2223, %r2223, %r813, %p287;
	selp.b32 	%r2224, %r818, %r2224, %p287;
$L__BB5_361:
	setp.ge.s32 	%p288, %r2224, %r2223;
	@%p288 bra 	$L__BB5_363;
	mad.lo.s32 	%r819, %r2223, 15, %r2224;
	shr.s32 	%r820, %r819, 4;
	shl.b32 	%r821, %r820, 2;
	add.s32 	%r823, %r775, %r821;
	ld.shared.u32 	%r824, [%r823+2048];
	setp.lt.s32 	%p289, %r824, %r460;
	add.s32 	%r825, %r820, 1;
	selp.b32 	%r2223, %r2223, %r820, %p289;
	selp.b32 	%r2224, %r825, %r2224, %p289;
$L__BB5_363:
	setp.ge.s32 	%p290, %r2224, %r2223;
	@%p290 bra 	$L__BB5_365;
$L__BB5_364:
	add.s32 	%r827, %r2224, %r2223;
	shr.s32 	%r828, %r827, 1;
	shl.b32 	%r829, %r828, 2;
	add.s32 	%r831, %r775, %r829;
	ld.shared.u32 	%r832, [%r831+2048];
	setp.lt.s32 	%p291, %r832, %r460;
	add.s32 	%r833, %r828, 1;
	selp.b32 	%r2223, %r2223, %r828, %p291;
	selp.b32 	%r2224, %r833, %r2224, %p291;
	setp.lt.s32 	%p292, %r2224, %r2223;
	@%p292 bra 	$L__BB5_364;
$L__BB5_365:
	setp.lt.s32 	%p293, %r458, 1;
	mov.b32 	%r2235, 0;
	mov.u32 	%r2234, %r458;
	@%p293 bra 	$L__BB5_367;
	mul.lo.s32 	%r836, %r458, 511;
	shr.s32 	%r837, %r836, 9;
	shl.b32 	%r838, %r837, 2;
	add.s32 	%r839, %r450, %r838;
	ld.shared.u32 	%r840, [%r839];
	setp.lt.s32 	%p294, %r840, %r460;
	add.s32 	%r841, %r837, 1;
	selp.b32 	%r2234, %r458, %r837, %p294;
	selp.b32 	%r2235, %r841, 0, %p294;
$L__BB5_367:
	setp.ge.s32 	%p295, %r2235, %r2234;
	@%p295 bra 	$L__BB5_369;
	mad.lo.s32 	%r843, %r2234, 127, %r2235;
	shr.s32 	%r844, %r843, 7;
	shl.b32 	%r845, %r844, 2;
	add.s32 	%r846, %r450, %r845;
	ld.shared.u32 	%r847, [%r846];
	setp.lt.s32 	%p296, %r847, %r460;
	add.s32 	%r848, %r844, 1;
	selp.b32 	%r2234, %r2234, %r844, %p296;
	selp.b32 	%r2235, %r848, %r2235, %p296;
$L__BB5_369:
	setp.ge.s32 	%p297, %r2235, %r2234;
	@%p297 bra 	$L__BB5_371;
	mad.lo.s32 	%r849, %r2234, 31, %r2235;
	shr.s32 	%r850, %r849, 5;
	shl.b32 	%r851, %r850, 2;
	add.s32 	%r852, %r450, %r851;
	ld.shared.u32 	%r853, [%r852];
	setp.lt.s32 	%p298, %r853, %r460;
	add.s32 	%r854, %r850, 1;
	selp.b32 	%r2234, %r2234, %r850, %p298;
	selp.b32 	%r2235, %r854, %r2235, %p298;
$L__BB5_371:
	setp.ge.s32 	%p299, %r2235, %r2234;
	@%p299 bra 	$L__BB5_373;
	mad.lo.s32 	%r855, %r2234, 15, %r2235;
	shr.s32 	%r856, %r855, 4;
	shl.b32 	%r857, %r856, 2;
	add.s32 	%r858, %r450, %r857;
	ld.shared.u32 	%r859, [%r858];
	setp.lt.s32 	%p300, %r859, %r460;
	add.s32 	%r860, %r856, 1;
	selp.b32 	%r2234, %r2234, %r856, %p300;
	selp.b32 	%r2235, %r860, %r2235, %p300;
$L__BB5_373:
	setp.ge.s32 	%p301, %r2235, %r2234;
	@%p301 bra 	$L__BB5_375;
$L__BB5_374:
	add.s32 	%r862, %r2235, %r2234;
	shr.s32 	%r863, %r862, 1;
	shl.b32 	%r864, %r863, 2;
	add.s32 	%r865, %r450, %r864;
	ld.shared.u32 	%r866, [%r865];
	setp.lt.s32 	%p302, %r866, %r460;
	add.s32 	%r867, %r863, 1;
	selp.b32 	%r2234, %r2234, %r863, %p302;
	selp.b32 	%r2235, %r867, %r2235, %p302;
	setp.lt.s32 	%p303, %r2235, %r2234;
	@%p303 bra 	$L__BB5_374;
$L__BB5_375:
	sub.s32 	%r870, %r2220, %r2224;
	sub.s32 	%r505, %r458, %r2235;
	add.s32 	%r506, %r505, %r870;
	shr.s32 	%r871, %r506, 1;
	max.s32 	%r507, %r871, %r505;
	add.s32 	%r873, %r2235, %r507;
	add.s32 	%r874, %r873, 1;
	min.s32 	%r875, %r874, %r370;
	sub.s32 	%r2244, %r875, %r458;
	setp.lt.s32 	%p304, %r2244, 1;
	mov.b32 	%r2245, 0;
	@%p304 bra 	$L__BB5_378;
	mov.b32 	%r2245, 0;
$L__BB5_377:
	add.s32 	%r877, %r2245, %r2244;
	shr.s32 	%r878, %r877, 1;
	shl.b32 	%r879, %r878, 2;
	add.s32 	%r880, %r459, %r879;
	ld.shared.u32 	%r881, [%r880];
	setp.lt.s32 	%p305, %r460, %r881;
	add.s32 	%r882, %r878, 1;
	selp.b32 	%r2244, %r878, %r2244, %p305;
	selp.b32 	%r2245, %r2245, %r882, %p305;
	setp.lt.s32 	%p306, %r2245, %r2244;
	@%p306 bra 	$L__BB5_377;
$L__BB5_378:
	add.s32 	%r883, %r505, %r2245;
	min.s32 	%r884, %r883, %r507;
	sub.s32 	%r885, %r506, %r884;
	add.s32 	%r886, %r884, 1;
	setp.eq.s32 	%p307, %r885, %r886;
	setp.lt.s32 	%p308, %r507, %r883;
	and.pred  	%p309, %p307, %p308;
	add.s32 	%r2220, %r885, %r2224;
	selp.u32 	%r2247, 1, 0, %p309;
$L__BB5_379:
	sub.s32 	%r887, %r449, %r2220;
	add.s32 	%r888, %r887, %r2247;
	setp.eq.s32 	%p310, %r371, 0;
	shl.b32 	%r889, %r369, 16;
	or.b32  	%r890, %r889, %r370;
	shl.b32 	%r891, %r2220, 16;
	or.b32  	%r892, %r888, %r891;
	selp.b32 	%r893, %r890, %r892, %p310;
	add.s32 	%r894, %r371, -1;
	selp.b32 	%r895, 511, %r894, %p310;
	shl.b32 	%r896, %r895, 2;
	add.s32 	%r898, %r775, %r896;
	st.shared.u32 	[%r898], %r893;
	bar.sync 	0;
	ld.shared.u32 	%r899, [%r448+-2048];
	shr.s32 	%r518, %r899, 16;
	and.b32  	%r900, %r899, 65535;
	add.s32 	%r2255, %r888, %r369;
	add.s32 	%r520, %r900, %r369;
	add.s32 	%r521, %r520, %r518;
	shl.b32 	%r901, %r2255, 2;
	add.s32 	%r522, %r776, %r901;
	ld.shared.u32 	%r523, [%r522];
	shl.b32 	%r903, %r2220, 2;
	add.s32 	%r524, %r776, %r903;
	ld.shared.u32 	%r525, [%r524];
	setp.ge.s32 	%p794, %r2220, %r518;
	setp.lt.s32 	%p311, %r2220, %r518;
	setp.ge.s32 	%p312, %r2255, %r520;
	and.pred  	%p795, %p312, %p311;
	or.pred  	%p313, %p794, %p312;
	@%p313 bra 	$L__BB5_381;
	setp.lt.s32 	%p795, %r525, %r523;
	setp.lt.s32 	%p794, %r523, %r525;
$L__BB5_381:
	add.s32 	%r904, %r2255, %r2220;
	setp.lt.s32 	%p314, %r904, %r521;
	xor.pred  	%p315, %p794, %p795;
	and.pred  	%p126, %p314, %p315;
	mov.u32 	%r2248, %r525;
	@%p794 bra 	$L__BB5_383;
	add.s32 	%r2220, %r2220, 1;
	ld.shared.u32 	%r2248, [%r524+4];
$L__BB5_383:
	mov.u32 	%r2250, %r523;
	@%p795 bra 	$L__BB5_385;
	add.s32 	%r2255, %r2255, 1;
	ld.shared.u32 	%r2250, [%r522+4];
$L__BB5_385:
	setp.ge.s32 	%p796, %r2220, %r518;
	setp.lt.s32 	%p316, %r2220, %r518;
	setp.ge.s32 	%p317, %r2255, %r520;
	and.pred  	%p797, %p317, %p316;
	or.pred  	%p318, %p796, %p317;
	@%p318 bra 	$L__BB5_387;
	setp.lt.s32 	%p797, %r2248, %r2250;
	setp.lt.s32 	%p796, %r2250, %r2248;
$L__BB5_387:
	add.s32 	%r905, %r2255, %r2220;
	setp.lt.s32 	%p319, %r905, %r521;
	xor.pred  	%p320, %p796, %p797;
	and.pred  	%p133, %p319, %p320;
	mov.u32 	%r2252, %r2248;
	@%p796 bra 	$L__BB5_389;
	add.s32 	%r534, %r2220, 1;
	shl.b32 	%r906, %r2220, 2;
	add.s32 	%r908, %r775, %r906;
	ld.shared.u32 	%r2252, [%r908+2052];
	mov.u32 	%r2220, %r534;
$L__BB5_389:
	mov.u32 	%r2254, %r2250;
	@%p797 bra 	$L__BB5_391;
	add.s32 	%r538, %r2255, 1;
	shl.b32 	%r909, %r2255, 2;
	add.s32 	%r911, %r775, %r909;
	ld.shared.u32 	%r2254, [%r911+2052];
	mov.u32 	%r2255, %r538;
$L__BB5_391:
	setp.ge.s32 	%p798, %r2220, %r518;
	setp.lt.s32 	%p321, %r2220, %r518;
	setp.ge.s32 	%p322, %r2255, %r520;
	and.pred  	%p799, %p322, %p321;
	or.pred  	%p323, %p798, %p322;
	@%p323 bra 	$L__BB5_393;
	setp.lt.s32 	%p799, %r2252, %r2254;
	setp.lt.s32 	%p798, %r2254, %r2252;
$L__BB5_393:
	add.s32 	%r912, %r2255, %r2220;
	setp.lt.s32 	%p324, %r912, %r521;
	xor.pred  	%p325, %p798, %p799;
	and.pred  	%p140, %p324, %p325;
	mov.u32 	%r2256, %r2252;
	@%p798 bra 	$L__BB5_395;
	add.s32 	%r542, %r2220, 1;
	shl.b32 	%r913, %r2220, 2;
	mov.u32 	%r914, _ZN6thrust24THRUST_300001_SM_1000_NS8cuda_cub4core6detail5shmemE;
	add.s32 	%r915, %r914, %r913;
	ld.shared.u32 	%r2256, [%r915+2052];
	mov.u32 	%r2220, %r542;
$L__BB5_395:
	mov.u32 	%r2258, %r2254;
	@%p799 bra 	$L__BB5_397;
	add.s32 	%r546, %r2255, 1;
	shl.b32 	%r916, %r2255, 2;
	mov.u32 	%r917, _ZN6thrust24THRUST_300001_SM_1000_NS8cuda_cub4core6detail5shmemE;
	add.s32 	%r918, %r917, %r916;
	ld.shared.u32 	%r2258, [%r918+2052];
	mov.u32 	%r2255, %r546;
$L__BB5_397:
	setp.ge.s32 	%p800, %r2220, %r518;
	setp.lt.s32 	%p326, %r2220, %r518;
	setp.ge.s32 	%p327, %r2255, %r520;
	and.pred  	%p801, %p327, %p326;
	or.pred  	%p328, %p800, %p327;
	@%p328 bra 	$L__BB5_399;
	setp.lt.s32 	%p801, %r2256, %r2258;
	setp.lt.s32 	%p800, %r2258, %r2256;
$L__BB5_399:
	add.s32 	%r919, %r2255, %r2220;
	setp.lt.s32 	%p329, %r919, %r521;
	xor.pred  	%p330, %p800, %p801;
	and.pred  	%p147, %p329, %p330;
	mov.u32 	%r2260, %r2256;
	@%p800 bra 	$L__BB5_401;
	add.s32 	%r550, %r2220, 1;
	shl.b32 	%r920, %r2220, 2;
	mov.u32 	%r921, _ZN6thrust24THRUST_300001_SM_1000_NS8cuda_cub4core6detail5shmemE;
	add.s32 	%r922, %r921, %r920;
	ld.shared.u32 	%r2260, [%r922+2052];
	mov.u32 	%r2220, %r550;
$L__BB5_401:
	mov.u32 	%r2262, %r2258;
	@%p801 bra 	$L__BB5_403;
	add.s32 	%r554, %r2255, 1;
	shl.b32 	%r923, %r2255, 2;
	mov.u32 	%r924, _ZN6thrust24THRUST_300001_SM_1000_NS8cuda_cub4core6detail5shmemE;
	add.s32 	%r925, %r924, %r923;
	ld.shared.u32 	%r2262, [%r925+2052];
	mov.u32 	%r2255, %r554;
$L__BB5_403:
	setp.ge.s32 	%p802, %r2220, %r518;
	setp.lt.s32 	%p331, %r2220, %r518;
	setp.ge.s32 	%p332, %r2255, %r520;
	and.pred  	%p803, %p332, %p331;
	or.pred  	%p333, %p802, %p332;
	@%p333 bra 	$L__BB5_405;
	setp.lt.s32 	%p803, %r2260, %r2262;
	setp.lt.s32 	%p802, %r2262, %r2260;
$L__BB5_405:
	add.s32 	%r926, %r2255, %r2220;
	setp.lt.s32 	%p334, %r926, %r521;
	xor.pred  	%p335, %p802, %p803;
	and.pred  	%p154, %p334, %p335;
	mov.u32 	%r2268, %r2260;
	@%p802 bra 	$L__BB5_407;
	add.s32 	%r558, %r2220, 1;
	shl.b32 	%r927, %r2220, 2;
	mov.u32 	%r928, _ZN6thrust24THRUST_300001_SM_1000_NS8cuda_cub4core6detail5shmemE;
	add.s32 	%r929, %r928, %r927;
	ld.shared.u32 	%r2268, [%r929+2052];
	mov.u32 	%r2220, %r558;
$L__BB5_407:
	mov.u32 	%r2270, %r2262;
	@%p803 bra 	$L__BB5_409;
	add.s32 	%r562, %r2255, 1;
	shl.b32 	%r930, %r2255, 2;
	mov.u32 	%r931, _ZN6thrust24THRUST_300001_SM_1000_NS8cuda_cub4core6detail5shmemE;
	add.s32 	%r932, %r931, %r930;
	ld.shared.u32 	%r2270, [%r932+2052];
	mov.u32 	%r2255, %r562;
$L__BB5_409:
	setp.ge.s32 	%p804, %r2220, %r518;
	setp.lt.s32 	%p336, %r2220, %r518;
	setp.ge.s32 	%p337, %r2255, %r520;
	and.pred  	%p805, %p337, %p336;
	or.pred  	%p338, %p804, %p337;
	@%p338 bra 	$L__BB5_411;
	setp.lt.s32 	%p805, %r2268, %r2270;
	setp.lt.s32 	%p804, %r2270, %r2268;
$L__BB5_411:
	selp.b32 	%r566, %r2268, %r2270, %p805;
	add.s32 	%r933, %r2255, %r2220;
	setp.lt.s32 	%p339, %r933, %r521;
	xor.pred  	%p340, %p804, %p805;
	selp.b32 	%r934, 32, 0, %p340;
	selp.b32 	%r567, %r934, 0, %p339;
	@%p804 bra 	$L__BB5_413;
	add.s32 	%r568, %r2220, 1;
	shl.b32 	%r935, %r2220, 2;
	mov.u32 	%r936, _ZN6thrust24THRUST_300001_SM_1000_NS8cuda_cub4core6detail5shmemE;
	add.s32 	%r937, %r936, %r935;
	ld.shared.u32 	%r2268, [%r937+2052];
	mov.u32 	%r2220, %r568;
$L__BB5_413:
	@%p805 bra 	$L__BB5_415;
	add.s32 	%r572, %r2255, 1;
	shl.b32 	%r938, %r2255, 2;
	mov.u32 	%r939, _ZN6thrust24THRUST_300001_SM_1000_NS8cuda_cub4core6detail5shmemE;
	add.s32 	%r940, %r939, %r938;
	ld.shared.u32 	%r2270, [%r940+2052];
	mov.u32 	%r2255, %r572;
$L__BB5_415:
	setp.ge.s32 	%p806, %r2220, %r518;
	setp.lt.s32 	%p341, %r2220, %r518;
	setp.ge.s32 	%p342, %r2255, %r520;
	and.pred  	%p807, %p342, %p341;
	or.pred  	%p343, %p806, %p342;
	@%p343 bra 	$L__BB5_417;
	setp.lt.s32 	%p807, %r2268, %r2270;
	setp.lt.s32 	%p806, %r2270, %r2268;
$L__BB5_417:
	add.s32 	%r941, %r2255, %r2220;
	setp.lt.s32 	%p344, %r941, %r521;
	xor.pred  	%p345, %p806, %p807;
	selp.b32 	%r942, 64, 0, %p345;
	selp.b32 	%r943, %r942, 0, %p344;
	or.b32  	%r944, %r567, %r943;
	selp.b32 	%r945, 8, 0, %p147;
	selp.b32 	%r946, 4, 0, %p140;
	selp.u32 	%r947, 1, 0, %p126;
	selp.b32 	%r948, 2, 0, %p133;
	or.b32  	%r949, %r948, %r947;
	or.b32  	%r950, %r949, %r946;
	or.b32  	%r951, %r950, %r945;
	selp.b32 	%r952, 16, 0, %p154;
	or.b32  	%r953, %r951, %r952;
	or.b32  	%r576, %r944, %r953;
	mov.u32 	%r2276, %r2268;
	@%p806 bra 	$L__BB5_419;
	add.s32 	%r577, %r2220, 1;
	shl.b32 	%r954, %r2220, 2;
	mov.u32 	%r955, _ZN6thrust24THRUST_300001_SM_1000_NS8cuda_cub4core6detail5shmemE;
	add.s32 	%r956, %r955, %r954;
	ld.shared.u32 	%r2276, [%r956+2052];
	mov.u32 	%r2220, %r577;
$L__BB5_419:
	mov.u32 	%r2278, %r2270;
	@%p807 bra 	$L__BB5_421;
	add.s32 	%r581, %r2255, 1;
	shl.b32 	%r957, %r2255, 2;
	mov.u32 	%r958, _ZN6thrust24THRUST_300001_SM_1000_NS8cuda_cub4core6detail5shmemE;
	add.s32 	%r959, %r958, %r957;
	ld.shared.u32 	%r2278, [%r959+2052];
	mov.u32 	%r2255, %r581;
$L__BB5_421:
	setp.ge.s32 	%p808, %r2220, %r518;
	setp.lt.s32 	%p346, %r2220, %r518;
	setp.ge.s32 	%p347, %r2255, %r520;
	and.pred  	%p809, %p347, %p346;
	or.pred  	%p348, %p808, %p347;
	@%p348 bra 	$L__BB5_423;
	setp.lt.s32 	%p809, %r2276, %r2278;
	setp.lt.s32 	%p808, %r2278, %r2276;
$L__BB5_423:
	selp.b32 	%r585, %r2276, %r2278, %p809;
	add.s32 	%r960, %r2255, %r2220;
	setp.lt.s32 	%p349, %r960, %r521;
	xor.pred  	%p350, %p808, %p809;
	selp.b32 	%r961, 128, 0, %p350;
	selp.b32 	%r586, %r961, 0, %p349;
	@%p808 bra 	$L__BB5_425;
	add.s32 	%r587, %r2220, 1;
	shl.b32 	%r962, %r2220, 2;
	mov.u32 	%r963, _ZN6thrust24THRUST_300001_SM_1000_NS8cuda_cub4core6detail5shmemE;
	add.s32 	%r964, %r963, %r962;
	ld.shared.u32 	%r2276, [%r964+2052];
	mov.u32 	%r2220, %r587;
$L__BB5_425:
	@%p809 bra 	$L__BB5_427;
	add.s32 	%r591, %r2255, 1;
	shl.b32 	%r965, %r2255, 2;
	mov.u32 	%r966, _ZN6thrust24THRUST_300001_SM_1000_NS8cuda_cub4core6detail5shmemE;
	add.s32 	%r967, %r966, %r965;
	ld.shared.u32 	%r2278, [%r967+2052];
	mov.u32 	%r2255, %r591;
$L__BB5_427:
	setp.ge.s32 	%p810, %r2220, %r518;
	setp.lt.s32 	%p351, %r2220, %r518;
	setp.ge.s32 	%p352, %r2255, %r520;
	and.pred  	%p811, %p352, %p351;
	or.pred  	%p353, %p810, %p352;
	@%p353 bra 	$L__BB5_429;
	setp.lt.s32 	%p811, %r2276, %r2278;
	setp.lt.s32 	%p810, %r2278, %r2276;
$L__BB5_429:
	add.s32 	%r968, %r2255, %r2220;
	setp.lt.s32 	%p354, %r968, %r521;
	xor.pred  	%p355, %p810, %p811;
	selp.b32 	%r969, 256, 0, %p355;
	selp.b32 	%r970, %r969, 0, %p354;
	or.b32  	%r971, %r586, %r970;
	or.b32  	%r595, %r971, %r576;
	mov.u32 	%r2284, %r2276;
	@%p810 bra 	$L__BB5_431;
	add.s32 	%r596, %r2220, 1;
	shl.b32 	%r972, %r2220, 2;
	mov.u32 	%r973, _ZN6thrust24THRUST_300001_SM_1000_NS8cuda_cub4core6detail5shmemE;
	add.s32 	%r974, %r973, %r972;
	ld.shared.u32 	%r2284, [%r974+2052];
	mov.u32 	%r2220, %r596;
$L__BB5_431:
	mov.u32 	%r2286, %r2278;
	@%p811 bra 	$L__BB5_433;
	add.s32 	%r600, %r2255, 1;
	shl.b32 	%r975, %r2255, 2;
	mov.u32 	%r976, _ZN6thrust24THRUST_300001_SM_1000_NS8cuda_cub4core6detail5shmemE;
	add.s32 	%r977, %r976, %r975;
	ld.shared.u32 	%r2286, [%r977+2052];
	mov.u32 	%r2255, %r600;
$L__BB5_433:
	setp.ge.s32 	%p812, %r2220, %r518;
	setp.lt.s32 	%p356, %r2220, %r518;
	setp.ge.s32 	%p357, %r2255, %r520;
	and.pred  	%p813, %p357, %p356;
	or.pred  	%p358, %p812, %p357;
	@%p358 bra 	$L__BB5_435;
	setp.lt.s32 	%p813, %r2284, %r2286;
	setp.lt.s32 	%p812, %r2286, %r2284;
$L__BB5_435:
	selp.b32 	%r604, %r2284, %r2286, %p813;
	add.s32 	%r978, %r2255, %r2220;
	setp.lt.s32 	%p359, %r978, %r521;
	xor.pred  	%p360, %p812, %p813;
	selp.b32 	%r979, 512, 0, %p360;
	selp.b32 	%r605, %r979, 0, %p359;
	@%p812 bra 	$L__BB5_437;
	add.s32 	%r606, %r2220, 1;
	shl.b32 	%r980, %r2220, 2;
	mov.u32 	%r981, _ZN6thrust24THRUST_300001_SM_1000_NS8cuda_cub4core6detail5shmemE;
	add.s32 	%r982, %r981, %r980;
	ld.shared.u32 	%r2284, [%r982+2052];
	mov.u32 	%r2220, %r606;
$L__BB5_437:
	@%p813 bra 	$L__BB5_439;
	add.s32 	%r610, %r2255, 1;
	shl.b32 	%r983, %r2255, 2;
	mov.u32 	%r984, _ZN6thrust24THRUST_300001_SM_1000_NS8cuda_cub4core6detail5shmemE;
	add.s32 	%r985, %r984, %r983;
	ld.shared.u32 	%r2286, [%r985+2052];
	mov.u32 	%r2255, %r610;
$L__BB5_439:
	setp.ge.s32 	%p814, %r2220, %r518;
	setp.lt.s32 	%p361, %r2220, %r518;
	setp.ge.s32 	%p362, %r2255, %r520;
	and.pred  	%p815, %p362, %p361;
	or.pred  	%p363, %p814, %p362;
	@%p363 bra 	$L__BB5_441;
	setp.lt.s32 	%p815, %r2284, %r2286;
	setp.lt.s32 	%p814, %r2286, %r2284;
$L__BB5_441:
	add.s32 	%r986, %r2255, %r2220;
	setp.lt.s32 	%p364, %r986, %r521;
	xor.pred  	%p365, %p814, %p815;
	selp.b32 	%r987, 1024, 0, %p365;
	selp.b32 	%r988, %r987, 0, %p364;
	or.b32  	%r989, %r605, %r988;
	or.b32  	%r614, %r989, %r595;
	mov.u32 	%r2292, %r2284;
	@%p814 bra 	$L__BB5_443;
	add.s32 	%r615, %r2220, 1;
	shl.b32 	%r990, %r2220, 2;
	mov.u32 	%r991, _ZN6thrust24THRUST_300001_SM_1000_NS8cuda_cub4core6detail5shmemE;
	add.s32 	%r992, %r991, %r990;
	ld.shared.u32 	%r2292, [%r992+2052];
	mov.u32 	%r2220, %r615;
$L__BB5_443:
	mov.u32 	%r2294, %r2286;
	@%p815 bra 	$L__BB5_445;
	add.s32 	%r619, %r2255, 1;
	shl.b32 	%r993, %r2255, 2;
	mov.u32 	%r994, _ZN6thrust24THRUST_300001_SM_1000_NS8cuda_cub4core6detail5shmemE;
	add.s32 	%r995, %r994, %r993;
	ld.shared.u32 	%r2294, [%r995+2052];
	mov.u32 	%r2255, %r619;
$L__BB5_445:
	setp.ge.s32 	%p816, %r2220, %r518;
	setp.lt.s32 	%p366, %r2220, %r518;
	setp.ge.s32 	%p367, %r2255, %r520;
	and.pred  	%p817, %p367, %p366;
	or.pred  	%p368, %p816, %p367;
	@%p368 bra 	$L__BB5_447;
	setp.lt.s32 	%p817, %r2292, %r2294;
	setp.lt.s32 	%p816, %r2294, %r2292;
$L__BB5_447:
	selp.b32 	%r623, %r2292, %r2294, %p817;
	add.s32 	%r996, %r2255, %r2220;
	setp.lt.s32 	%p369, %r996, %r521;
	xor.pred  	%p370, %p816, %p817;
	selp.b32 	%r997, 2048, 0, %p370;
	selp.b32 	%r624, %r997, 0, %p369;
	@%p816 bra 	$L__BB5_449;
	add.s32 	%r625, %r2220, 1;
	shl.b32 	%r998, %r2220, 2;
	mov.u32 	%r999, _ZN6thrust24THRUST_300001_SM_1000_NS8cuda_cub4core6detail5shmemE;
	add.s32 	%r1000, %r999, %r998;
	ld.shared.u32 	%r2292, [%r1000+2052];
	mov.u32 	%r2220, %r625;
$L__BB5_449:
	@%p817 bra 	$L__BB5_451;
	add.s32 	%r629, %r2255, 1;
	shl.b32 	%r1001, %r2255, 2;
	mov.u32 	%r1002, _ZN6thrust24THRUST_300001_SM_1000_NS8cuda_cub4core6detail5shmemE;
	add.s32 	%r1003, %r1002, %r1001;
	ld.shared.u32 	%r2294, [%r1003+2052];
	mov.u32 	%r2255, %r629;
$L__BB5_451:
	setp.ge.s32 	%p818, %r2220, %r518;
	setp.lt.s32 	%p371, %r2220, %r518;
	setp.ge.s32 	%p372, %r2255, %r520;
	and.pred  	%p819, %p372, %p371;
	or.pred  	%p373, %p818, %p372;
	@%p373 bra 	$L__BB5_453;
	setp.lt.s32 	%p819, %r2292, %r2294;
	setp.lt.s32 	%p818, %r2294, %r2292;
$L__BB5_453:
	add.s32 	%r1004, %r2255, %r2220;
	setp.lt.s32 	%p374, %r1004, %r521;
	xor.pred  	%p375, %p818, %p819;
	selp.b32 	%r1005, 4096, 0, %p375;
	selp.b32 	%r1006, %r1005, 0, %p374;
	or.b32  	%r1007, %r624, %r1006;
	or.b32  	%r633, %r1007, %r614;
	mov.u32 	%r2300, %r2292;
	@%p818 bra 	$L__BB5_455;
	add.s32 	%r634, %r2220, 1;
	shl.b32 	%r1008, %r2220, 2;
	mov.u32 	%r1009, _ZN6thrust24THRUST_300001_SM_1000_NS8cuda_cub4core6detail5shmemE;
	add.s32 	%r1010, %r1009, %r1008;
	ld.shared.u32 	%r2300, [%r1010+2052];
	mov.u32 	%r2220, %r634;
$L__BB5_455:
	mov.u32 	%r2302, %r2294;
	@%p819 bra 	$L__BB5_457;
	add.s32 	%r638, %r2255, 1;
	shl.b32 	%r1011, %r2255, 2;
	mov.u32 	%r1012, _ZN6thrust24THRUST_300001_SM_1000_NS8cuda_cub4core6detail5shmemE;
	add.s32 	%r1013, %r1012, %r1011;
	ld.shared.u32 	%r2302, [%r1013+2052];
	mov.u32 	%r2255, %r638;
$L__BB5_457:
	setp.ge.s32 	%p820, %r2220, %r518;
	setp.lt.s32 	%p376, %r2220, %r518;
	setp.ge.s32 	%p377, %r2255, %r520;
	and.pred  	%p821, %p377, %p376;
	or.pred  	%p378, %p820, %p377;
	@%p378 bra 	$L__BB5_459;
	setp.lt.s32 	%p821, %r2300, %r2302;
	setp.lt.s32 	%p820, %r2302, %r2300;
$L__BB5_459:
	selp.b32 	%r642, %r2300, %r2302, %p821;
	add.s32 	%r1014, %r2255, %r2220;
	setp.lt.s32 	%p379, %r1014, %r521;
	xor.pred  	%p380, %p820, %p821;
	selp.b32 	%r1015, 8192, 0, %p380;
	selp.b32 	%r643, %r1015, 0, %p379;
	@%p820 bra 	$L__BB5_461;
	add.s32 	%r644, %r2220, 1;
	shl.b32 	%r1016, %r2220, 2;
	mov.u32 	%r1017, _ZN6thrust24THRUST_300001_SM_1000_NS8cuda_cub4core6detail5shmemE;
	add.s32 	%r1018, %r1017, %r1016;
	ld.shared.u32 	%r2300, [%r1018+2052];
	mov.u32 	%r2220, %r644;
$L__BB5_461:
	@%p821 bra 	$L__BB5_463;
	add.s32 	%r648, %r2255, 1;
	shl.b32 	%r1019, %r2255, 2;
	mov.u32 	%r1020, _ZN6thrust24THRUST_300001_SM_1000_NS8cuda_cub4core6detail5shmemE;
	add.s32 	%r1021, %r1020, %r1019;
	ld.shared.u32 	%r2302, [%r1021+2052];
	mov.u32 	%r2255, %r648;
$L__BB5_463:
	setp.ge.s32 	%p822, %r2220, %r518;
	setp.lt.s32 	%p381, %r2220, %r518;
	setp.ge.s32 	%p382, %r2255, %r520;
	and.pred  	%p823, %p382, %p381;
	or.pred  	%p383, %p822, %p382;
	@%p383 bra 	$L__BB5_465;
	setp.lt.s32 	%p823, %r2300, %r2302;
	setp.lt.s32 	%p822, %r2302, %r2300;
$L__BB5_465:
	add.s32 	%r1022, %r2255, %r2220;
	setp.lt.s32 	%p384, %r1022, %r521;
	xor.pred  	%p385, %p822, %p823;
	selp.b32 	%r1023, 16384, 0, %p385;
	selp.b32 	%r1024, %r1023, 0, %p384;
	or.b32  	%r1025, %r643, %r1024;
	or.b32  	%r652, %r1025, %r633;
	mov.u32 	%r2308, %r2300;
	@%p822 bra 	$L__BB5_467;
	add.s32 	%r653, %r2220, 1;
	shl.b32 	%r1026, %r2220, 2;
	mov.u32 	%r1027, _ZN6thrust24THRUST_300001_SM_1000_NS8cuda_cub4core6detail5shmemE;
	add.s32 	%r1028, %r1027, %r1026;
	ld.shared.u32 	%r2308, [%r1028+2052];
	mov.u32 	%r2220, %r653;
$L__BB5_467:
	mov.u32 	%r2310, %r2302;
	@%p823 bra 	$L__BB5_469;
	add.s32 	%r657, %r2255, 1;
	shl.b32 	%r1029, %r2255, 2;
	mov.u32 	%r1030, _ZN6thrust24THRUST_300001_SM_1000_NS8cuda_cub4core6detail5shmemE;
	add.s32 	%r1031, %r1030, %r1029;
	ld.shared.u32 	%r2310, [%r1031+2052];
	mov.u32 	%r2255, %r657;
$L__BB5_469:
	setp.ge.s32 	%p824, %r2220, %r518;
	setp.lt.s32 	%p386, %r2220, %r518;
	setp.ge.s32 	%p387, %r2255, %r520;
	and.pred  	%p825, %p387, %p386;
	or.pred  	%p388, %p824, %p387;
	@%p388 bra 	$L__BB5_471;
	setp.lt.s32 	%p825, %r2308, %r2310;
	setp.lt.s32 	%p824, %r2310, %r2308;
$L__BB5_471:
	selp.b32 	%r661, %r2308, %r2310, %p825;
	add.s32 	%r1032, %r2255, %r2220;
	setp.lt.s32 	%p389, %r1032, %r521;
	xor.pred  	%p390, %p824, %p825;
	selp.b32 	%r1033, 32768, 0, %p390;
	selp.b32 	%r662, %r1033, 0, %p389;
	@%p824 bra 	$L__BB5_473;
	add.s32 	%r663, %r2220, 1;
	shl.b32 	%r1034, %r2220, 2;
	mov.u32 	%r1035, _ZN6thrust24THRUST_300001_SM_1000_NS8cuda_cub4core6detail5shmemE;
	add.s32 	%r1036, %r1035, %r1034;
	ld.shared.u32 	%r2308, [%r1036+2052];
	mov.u32 	%r2220, %r663;
$L__BB5_473:
	@%p825 bra 	$L__BB5_475;
	add.s32 	%r667, %r2255, 1;
	shl.b32 	%r1037, %r2255, 2;
	mov.u32 	%r1038, _ZN6thrust24THRUST_300001_SM_1000_NS8cuda_cub4core6detail5shmemE;
	add.s32 	%r1039, %r1038, %r1037;
	ld.shared.u32 	%r2310, [%r1039+2052];
	mov.u32 	%r2255, %r667;
$L__BB5_475:
	setp.ge.s32 	%p826, %r2220, %r518;
	setp.lt.s32 	%p391, %r2220, %r518;
	setp.ge.s32 	%p392, %r2255, %r520;
	and.pred  	%p827, %p392, %p391;
	or.pred  	%p393, %p826, %p392;
	@%p393 bra 	$L__BB5_477;
	setp.lt.s32 	%p827, %r2308, %r2310;
	setp.lt.s32 	%p826, %r2310, %r2308;
$L__BB5_477:
	add.s32 	%r1040, %r2255, %r2220;
	setp.lt.s32 	%p394, %r1040, %r521;
	xor.pred  	%p395, %p826, %p827;
	selp.b32 	%r1041, 65536, 0, %p395;
	selp.b32 	%r1042, %r1041, 0, %p394;
	or.b32  	%r1043, %r662, %r1042;
	or.b32  	%r671, %r1043, %r652;
	mov.u32 	%r2316, %r2308;
	@%p826 bra 	$L__BB5_479;
	add.s32 	%r672, %r2220, 1;
	shl.b32 	%r1044, %r2220, 2;
	mov.u32 	%r1045, _ZN6thrust24THRUST_300001_SM_1000_NS8cuda_cub4core6detail5shmemE;
	add.s32 	%r1046, %r1045, %r1044;
	ld.shared.u32 	%r2316, [%r1046+2052];
	mov.u32 	%r2220, %r672;
$L__BB5_479:
	mov.u32 	%r2318, %r2310;
	@%p827 bra 	$L__BB5_481;
	add.s32 	%r676, %r2255, 1;
	shl.b32 	%r1047, %r2255, 2;
	mov.u32 	%r1048, _ZN6thrust24THRUST_300001_SM_1000_NS8cuda_cub4core6detail5shmemE;
	add.s32 	%r1049, %r1048, %r1047;
	ld.shared.u32 	%r2318, [%r1049+2052];
	mov.u32 	%r2255, %r676;
$L__BB5_481:
	setp.ge.s32 	%p828, %r2220, %r518;
	setp.lt.s32 	%p396, %r2220, %r518;
	setp.ge.s32 	%p397, %r2255, %r520;
	and.pred  	%p829, %p397, %p396;
	or.pred  	%p398, %p828, %p397;
	@%p398 bra 	$L__BB5_483;
	setp.lt.s32 	%p829, %r2316, %r2318;
	setp.lt.s32 	%p828, %r2318, %r2316;
$L__BB5_483:
	selp.b32 	%r680, %r2316, %r2318, %p829;
	add.s32 	%r1050, %r2255, %r2220;
	setp.lt.s32 	%p399, %r1050, %r521;
	xor.pred  	%p400, %p828, %p829;
	selp.b32 	%r1051, 131072, 0, %p400;
	selp.b32 	%r681, %r1051, 0, %p399;
	@%p828 bra 	$L__BB5_485;
	add.s32 	%r682, %r2220, 1;
	shl.b32 	%r1052, %r2220, 2;
	mov.u32 	%r1053, _ZN6thrust24THRUST_300001_SM_1000_NS8cuda_cub4core6detail5shmemE;
	add.s32 	%r1054, %r1053, %r1052;
	ld.shared.u32 	%r2316, [%r1054+2052];
	mov.u32 	%r2220, %r682;
$L__BB5_485:
	@%p829 bra 	$L__BB5_487;
	add.s32 	%r686, %r2255, 1;
	shl.b32 	%r1055, %r2255, 2;
	mov.u32 	%r1056, _ZN6thrust24THRUST_300001_SM_1000_NS8cuda_cub4core6detail5shmemE;
	add.s32 	%r1057, %r1056, %r1055;
	ld.shared.u32 	%r2318, [%r1057+2052];
	mov.u32 	%r2255, %r686;
$L__BB5_487:
	setp.ge.s32 	%p830, %r2220, %r518;
	setp.lt.s32 	%p401, %r2220, %r518;
	setp.ge.s32 	%p402, %r2255, %r520;
	and.pred  	%p831, %p402, %p401;
	or.pred  	%p403, %p830, %p402;
	@%p403 bra 	$L__BB5_489;
	setp.lt.s32 	%p831, %r2316, %r2318;
	setp.lt.s32 	%p830, %r2318, %r2316;
$L__BB5_489:
	selp.b32 	%r690, %r2316, %r2318, %p831;
	add.s32 	%r1058, %r2255, %r2220;
	setp.lt.s32 	%p404, %r1058, %r521;
	xor.pred  	%p405, %p830, %p831;
	selp.b32 	%r1059, 262144, 0, %p405;
	selp.b32 	%r1060, %r1059, 0, %p404;
	or.b32  	%r1061, %r681, %r1060;
	or.b32  	%r691, %r1061, %r671;
	bar.sync 	0;
	popc.b32 	%r1062, %r691;
	cvt.u64.u32 	%rd56, %r1062;
	setp.ne.s32 	%p406, %r1, 0;
	@%p406 bra 	$L__BB5_493;
	shr.u32 	%r692, %r371, 5;
	// begin inline asm
	mov.u32 %r1248, %laneid;
	// end inline asm
	mov.b64 	{%r1250, %r1255}, %rd56;
	mov.b32 	%r1256, 1;
	mov.b32 	%r1297, 0;
	mov.b32 	%r1298, -1;
	// begin inline asm
	shfl.sync.up.b32 %r1249, %r1250, %r1256, %r1297, %r1298;
	// end inline asm
	// begin inline asm
	shfl.sync.up.b32 %r1254, %r1255, %r1256, %r1297, %r1298;
	// end inline asm
	mov.b64 	%rd235, {%r1249, %r1254};
	setp.lt.s32 	%p460, %r1248, 1;
	selp.b64 	%rd236, 0, %rd235, %p460;
	add.s64 	%rd237, %rd236, %rd56;
	mov.b64 	{%r1260, %r1265}, %rd237;
	mov.b32 	%r1266, 2;
	// begin inline asm
	shfl.sync.up.b32 %r1259, %r1260, %r1266, %r1297, %r1298;
	// end inline asm
	// begin inline asm
	shfl.sync.up.b32 %r1264, %r1265, %r1266, %r1297, %r1298;
	// end inline asm
	mov.b64 	%rd238, {%r1259, %r1264};
	setp.lt.s32 	%p461, %r1248, 2;
	selp.b64 	%rd239, 0, %rd238, %p461;
	add.s64 	%rd240, %rd239, %rd237;
	mov.b64 	{%r1270, %r1275}, %rd240;
	mov.b32 	%r1276, 4;
	// begin inline asm
	shfl.sync.up.b32 %r1269, %r1270, %r1276, %r1297, %r1298;
	// end inline asm
	// begin inline asm
	shfl.sync.up.b32 %r1274, %r1275, %r1276, %r1297, %r1298;
	// end inline asm
	mov.b64 	%rd241, {%r1269, %r1274};
	setp.lt.s32 	%p462, %r1248, 4;
	selp.b64 	%rd242, 0, %rd241, %p462;
	add.s64 	%rd243, %rd242, %rd240;
	mov.b64 	{%r1280, %r1285}, %rd243;
	mov.b32 	%r1286, 8;
	// begin inline asm
	shfl.sync.up.b32 %r1279, %r1280, %r1286, %r1297, %r1298;
	// end inline asm
	// begin inline asm
	shfl.sync.up.b32 %r1284, %r1285, %r1286, %r1297, %r1298;
	// end inline asm
	mov.b64 	%rd244, {%r1279, %r1284};
	setp.lt.s32 	%p463, %r1248, 8;
	selp.b64 	%rd245, 0, %rd244, %p463;
	add.s64 	%rd246, %rd245, %rd243;
	mov.b64 	{%r1290, %r1295}, %rd246;
	mov.b32 	%r1296, 16;
	// begin inline asm
	shfl.sync.up.b32 %r1289, %r1290, %r1296, %r1297, %r1298;
	// end inline asm
	// begin inline asm
	shfl.sync.up.b32 %r1294, %r1295, %r1296, %r1297, %r1298;
	// end inline asm
	mov.b64 	%rd247, {%r1289, %r1294};
	setp.lt.s32 	%p464, %r1248, 16;
	selp.b64 	%rd248, 0, %rd247, %p464;
	add.s64 	%rd57, %rd248, %rd246;
	setp.ne.s32 	%p465, %r1248, 31;
	@%p465 bra 	$L__BB5_492;
	shl.b32 	%r1299, %r692, 3;
	mov.u32 	%r1300, _ZN6thrust24THRUST_300001_SM_1000_NS8cuda_cub4core6detail5shmemE;
	add.s32 	%r1301, %r1300, %r1299;
	st.shared.u64 	[%r1301], %rd57;
$L__BB5_492:
	bar.sync 	0;
	ld.shared.v2.u64 	{%rd250, %rd251}, [_ZN6thrust24THRUST_300001_SM_1000_NS8cuda_cub4core6detail5shmemE];
	add.s64 	%rd252, %rd251, %rd250;
	setp.eq.s32 	%p466, %r692, 2;
	selp.b64 	%rd253, %rd252, %rd250, %p466;
	ld.shared.v2.u64 	{%rd254, %rd255}, [_ZN6thrust24THRUST_300001_SM_1000_NS8cuda_cub4core6detail5shmemE+16];
	add.s64 	%rd256, %rd252, %rd254;
	setp.eq.s32 	%p467, %r692, 3;
	selp.b64 	%rd257, %rd256, %rd253, %p467;
	add.s64 	%rd258, %rd256, %rd255;
	setp.eq.s32 	%p468, %r692, 4;
	selp.b64 	%rd259, %rd258, %rd257, %p468;
	ld.shared.v2.u64 	{%rd260, %rd261}, [_ZN6thrust24THRUST_300001_SM_1000_NS8cuda_cub4core6detail5shmemE+32];
	add.s64 	%rd262, %rd258, %rd260;
	setp.eq.s32 	%p469, %r692, 5;
	selp.b64 	%rd263, %rd262, %rd259, %p469;
	add.s64 	%rd264, %rd262, %rd261;
	setp.eq.s32 	%p470, %r692, 6;
	selp.b64 	%rd265, %rd264, %rd263, %p470;
	ld.shared.v2.u64 	{%rd266, %rd267}, [_ZN6thrust24THRUST_300001_SM_1000_NS8cuda_cub4core6detail5shmemE+48];
	add.s64 	%rd268, %rd264, %rd266;
	setp.eq.s32 	%p471, %r692, 7;
	selp.b64 	%rd269, %rd268, %rd265, %p471;
	add.s64 	%rd270, %rd268, %rd267;
	setp.eq.s32 	%p472, %r692, 8;
	selp.b64 	%rd271, %rd270, %rd269, %p472;
	ld.shared.v2.u64 	{%rd272, %rd273}, [_ZN6thrust24THRUST_300001_SM_1000_NS8cuda_cub4core6detail5shmemE+64];
	add.s64 	%rd274, %rd270, %rd272;
	setp.eq.s32 	%p473, %r692, 9;
	selp.b64 	%rd275, %rd274, %rd271, %p473;
	add.s64 	%rd276, %rd274, %rd273;
	setp.eq.s32 	%p474, %r692, 10;
	selp.b64 	%rd277, %rd276, %rd275, %p474;
	ld.shared.v2.u64 	{%rd278, %rd279}, [_ZN6thrust24THRUST_300001_SM_1000_NS8cuda_cub4core6detail5shmemE+80];
	add.s64 	%rd280, %rd276, %rd278;
	setp.eq.s32 	%p475, %r692, 11;
	selp.b64 	%rd281, %rd280, %rd277, %p475;
	add.s64 	%rd282, %rd280, %rd279;
	setp.eq.s32 	%p476, %r692, 12;
	selp.b64 	%rd283, %rd282, %rd281, %p476;
	ld.shared.v2.u64 	{%rd284, %rd285}, [_ZN6thrust24THRUST_300001_SM_1000_NS8cuda_cub4core6detail5shmemE+96];
	add.s64 	%rd286, %rd282, %rd284;
	setp.eq.s32 	%p477, %r692, 13;
	selp.b64 	%rd287, %rd286, %rd283, %p477;
	add.s64 	%rd288, %rd286, %rd285;
	setp.eq.s32 	%p478, %r692, 14;
	selp.b64 	%rd289, %rd288, %rd287, %p478;
	ld.shared.v2.u64 	{%rd290, %rd291}, [_ZN6thrust24THRUST_300001_SM_1000_NS8cuda_cub4core6detail5shmemE+112];
	add.s64 	%rd292, %rd288, %rd290;
	setp.eq.s32 	%p479, %r692, 15;
	selp.b64 	%rd293, %rd292, %rd289, %p479;
	add.s64 	%rd530, %rd292, %rd291;
	setp.lt.u32 	%p480, %r371, 32;
	selp.b64 	%rd294, 0, %rd293, %p480;
	setp.eq.s32 	%p481, %r1248, 0;
	sub.s64 	%rd295, %rd57, %rd56;
	selp.b64 	%rd296, 0, %rd295, %p481;
	add.s64 	%rd527, %rd294, %rd296;
	mov.b64 	%rd531, 0;
	bra.uni 	$L__BB5_523;
$L__BB5_493:
	shr.u32 	%r694, %r371, 5;
	// begin inline asm
	mov.u32 %r1063, %laneid;
	// end inline asm
	mov.b64 	{%r1065, %r1070}, %rd56;
	mov.b32 	%r1071, 1;
	mov.b32 	%r1112, 0;
	mov.b32 	%r1113, -1;
	// begin inline asm
	shfl.sync.up.b32 %r1064, %r1065, %r1071, %r1112, %r1113;
	// end inline asm
	// begin inline asm
	shfl.sync.up.b32 %r1069, %r1070, %r1071, %r1112, %r1113;
	// end inline asm
	mov.b64 	%rd121, {%r1064, %r1069};
	setp.lt.s32 	%p407, %r1063, 1;
	selp.b64 	%rd122, 0, %rd121, %p407;
	add.s64 	%rd123, %rd122, %rd56;
	mov.b64 	{%r1075, %r1080}, %rd123;
	mov.b32 	%r1081, 2;
	// begin inline asm
	shfl.sync.up.b32 %r1074, %r1075, %r1081, %r1112, %r1113;
	// end inline asm
	// begin inline asm
	shfl.sync.up.b32 %r1079, %r1080, %r1081, %r1112, %r1113;
	// end inline asm
	mov.b64 	%rd124, {%r1074, %r1079};
	setp.lt.s32 	%p408, %r1063, 2;
	selp.b64 	%rd125, 0, %rd124, %p408;
	add.s64 	%rd126, %rd125, %rd123;
	mov.b64 	{%r1085, %r1090}, %rd126;
	mov.b32 	%r1091, 4;
	// begin inline asm
	shfl.sync.up.b32 %r1084, %r1085, %r1091, %r1112, %r1113;
	// end inline asm
	// begin inline asm
	shfl.sync.up.b32 %r1089, %r1090, %r1091, %r1112, %r1113;
	// end inline asm
	mov.b64 	%rd127, {%r1084, %r1089};
	setp.lt.s32 	%p409, %r1063, 4;
	selp.b64 	%rd128, 0, %rd127, %p409;
	add.s64 	%rd129, %rd128, %rd126;
	mov.b64 	{%r1095, %r1100}, %rd129;
	mov.b32 	%r1101, 8;
	// begin inline asm
	shfl.sync.up.b32 %r1094, %r1095, %r1101, %r1112, %r1113;
	// end inline asm
	// begin inline asm
	shfl.sync.up.b32 %r1099, %r1100, %r1101, %r1112, %r1113;
	// end inline asm
	mov.b64 	%rd130, {%r1094, %r1099};
	setp.lt.s32 	%p410, %r1063, 8;
	selp.b64 	%rd131, 0, %rd130, %p410;
	add.s64 	%rd132, %rd131, %rd129;
	mov.b64 	{%r1105, %r1110}, %rd132;
	mov.b32 	%r1111, 16;
	// begin inline asm
	shfl.sync.up.b32 %r1104, %r1105, %r1111, %r1112, %r1113;
	// end inline asm
	// begin inline asm
	shfl.sync.up.b32 %r1109, %r1110, %r1111, %r1112, %r1113;
	// end inline asm
	mov.b64 	%rd133, {%r1104, %r1109};
	setp.lt.s32 	%p411, %r1063, 16;
	selp.b64 	%rd134, 0, %rd133, %p411;
	add.s64 	%rd60, %rd134, %rd132;
	setp.ne.s32 	%p412, %r1063, 31;
	@%p412 bra 	$L__BB5_495;
	shl.b32 	%r1114, %r694, 3;
	mov.u32 	%r1115, _ZN6thrust24THRUST_300001_SM_1000_NS8cuda_cub4core6detail5shmemE;
	add.s32 	%r1116, %r1115, %r1114;
	st.shared.u64 	[%r1116], %rd60;
$L__BB5_495:
	sub.s64 	%rd135, %rd60, %rd56;
	bar.sync 	0;
	ld.shared.v2.u64 	{%rd136, %rd137}, [_ZN6thrust24THRUST_300001_SM_1000_NS8cuda_cub4core6detail5shmemE];
	add.s64 	%rd138, %rd137, %rd136;
	setp.eq.s32 	%p413, %r694, 2;
	selp.b64 	%rd139, %rd138, %rd136, %p413;
	ld.shared.v2.u64 	{%rd140, %rd141}, [_ZN6thrust24THRUST_300001_SM_1000_NS8cuda_cub4core6detail5shmemE+16];
	add.s64 	%rd142, %rd138, %rd140;
	setp.eq.s32 	%p414, %r694, 3;
	selp.b64 	%rd143, %rd142, %rd139, %p414;
	add.s64 	%rd144, %rd142, %rd141;
	setp.eq.s32 	%p415, %r694, 4;
	selp.b64 	%rd145, %rd144, %rd143, %p415;
	ld.shared.v2.u64 	{%rd146, %rd147}, [_ZN6thrust24THRUST_300001_SM_1000_NS8cuda_cub4core6detail5shmemE+32];
	add.s64 	%rd148, %rd144, %rd146;
	setp.eq.s32 	%p416, %r694, 5;
	selp.b64 	%rd149, %rd148, %rd145, %p416;
	add.s64 	%rd150, %rd148, %rd147;
	setp.eq.s32 	%p417, %r694, 6;
	selp.b64 	%rd151, %rd150, %rd149, %p417;
	ld.shared.v2.u64 	{%rd152, %rd153}, [_ZN6thrust24THRUST_300001_SM_1000_NS8cuda_cub4core6detail5shmemE+48];
	add.s64 	%rd154, %rd150, %rd152;
	setp.eq.s32 	%p418, %r694, 7;
	selp.b64 	%rd155, %rd154, %rd151, %p418;
	add.s64 	%rd156, %rd154, %rd153;
	setp.eq.s32 	%p419, %r694, 8;
	selp.b64 	%rd157, %rd156, %rd155, %p419;
	ld.shared.v2.u64 	{%rd158, %rd159}, [_ZN6thrust24THRUST_300001_SM_1000_NS8cuda_cub4core6detail5shmemE+64];
	add.s64 	%rd160, %rd156, %rd158;
	setp.eq.s32 	%p420, %r694, 9;
	selp.b64 	%rd161, %rd160, %rd157, %p420;
	add.s64 	%rd162, %rd160, %rd159;
	setp.eq.s32 	%p421, %r694, 10;
	selp.b64 	%rd163, %rd162, %rd161, %p421;
	ld.shared.v2.u64 	{%rd164, %rd165}, [_ZN6thrust24THRUST_300001_SM_1000_NS8cuda_cub4core6detail5shmemE+80];
	add.s64 	%rd166, %rd162, %rd164;
	setp.eq.s32 	%p422, %r694, 11;
	selp.b64 	%rd167, %rd166, %rd163, %p422;
	add.s64 	%rd168, %rd166, %rd165;
	setp.eq.s32 	%p423, %r694, 12;
	selp.b64 	%rd169, %rd168, %rd167, %p423;
	ld.shared.v2.u64 	{%rd170, %rd171}, [_ZN6thrust24THRUST_300001_SM_1000_NS8cuda_cub4core6detail5shmemE+96];
	add.s64 	%rd172, %rd168, %rd170;
	setp.eq.s32 	%p424, %r694, 13;
	selp.b64 	%rd173, %rd172, %rd169, %p424;
	add.s64 	%rd174, %rd172, %rd171;
	setp.eq.s32 	%p425, %r694, 14;
	selp.b64 	%rd175, %rd174, %rd173, %p425;
	ld.shared.v2.u64 	{%rd176, %rd177}, [_ZN6thrust24THRUST_300001_SM_1000_NS8cuda_cub4core6detail5shmemE+112];
	add.s64 	%rd178, %rd174, %rd176;
	setp.eq.s32 	%p426, %r694, 15;
	selp.b64 	%rd179, %rd178, %rd175, %p426;
	add.s64 	%rd61, %rd178, %rd177;
	setp.gt.u32 	%p427, %r371, 31;
	setp.lt.u32 	%p428, %r371, 32;
	setp.eq.s32 	%p429, %r1063, 0;
	selp.b64 	%rd180, 0, %rd135, %p429;
	add.s64 	%rd527, %rd179, %rd180;
	selp.b64 	%rd63, %rd135, %rd527, %p428;
	@%p427 bra 	$L__BB5_520;
	setp.ne.s32 	%p430, %r371, 0;
	mul.wide.u32 	%rd181, %r1, 16;
	add.s64 	%rd64, %rd2, %rd181;
	@%p430 bra 	$L__BB5_498;
	st.shared.u64 	[_ZN6thrust24THRUST_300001_SM_1000_NS8cuda_cub4core6detail5shmemE+184], %rd61;
	add.s64 	%rd182, %rd64, 512;
	mov.b64 	%rd183, 100;
	// begin inline asm
	st.relaxed.gpu.v2.u64 [%rd182], {%rd183, %rd61};
	// end inline asm
$L__BB5_498:
	setp.gt.u32 	%p431, %r2, 499;
	@%p431 bra 	$L__BB5_500;
	membar.cta;
	bra.uni 	$L__BB5_501;
$L__BB5_500:
	mov.b32 	%r1117, 450;
	// begin inline asm
	nanosleep.u32 %r1117;
	// end inline asm
$L__BB5_501:
	mul.wide.u32 	%rd188, %r371, 16;
	xor.b64  	%rd189, %rd188, -16;
	add.s64 	%rd190, %rd64, %rd189;
	add.s64 	%rd187, %rd190, 512;
	// begin inline asm
	ld.relaxed.gpu.v2.u64 {%rd525, %rd522}, [%rd187];
	// end inline asm
$L__BB5_502:
	setp.eq.s64 	%p432, %rd525, 99;
	mov.b32 	%r1118, -1;
	vote.sync.any.pred 	%p433, %p432, %r1118;
	not.pred 	%p434, %p433;
	@%p434 bra 	$L__BB5_507;
	setp.gt.u32 	%p459, %r2, 499;
	@%p459 bra 	$L__BB5_505;
	membar.cta;
	bra.uni 	$L__BB5_506;
$L__BB5_505:
	mov.b32 	%r1247, 350;
	// begin inline asm
	nanosleep.u32 %r1247;
	// end inline asm
$L__BB5_506:
	// begin inline asm
	ld.relaxed.gpu.v2.u64 {%rd525, %rd522}, [%rd187];
	// end inline asm
	bra.uni 	$L__BB5_502;
$L__BB5_507:
	setp.eq.s64 	%p435, %rd525, 101;
	mov.b32 	%r1170, -1;
	vote.sync.ballot.b32 	%r1171, %p435, %r1170;
	// begin inline asm
	mov.u32 %r1120, %lanemask_ge;
	// end inline asm
	and.b32  	%r1172, %r1171, %r1120;
	or.b32  	%r1173, %r1172, -2147483648;
	add.s32 	%r1174, %r1173, -1;
	not.b32 	%r1175, %r1173;
	and.b32  	%r1176, %r1175, %r1174;
	popc.b32 	%r1124, %r1176;
	mov.b64 	{%r1122, %r1127}, %rd522;
	mov.b32 	%r1128, 1;
	// begin inline asm
	shfl.sync.down.b32 %r1121, %r1122, %r1128, %r1124, %r1170;
	// end inline asm
	// begin inline asm
	shfl.sync.down.b32 %r1126, %r1127, %r1128, %r1124, %r1170;
	// end inline asm
	mov.b64 	%rd191, {%r1121, %r1126};
	setp.lt.s32 	%p437, %r1063, %r1124;
	selp.b64 	%rd192, %rd191, 0, %p437;
	add.s64 	%rd193, %rd192, %rd522;
	mov.b64 	{%r1132, %r1137}, %rd193;
	mov.b32 	%r1138, 2;
	// begin inline asm
	shfl.sync.down.b32 %r1131, %r1132, %r1138, %r1124, %r1170;
	// end inline asm
	// begin inline asm
	shfl.sync.down.b32 %r1136, %r1137, %r1138, %r1124, %r1170;
	// end inline asm
	mov.b64 	%rd194, {%r1131, %r1136};
	add.s32 	%r1177, %r1063, 2;
	setp.gt.s32 	%p438, %r1177, %r1124;
	selp.b64 	%rd195, 0, %rd194, %p438;
	add.s64 	%rd196, %rd195, %rd193;
	mov.b64 	{%r1142, %r1147}, %rd196;
	mov.b32 	%r1148, 4;
	// begin inline asm
	shfl.sync.down.b32 %r1141, %r1142, %r1148, %r1124, %r1170;
	// end inline asm
	// begin inline asm
	shfl.sync.down.b32 %r1146, %r1147, %r1148, %r1124, %r1170;
	// end inline asm
	mov.b64 	%rd197, {%r1141, %r1146};
	add.s32 	%r1178, %r1063, 4;
	setp.gt.s32 	%p439, %r1178, %r1124;
	selp.b64 	%rd198, 0, %rd197, %p439;
	add.s64 	%rd199, %rd198, %rd196;
	mov.b64 	{%r1152, %r1157}, %rd199;
	mov.b32 	%r1158, 8;
	// begin inline asm
	shfl.sync.down.b32 %r1151, %r1152, %r1158, %r1124, %r1170;
	// end inline asm
	// begin inline asm
	shfl.sync.down.b32 %r1156, %r1157, %r1158, %r1124, %r1170;
	// end inline asm
	mov.b64 	%rd200, {%r1151, %r1156};
	add.s32 	%r1179, %r1063, 8;
	setp.gt.s32 	%p440, %r1179, %r1124;
	selp.b64 	%rd201, 0, %rd200, %p440;
	add.s64 	%rd202, %rd201, %rd199;
	mov.b64 	{%r1162, %r1167}, %rd202;
	mov.b32 	%r1168, 16;
	// begin inline asm
	shfl.sync.down.b32 %r1161, %r1162, %r1168, %r1124, %r1170;
	// end inline asm
	// begin inline asm
	shfl.sync.down.b32 %r1166, %r1167, %r1168, %r1124, %r1170;
	// end inline asm
	mov.b64 	%rd203, {%r1161, %r1166};
	add.s32 	%r1180, %r1063, 16;
	setp.gt.s32 	%p441, %r1180, %r1124;
	selp.b64 	%rd204, 0, %rd203, %p441;
	add.s64 	%rd523, %rd204, %rd202;
	not.b32 	%r1181, %r371;
	add.s32 	%r2320, %r1, %r1181;
	add.s64 	%rd75, %rd2, 512;
$L__BB5_508:
	setp.ne.s64 	%p442, %rd525, 101;
	mov.b32 	%r1182, -1;
	vote.sync.all.pred 	%p443, %p442, %r1182;
	not.pred 	%p444, %p443;
	@%p444 bra 	$L__BB5_516;
	mul.wide.s32 	%rd212, %r2320, 16;
	add.s64 	%rd213, %rd75, %rd212;
	add.s64 	%rd211, %rd213, -512;
	// begin inline asm
	ld.relaxed.gpu.v2.u64 {%rd525, %rd526}, [%rd211];
	// end inline asm
$L__BB5_510:
	setp.eq.s64 	%p448, %rd525, 99;
	mov.b32 	%r1184, -1;
	vote.sync.any.pred 	%p449, %p448, %r1184;
	not.pred 	%p450, %p449;
	@%p450 bra 	$L__BB5_515;
	setp.gt.u32 	%p458, %r2, 499;
	@%p458 bra 	$L__BB5_513;
	membar.cta;
	bra.uni 	$L__BB5_514;
$L__BB5_513:
	mov.b32 	%r1246, 350;
	// begin inline asm
	nanosleep.u32 %r1246;
	// end inline asm
$L__BB5_514:
	// begin inline asm
	ld.relaxed.gpu.v2.u64 {%rd525, %rd526}, [%rd211];
	// end inline asm
	bra.uni 	$L__BB5_510;
$L__BB5_515:
	setp.eq.s64 	%p451, %rd525, 101;
	mov.b32 	%r1235, -1;
	vote.sync.ballot.b32 	%r1236, %p451, %r1235;
	and.b32  	%r1237, %r1236, %r1120;
	or.b32  	%r1238, %r1237, -2147483648;
	add.s32 	%r1239, %r1238, -1;
	not.b32 	%r1240, %r1238;
	and.b32  	%r1241, %r1240, %r1239;
	popc.b32 	%r1189, %r1241;
	mov.b64 	{%r1187, %r1192}, %rd526;
	mov.b32 	%r1193, 1;
	// begin inline asm
	shfl.sync.down.b32 %r1186, %r1187, %r1193, %r1189, %r1235;
	// end inline asm
	// begin inline asm
	shfl.sync.down.b32 %r1191, %r1192, %r1193, %r1189, %r1235;
	// end inline asm
	mov.b64 	%rd214, {%r1186, %r1191};
	setp.lt.s32 	%p453, %r1063, %r1189;
	selp.b64 	%rd215, %rd214, 0, %p453;
	add.s64 	%rd216, %rd215, %rd526;
	mov.b64 	{%r1197, %r1202}, %rd216;
	mov.b32 	%r1203, 2;
	// begin inline asm
	shfl.sync.down.b32 %r1196, %r1197, %r1203, %r1189, %r1235;
	// end inline asm
	// begin inline asm
	shfl.sync.down.b32 %r1201, %r1202, %r1203, %r1189, %r1235;
	// end inline asm
	mov.b64 	%rd217, {%r1196, %r1201};
	add.s32 	%r1242, %r1063, 2;
	setp.gt.s32 	%p454, %r1242, %r1189;
	selp.b64 	%rd218, 0, %rd217, %p454;
	add.s64 	%rd219, %rd216, %rd218;
	mov.b64 	{%r1207, %r1212}, %rd219;
	mov.b32 	%r1213, 4;
	// begin inline asm
	shfl.sync.down.b32 %r1206, %r1207, %r1213, %r1189, %r1235;
	// end inline asm
	// begin inline asm
	shfl.sync.down.b32 %r1211, %r1212, %r1213, %r1189, %r1235;
	// end inline asm
	mov.b64 	%rd220, {%r1206, %r1211};
	add.s32 	%r1243, %r1063, 4;
	setp.gt.s32 	%p455, %r1243, %r1189;
	selp.b64 	%rd221, 0, %rd220, %p455;
	add.s64 	%rd222, %rd221, %rd219;
	mov.b64 	{%r1217, %r1222}, %rd222;
	mov.b32 	%r1223, 8;
	// begin inline asm
	shfl.sync.down.b32 %r1216, %r1217, %r1223, %r1189, %r1235;
	// end inline asm
	// begin inline asm
	shfl.sync.down.b32 %r1221, %r1222, %r1223, %r1189, %r1235;
	// end inline asm
	mov.b64 	%rd223, {%r1216, %r1221};
	add.s32 	%r1244, %r1063, 8;
	setp.gt.s32 	%p456, %r1244, %r1189;
	selp.b64 	%rd224, 0, %rd223, %p456;
	add.s64 	%rd225, %rd224, %rd222;
	mov.b64 	{%r1227, %r1232}, %rd225;
	mov.b32 	%r1233, 16;
	// begin inline asm
	shfl.sync.down.b32 %r1226, %r1227, %r1233, %r1189, %r1235;
	// end inline asm
	// begin inline asm
	shfl.sync.down.b32 %r1231, %r1232, %r1233, %r1189, %r1235;
	// end inline asm
	mov.b64 	%rd226, {%r1226, %r1231};
	add.s32 	%r1245, %r1063, 16;
	setp.gt.s32 	%p457, %r1245, %r1189;
	selp.b64 	%rd227, 0, %rd226, %p457;
	add.s64 	%rd228, %rd225, %rd523;
	add.s64 	%rd523, %rd228, %rd227;
	add.s32 	%r2320, %r2320, -32;
	bra.uni 	$L__BB5_508;
$L__BB5_516:
	setp.ne.s32 	%p445, %r371, 0;
	@%p445 bra 	$L__BB5_518;
	add.s64 	%rd207, %rd523, %rd61;
	add.s64 	%rd205, %rd64, 512;
	mov.b64 	%rd206, 101;
	// begin inline asm
	st.relaxed.gpu.v2.u64 [%rd205], {%rd206, %rd207};
	// end inline asm
	st.shared.u64 	[_ZN6thrust24THRUST_300001_SM_1000_NS8cuda_cub4core6detail5shmemE+168], %rd523;
	st.shared.u64 	[_ZN6thrust24THRUST_300001_SM_1000_NS8cuda_cub4core6detail5shmemE+176], %rd207;
$L__BB5_518:
	setp.ne.s32 	%p446, %r1063, 0;
	mov.u64 	%rd527, %rd63;
	@%p446 bra 	$L__BB5_520;
	st.shared.u64 	[_ZN6thrust24THRUST_300001_SM_1000_NS8cuda_cub4core6detail5shmemE+144], %rd523;
	mov.u64 	%rd527, %rd523;
$L__BB5_520:
	setp.eq.s32 	%p447, %r371, 0;
	bar.sync 	0;
	@%p447 bra 	$L__BB5_522;
	ld.shared.u64 	%rd208, [_ZN6thrust24THRUST_300001_SM_1000_NS8cuda_cub4core6detail5shmemE+144];
	add.s64 	%rd527, %rd208, %rd527;
$L__BB5_522:
	ld.shared.u64 	%rd530, [_ZN6thrust24THRUST_300001_SM_1000_NS8cuda_cub4core6detail5shmemE+184];
	ld.shared.u64 	%rd531, [_ZN6thrust24THRUST_300001_SM_1000_NS8cuda_cub4core6detail5shmemE+168];
$L__BB5_523:
	bar.sync 	0;
	cvt.u32.u64 	%r700, %rd530;
	cvt.u32.u64 	%r1302, %rd531;
	cvt.u32.u64 	%r1303, %rd527;
	sub.s32 	%r2322, %r1303, %r1302;
	not.pred 	%p482, %p126;
	@%p482 bra 	$L__BB5_525;
	add.s32 	%r702, %r2322, 1;
	shl.b32 	%r1304, %r2322, 2;
	mov.u32 	%r1305, _ZN6thrust24THRUST_300001_SM_1000_NS8cuda_cub4core6detail5shmemE;
	add.s32 	%r1306, %r1305, %r1304;
	selp.b32 	%r1307, %r525, %r523, %p795;
	st.shared.u32 	[%r1306+2048], %r1307;
	mov.u32 	%r2322, %r702;
$L__BB5_525:
	not.pred 	%p483, %p133;
	@%p483 bra 	$L__BB5_527;
	add.s32 	%r704, %r2322, 1;
	shl.b32 	%r1308, %r2322, 2;
	mov.u32 	%r1309, _ZN6thrust24THRUST_300001_SM_1000_NS8cuda_cub4core6detail5shmemE;
	add.s32 	%r1310, %r1309, %r1308;
	selp.b32 	%r1311, %r2248, %r2250, %p797;
	st.shared.u32 	[%r1310+2048], %r1311;
	mov.u32 	%r2322, %r704;
$L__BB5_527:
	not.pred 	%p484, %p140;
	@%p484 bra 	$L__BB5_529;
	add.s32 	%r706, %r2322, 1;
	shl.b32 	%r1312, %r2322, 2;
	mov.u32 	%r1313, _ZN6thrust24THRUST_300001_SM_1000_NS8cuda_cub4core6detail5shmemE;
	add.s32 	%r1314, %r1313, %r1312;
	selp.b32 	%r1315, %r2252, %r2254, %p799;
	st.shared.u32 	[%r1314+2048], %r1315;
	mov.u32 	%r2322, %r706;
$L__BB5_529:
	not.pred 	%p485, %p147;
	@%p485 bra 	$L__BB5_531;
	add.s32 	%r708, %r2322, 1;
	shl.b32 	%r1316, %r2322, 2;
	mov.u32 	%r1317, _ZN6thrust24THRUST_300001_SM_1000_NS8cuda_cub4core6detail5shmemE;
	add.s32 	%r1318, %r1317, %r1316;
	selp.b32 	%r1319, %r2256, %r2258, %p801;
	st.shared.u32 	[%r1318+2048], %r1319;
	mov.u32 	%r2322, %r708;
$L__BB5_531:
	not.pred 	%p486, %p154;
	@%p486 bra 	$L__BB5_533;
	add.s32 	%r710, %r2322, 1;
	shl.b32 	%r1320, %r2322, 2;
	mov.u32 	%r1321, _ZN6thrust24THRUST_300001_SM_1000_NS8cuda_cub4core6detail5shmemE;
	add.s32 	%r1322, %r1321, %r1320;
	selp.b32 	%r1323, %r2260, %r2262, %p803;
	st.shared.u32 	[%r1322+2048], %r1323;
	mov.u32 	%r2322, %r710;
$L__BB5_533:
	and.b32  	%r1324, %r576, 32;
	setp.eq.s32 	%p487, %r1324, 0;
	@%p487 bra 	$L__BB5_535;
	add.s32 	%r712, %r2322, 1;
	shl.b32 	%r1325, %r2322, 2;
	mov.u32 	%r1326, _ZN6thrust24THRUST_300001_SM_1000_NS8cuda_cub4core6detail5shmemE;
	add.s32 	%r1327, %r1326, %r1325;
	st.shared.u32 	[%r1327+2048], %r566;
	mov.u32 	%r2322, %r712;
$L__BB5_535:
	and.b32  	%r1328, %r576, 64;
	setp.eq.s32 	%p488, %r1328, 0;
	@%p488 bra 	$L__BB5_537;
	add.s32 	%r714, %r2322, 1;
	shl.b32 	%r1329, %r2322, 2;
	mov.u32 	%r1330, _ZN6thrust24THRUST_300001_SM_1000_NS8cuda_cub4core6detail5shmemE;
	add.s32 	%r1331, %r1330, %r1329;
	selp.b32 	%r1332, %r2268, %r2270, %p807;
	st.shared.u32 	[%r1331+2048], %r1332;
	mov.u32 	%r2322, %r714;
$L__BB5_537:
	and.b32  	%r1333, %r595, 128;
	setp.eq.s32 	%p489, %r1333, 0;
	@%p489 bra 	$L__BB5_539;
	add.s32 	%r716, %r2322, 1;
	shl.b32 	%r1334, %r2322, 2;
	mov.u32 	%r1335, _ZN6thrust24THRUST_300001_SM_1000_NS8cuda_cub4core6detail5shmemE;
	add.s32 	%r1336, %r1335, %r1334;
	st.shared.u32 	[%r1336+2048], %r585;
	mov.u32 	%r2322, %r716;
$L__BB5_539:
	and.b32  	%r1337, %r595, 256;
	setp.eq.s32 	%p490, %r1337, 0;
	@%p490 bra 	$L__BB5_541;
	add.s32 	%r718, %r2322, 1;
	shl.b32 	%r1338, %r2322, 2;
	mov.u32 	%r1339, _ZN6thrust24THRUST_300001_SM_1000_NS8cuda_cub4core6detail5shmemE;
	add.s32 	%r1340, %r1339, %r1338;
	selp.b32 	%r1341, %r2276, %r2278, %p811;
	st.shared.u32 	[%r1340+2048], %r1341;
	mov.u32 	%r2322, %r718;
$L__BB5_541:
	and.b32  	%r1342, %r614, 512;
	setp.eq.s32 	%p491, %r1342, 0;
	@%p491 bra 	$L__BB5_543;
	add.s32 	%r720, %r2322, 1;
	shl.b32 	%r1343, %r2322, 2;
	mov.u32 	%r1344, _ZN6thrust24THRUST_300001_SM_1000_NS8cuda_cub4core6detail5shmemE;
	add.s32 	%r1345, %r1344, %r1343;
	st.shared.u32 	[%r1345+2048], %r604;
	mov.u32 	%r2322, %r720;
$L__BB5_543:
	and.b32  	%r1346, %r614, 1024;
	setp.eq.s32 	%p492, %r1346, 0;
	@%p492 bra 	$L__BB5_545;
	add.s32 	%r722, %r2322, 1;
	shl.b32 	%r1347, %r2322, 2;
	mov.u32 	%r1348, _ZN6thrust24THRUST_300001_SM_1000_NS8cuda_cub4core6detail5shmemE;
	add.s32 	%r1349, %r1348, %r1347;
	selp.b32 	%r1350, %r2284, %r2286, %p815;
	st.shared.u32 	[%r1349+2048], %r1350;
	mov.u32 	%r2322, %r722;
$L__BB5_545:
	and.b32  	%r1351, %r633, 2048;
	setp.eq.s32 	%p493, %r1351, 0;
	@%p493 bra 	$L__BB5_547;
	add.s32 	%r724, %r2322, 1;
	shl.b32 	%r1352, %r2322, 2;
	mov.u32 	%r1353, _ZN6thrust24THRUST_300001_SM_1000_NS8cuda_cub4core6detail5shmemE;
	add.s32 	%r1354, %r1353, %r1352;
	st.shared.u32 	[%r1354+2048], %r623;
	mov.u32 	%r2322, %r724;
$L__BB5_547:
	and.b32  	%r1355, %r633, 4096;
	setp.eq.s32 	%p494, %r1355, 0;
	@%p494 bra 	$L__BB5_549;
	add.s32 	%r726, %r2322, 1;
	shl.b32 	%r1356, %r2322, 2;
	mov.u32 	%r1357, _ZN6thrust24THRUST_300001_SM_1000_NS8cuda_cub4core6detail5shmemE;
	add.s32 	%r1358, %r1357, %r1356;
	selp.b32 	%r1359, %r2292, %r2294, %p819;
	st.shared.u32 	[%r1358+2048], %r1359;
	mov.u32 	%r2322, %r726;
$L__BB5_549:
	and.b32  	%r1360, %r652, 8192;
	setp.eq.s32 	%p495, %r1360, 0;
	@%p495 bra 	$L__BB5_551;
	add.s32 	%r728, %r2322, 1;
	shl.b32 	%r1361, %r2322, 2;
	mov.u32 	%r1362, _ZN6thrust24THRUST_300001_SM_1000_NS8cuda_cub4core6detail5shmemE;
	add.s32 	%r1363, %r1362, %r1361;
	st.shared.u32 	[%r1363+2048], %r642;
	mov.u32 	%r2322, %r728;
$L__BB5_551:
	and.b32  	%r1364, %r652, 16384;
	setp.eq.s32 	%p496, %r1364, 0;
	@%p496 bra 	$L__BB5_553;
	add.s32 	%r730, %r2322, 1;
	shl.b32 	%r1365, %r2322, 2;
	mov.u32 	%r1366, _ZN6thrust24THRUST_300001_SM_1000_NS8cuda_cub4core6detail5shmemE;
	add.s32 	%r1367, %r1366, %r1365;
	selp.b32 	%r1368, %r2300, %r2302, %p823;
	st.shared.u32 	[%r1367+2048], %r1368;
	mov.u32 	%r2322, %r730;
$L__BB5_553:
	and.b32  	%r1369, %r671, 32768;
	setp.eq.s32 	%p497, %r1369, 0;
	@%p497 bra 	$L__BB5_555;
	add.s32 	%r732, %r2322, 1;
	shl.b32 	%r1370, %r2322, 2;
	mov.u32 	%r1371, _ZN6thrust24THRUST_300001_SM_1000_NS8cuda_cub4core6detail5shmemE;
	add.s32 	%r1372, %r1371, %r1370;
	st.shared.u32 	[%r1372+2048], %r661;
	mov.u32 	%r2322, %r732;
$L__BB5_555:
	and.b32  	%r1373, %r671, 65536;
	setp.eq.s32 	%p498, %r1373, 0;
	@%p498 bra 	$L__BB5_557;
	add.s32 	%r734, %r2322, 1;
	shl.b32 	%r1374, %r2322, 2;
	mov.u32 	%r1375, _ZN6thrust24THRUST_300001_SM_1000_NS8cuda_cub4core6detail5shmemE;
	add.s32 	%r1376, %r1375, %r1374;
	selp.b32 	%r1377, %r2308, %r2310, %p827;
	st.shared.u32 	[%r1376+2048], %r1377;
	mov.u32 	%r2322, %r734;
$L__BB5_557:
	and.b32  	%r1378, %r691, 131072;
	setp.eq.s32 	%p499, %r1378, 0;
	@%p499 bra 	$L__BB5_559;
	add.s32 	%r736, %r2322, 1;
	shl.b32 	%r1379, %r2322, 2;
	mov.u32 	%r1380, _ZN6thrust24THRUST_300001_SM_1000_NS8cuda_cub4core6detail5shmemE;
	add.s32 	%r1381, %r1380, %r1379;
	st.shared.u32 	[%r1381+2048], %r680;
	mov.u32 	%r2322, %r736;
$L__BB5_559:
	and.b32  	%r1382, %r691, 262144;
	setp.eq.s32 	%p500, %r1382, 0;
	@%p500 bra 	$L__BB5_561;
	shl.b32 	%r1383, %r2322, 2;
	mov.u32 	%r1384, _ZN6thrust24THRUST_300001_SM_1000_NS8cuda_cub4core6detail5shmemE;
	add.s32 	%r1385, %r1384, %r1383;
	st.shared.u32 	[%r1385+2048], %r690;
$L__BB5_561:
	bar.sync 	0;
	setp.ge.s32 	%p501, %r371, %r700;
	@%p501 bra 	$L__BB5_568;
	not.b32 	%r1386, %r371;
	add.s32 	%r738, %r1386, %r700;
	and.b32  	%r1387, %r738, 1536;
	setp.eq.s32 	%p502, %r1387, 1536;
	mov.u32 	%r2343, %r371;
	@%p502 bra 	$L__BB5_565;
	shr.u32 	%r1388, %r738, 9;
	add.s32 	%r1389, %r1388, 1;
	and.b32  	%r1390, %r1389, 3;
	shl.b32 	%r1391, %r371, 2;
	mov.u32 	%r1392, _ZN6thrust24THRUST_300001_SM_1000_NS8cuda_cub4core6detail5shmemE;
	add.s32 	%r1393, %r1391, %r1392;
	add.s32 	%r2340, %r1393, 2048;
	cvt.u64.u32 	%rd297, %r371;
	add.s64 	%rd298, %rd531, %rd297;
	shl.b64 	%rd299, %rd298, 2;
	add.s64 	%rd532, %rd5, %rd299;
	neg.s32 	%r2339, %r1390;
	shl.b32 	%r1394, %r1389, 9;
	and.b32  	%r1395, %r1394, 1536;
	add.s32 	%r2343, %r371, %r1395;
$L__BB5_564:
	.pragma "nounroll";
	ld.shared.u32 	%r1396, [%r2340];
	st.global.u32 	[%rd532], %r1396;
	add.s32 	%r2340, %r2340, 2048;
	add.s64 	%rd532, %rd532, 2048;
	add.s32 	%r2339, %r2339, 1;
	setp.ne.s32 	%p503, %r2339, 0;
	@%p503 bra 	$L__BB5_564;
$L__BB5_565:
	setp.lt.u32 	%p504, %r738, 1536;
	@%p504 bra 	$L__BB5_568;
	cvt.u64.u32 	%rd300, %r2343;
	add.s64 	%rd301, %rd531, %rd300;
	shl.b64 	%rd302, %rd301, 2;
	add.s64 	%rd303, %rd302, %rd5;
	add.s64 	%rd533, %rd303, 4096;
	shl.b32 	%r1397, %r2343, 2;
	mov.u32 	%r1398, _ZN6thrust24THRUST_300001_SM_1000_NS8cuda_cub4core6detail5shmemE;
	add.s32 	%r1399, %r1397, %r1398;
	add.s32 	%r2342, %r1399, 8192;
$L__BB5_567:
	ld.shared.u32 	%r1400, [%r2342+-6144];
	st.global.u32 	[%rd533+-4096], %r1400;
	ld.shared.u32 	%r1401, [%r2342+-4096];
	st.global.u32 	[%rd533+-2048], %r1401;
	ld.shared.u32 	%r1402, [%r2342+-2048];
	st.global.u32 	[%rd533], %r1402;
	ld.shared.u32 	%r1403, [%r2342];
	st.global.u32 	[%rd533+2048], %r1403;
	add.s32 	%r2343, %r2343, 2048;
	add.s64 	%rd533, %rd533, 8192;
	add.s32 	%r2342, %r2342, 8192;
	setp.lt.s32 	%p505, %r2343, %r700;
	@%p505 bra 	$L__BB5_567;
$L__BB5_568:
	setp.ne.s32 	%p506, %r371, 0;
	@%p506 bra 	$L__BB5_570;
	ld.param.u64 	%rd507, [_ZN6thrust24THRUST_300001_SM_1000_NS8cuda_cub4core6detail13_kernel_agentINS1_16__set_operations10SetOpAgentINS0_6detail15normal_iteratorINS0_10device_ptrIiEEEESB_PiSC_SB_SC_lN4cuda3std3__44lessIiEENS5_31serial_set_symmetric_differenceENSF_17integral_constantIbLb0EEEEEJSB_SB_SC_SC_llSB_SC_SH_SI_PNSF_4pairIllEEPmN3cub18CUB_300001_SM_100013ScanTileStateIlLb1EEEEEEvDpT0__param_11];
	add.s64 	%rd304, %rd531, %rd530;
	cvta.to.global.u64 	%rd305, %rd507;
	st.global.u64 	[%rd305], %rd304;
$L__BB5_570:
	ret;

}
	// .globl	_ZN3cub18CUB_300001_SM_10006detail11EmptyKernelIvEEvv
.visible .entry _ZN3cub18CUB_300001_SM_10006detail11EmptyKernelIvEEvv()
{


	ret;

}
	// .globl	_ZN3cub18CUB_300001_SM_10006detail8for_each13static_kernelINS2_12policy_hub_t12policy_500_tEmN6thrust24THRUST_300001_SM_1000_NS8cuda_cub20__uninitialized_fill7functorINS7_10device_ptrIiEEiEEEEvT0_T1_
.visible .entry _ZN3cub18CUB_300001_SM_10006detail8for_each13static_kernelINS2_12policy_hub_t12policy_500_tEmN6thrust24THRUST_300001_SM_1000_NS8cuda_cub20__uninitialized_fill7functorINS7_10device_ptrIiEEiEEEEvT0_T1_(
	.param .u64 _ZN3cub18CUB_300001_SM_10006detail8for_each13static_kernelINS2_12policy_hub_t12policy_500_tEmN6thrust24THRUST_300001_SM_1000_NS8cuda_cub20__uninitialized_fill7functorINS7_10device_ptrIiEEiEEEEvT0_T1__param_0,
	.param .align 8 .b8 _ZN3cub18CUB_300001_SM_10006detail8for_each13static_kernelINS2_12policy_hub_t12policy_500_tEmN6thrust24THRUST_300001_SM_1000_NS8cuda_cub20__uninitialized_fill7functorINS7_10device_ptrIiEEiEEEEvT0_T1__param_1[16]
)
.maxntid 256
{
	.reg .pred 	%p<4>;
	.reg .b16 	%rs<5>;
	.reg .b32 	%r<12>;
	.reg .b64 	%rd<16>;

	ld.param.u32 	%r3, [_ZN3cub18CUB_300001_SM_10006detail8for_each13static_kernelINS2_12policy_hub_t12policy_500_tEmN6thrust24THRUST_300001_SM_1000_NS8cuda_cub20__uninitialized_fill7functorINS7_10device_ptrIiEEiEEEEvT0_T1__param_1+8];
	ld.param.u64 	%rd4, [_ZN3cub18CUB_300001_SM_10006detail8for_each13static_kernelINS2_12policy_hub_t12policy_500_tEmN6thrust24THRUST_300001_SM_1000_NS8cuda_cub20__uninitialized_fill7functorINS7_10device_ptrIiEEiEEEEvT0_T1__param_1];
	ld.param.u64 	%rd5, [_ZN3cub18CUB_300001_SM_10006detail8for_each13static_kernelINS2_12policy_hub_t12policy_500_tEmN6thrust24THRUST_300001_SM_1000_NS8cuda_cub20__uninitialized_fill7functorINS7_10device_ptrIiEEiEEEEvT0_T1__param_0];
	mov.u32 	%r9, %ctaid.x;
	mul.wide.u32 	%rd1, %r9, 512;
	sub.s64 	%rd2, %rd5, %rd1;
	setp.lt.u64 	%p1, %rd2, 512;
	@%p1 bra 	$L__BB7_2;
	mov.u32 	%r11, %tid.x;
	cvta.to.global.u64 	%rd11, %rd4;
	cvt.u64.u32 	%rd12, %r11;
	add.s64 	%rd13, %rd1, %rd12;
	shl.b64 	%rd14, %rd13, 2;
	add.s64 	%rd15, %rd11, %rd14;
	st.global.u32 	[%rd15], %r3;
	st.global.u32 	[%rd15+1024], %r3;
	bra.uni 	$L__BB7_6;
$L__BB7_2:
	cvta.to.global.u64 	%rd6, %rd4;
	mov.u32 	%r2, %tid.x;
	cvt.u64.u32 	%rd7, %r2;
	setp.le.u64 	%p2, %rd2, %rd7;
	add.s64 	%rd8, %rd1, %rd7;
	shl.b64 	%rd9, %rd8, 2;
	add.s64 	%rd3, %rd6, %rd9;
	@%p2 bra 	$L__BB7_4;
	st.global.u32 	[%rd3], %r3;
$L__BB7_4:
	add.s32 	%r10, %r2, 256;
	cvt.u64.u32 	%rd10, %r10;
	setp.le.u64 	%p3, %rd2, %rd10;
	@%p3 bra 	$L__BB7_6;
	st.global.u32 	[%rd3+1024], %r3;
$L__BB7_6:
	ret;

}


// ===== COMPILED SASS (sm_100) =====

	.target	sm_100

	.elftype	@"ET_EXEC"


//--------------------- .note.nv.tkinfo           --------------------------
	.section	.note.nv.tkinfo,"",@"SHT_NOTE"
	.sectionflags	@"SHF_NOTE_NV_TKINFO"
	.tkinfo
        /*0018*/ 	.word	0x00000002
        /*0030*/ 	.string	""
        /*0030*/ 	.string	"ptxas"
        /*0030*/ 	.string	"Cuda compilation tools, release 13.0, V13.0.88"
        /*0030*/ 	.string	"Build cuda_13.0.r13.0/compiler.36424714_0"
        /*0030*/ 	.string	"-arch sm_100 -m 64 "



//--------------------- .note.nv.cuinfo           --------------------------
	.section	.note.nv.cuinfo,"",@"SHT_NOTE"
	.sectionflags	@"SHF_NOTE_NV_CUINFO"
        /*0018*/ 	.short	0x0002
        /*001a*/ 	.short	0x0064
        /*001c*/ 	.short	0x0082
	.zero		2


//--------------------- .nv.info                  --------------------------
	.section	.nv.info,"",@"SHT_CUDA_INFO"
	.align	4


	//----- nvinfo : EIATTR_REGCOUNT
	.align		4
        /*0000*/ 	.byte	0x04, 0x2f
        /*0002*/ 	.short	(.L_46 - .L_45)
	.align		4
.L_45:
        /*0004*/ 	.word	index@(_ZN6thrust24THRUST_300001_SM_1000_NS8cuda_cub4core6detail13_kernel_agentINS1_16__set_operations9InitAgentIN3cub18CUB_300001_SM_100013ScanTileStateIiLb1EEEiEEJSA_iEEEvDpT0_)
        /*0008*/ 	.word	0x00000008


	//----- nvinfo : EIATTR_FRAME_SIZE
	.align		4
.L_46:
        /*000c*/ 	.byte	0x04, 0x11
        /*000e*/ 	.short	(.L_48 - .L_47)
	.align		4
.L_47:
        /*0010*/ 	.word	index@(_ZN6thrust24THRUST_300001_SM_1000_NS8cuda_cub4core6detail13_kernel_agentINS1_16__set_operations9InitAgentIN3cub18CUB_300001_SM_100013ScanTileStateIiLb1EEEiEEJSA_iEEEvDpT0_)
        /*0014*/ 	.word	0x00000000


	//----- nvinfo : EIATTR_REGCOUNT
	.align		4
.L_48:
        /*0018*/ 	.byte	0x04, 0x2f
        /*001a*/ 	.short	(.L_50 - .L_49)
	.align		4
.L_49:
        /*001c*/ 	.word	index@(_ZN6thrust24THRUST_300001_SM_1000_NS8cuda_cub4core6detail13_kernel_agentINS1_16__set_operations14PartitionAgentINS0_6detail15normal_iteratorINS0_10device_ptrIiEEEESB_iN4cuda3std3__44lessIiEEEEJSB_SB_iiiPNSE_4pairIiiEESG_iEEEvDpT0_)
        /*0020*/ 	.word	0x00000015


	//----- nvinfo : EIATTR_FRAME_SIZE
	.align		4
.L_50:
        /*0024*/ 	.byte	0x04, 0x11
        /*0026*/ 	.short	(.L_52 - .L_51)
	.align		4
.L_51:
        /*0028*/ 	.word	index@(_ZN6thrust24THRUST_300001_SM_1000_NS8cuda_cub4core6detail13_kernel_agentINS1_16__set_operations14PartitionAgentINS0_6detail15normal_iteratorINS0_10device_ptrIiEEEESB_iN4cuda3std3__44lessIiEEEEJSB_SB_iiiPNSE_4pairIiiEESG_iEEEvDpT0_)
        /*002c*/ 	.word	0x00000000


	//----- nvinfo : EIATTR_REGCOUNT
	.align		4
.L_52:
        /*0030*/ 	.byte	0x04, 0x2f
        /*0032*/ 	.short	(.L_54 - .L_53)
	.align		4
.L_53:
        /*0034*/ 	.word	index@(_ZN6thrust24THRUST_300001_SM_1000_NS8cuda_cub4core6detail13_kernel_agentINS1_16__set_operations10SetOpAgentINS0_6detail15normal_iteratorINS0_10device_ptrIiEEEESB_PiSC_SB_SC_iN4cuda3std3__44lessIiEENS5_31serial_set_symmetric_differenceENSF_17integral_constantIbLb0EEEEEJSB_SB_SC_SC_iiSB_SC_SH_SI_PNSF_4pairIiiEEPmN3cub18CUB_300001_SM_100013ScanTileStateIiLb1EEEEEEvDpT0_)
        /*0038*/ 	.word	0x00000040


	//----- nvinfo : EIATTR_FRAME_SIZE
	.align		4
.L_54:
        /*003c*/ 	.byte	0x04, 0x11
        /*003e*/ 	.short	(.L_56 - .L_55)
	.align		4
.L_55:
        /*0040*/ 	.word	index@(_ZN6thrust24THRUST_300001_SM_1000_NS8cuda_cub4core6detail13_kernel_agentINS1_16__set_operations10SetOpAgentINS0_6detail15normal_iteratorINS0_10device_ptrIiEEEESB_PiSC_SB_SC_iN4cuda3std3__44lessIiEENS5_31serial_set_symmetric_differenceENSF_17integral_constantIbLb0EEEEEJSB_SB_SC_SC_iiSB_SC_SH_SI_PNSF_4pairIiiEEPmN3cub18CUB_300001_SM_100013ScanTileStateIiLb1EEEEEEvDpT0_)
        /*0044*/ 	.word	0x00000000


	//----- nvinfo : EIATTR_REGCOUNT
	.align		4
.L_56:
        /*0048*/ 	.byte	0x04, 0x2f
        /*004a*/ 	.short	(.L_58 - .L_57)
	.align		4
.L_57:
        /*004c*/ 	.word	index@(_ZN6thrust24THRUST_300001_SM_1000_NS8cuda_cub4core6detail13_kernel_agentINS1_16__set_operations9InitAgentIN3cub18CUB_300001_SM_100013ScanTileStateIlLb1EEElEEJSA_lEEEvDpT0_)
        /*0050*/ 	.word	0x0000000a


	//----- nvinfo : EIATTR_FRAME_SIZE
	.align		4
.L_58:
        /*0054*/ 	.byte	0x04, 0x11
        /*0056*/ 	.short	(.L_60 - .L_59)
	.align		4
.L_59:
        /*0058*/ 	.word	index@(_ZN6thrust24THRUST_300001_SM_1000_NS8cuda_cub4core6detail13_kernel_agentINS1_16__set_operations9InitAgentIN3cub18CUB_300001_SM_100013ScanTileStateIlLb1EEElEEJSA_lEEEvDpT0_)
        /*005c*/ 	.word	0x00000000


	//----- nvinfo : EIATTR_REGCOUNT
	.align		4
.L_60:
        /*0060*/ 	.byte	0x04, 0x2f
        /*0062*/ 	.short	(.L_62 - .L_61)
	.align		4
.L_61:
        /*0064*/ 	.word	index@(_ZN6thrust24THRUST_300001_SM_1000_NS8cuda_cub4core6detail13_kernel_agentINS1_16__set_operations14PartitionAgentINS0_6detail15normal_iteratorINS0_10device_ptrIiEEEESB_lN4cuda3std3__44lessIiEEEEJSB_SB_lllPNSE_4pairIllEESG_iEEEvDpT0_)
        /*0068*/ 	.word	0x0000001d


	//----- nvinfo : EIATTR_FRAME_SIZE
	.align		4
.L_62:
        /*006c*/ 	.byte	0x04, 0x11
        /*006e*/ 	.short	(.L_64 - .L_63)
	.align		4
.L_63:
        /*0070*/ 	.word	index@(_ZN6thrust24THRUST_300001_SM_1000_NS8cuda_cub4core6detail13_kernel_agentINS1_16__set_operations14PartitionAgentINS0_6detail15normal_iteratorINS0_10device_ptrIiEEEESB_lN4cuda3std3__44lessIiEEEEJSB_SB_lllPNSE_4pairIllEESG_iEEEvDpT0_)
        /*0074*/ 	.word	0x00000000


	//----- nvinfo : EIATTR_REGCOUNT
	.align		4
.L_64:
        /*0078*/ 	.byte	0x04, 0x2f
        /*007a*/ 	.short	(.L_66 - .L_65)
	.align		4
.L_65:
        /*007c*/ 	.word	index@(_ZN6thrust24THRUST_300001_SM_1000_NS8cuda_cub4core6detail13_kernel_agentINS1_16__set_operations10SetOpAgentINS0_6detail15normal_iteratorINS0_10device_ptrIiEEEESB_PiSC_SB_SC_lN4cuda3std3__44lessIiEENS5_31serial_set_symmetric_differenceENSF_17integral_constantIbLb0EEEEEJSB_SB_SC_SC_llSB_SC_SH_SI_PNSF_4pairIllEEPmN3cub18CUB_300001_SM_100013ScanTileStateIlLb1EEEEEEvDpT0_)
        /*0080*/ 	.word	0x00000040


	//----- nvinfo : EIATTR_FRAME_SIZE
	.align		4
.L_66:
        /*0084*/ 	.byte	0x04, 0x11
        /*0086*/ 	.short	(.L_68 - .L_67)
	.align		4
.L_67:
        /*0088*/ 	.word	index@(_ZN6thrust24THRUST_300001_SM_1000_NS8cuda_cub4core6detail13_kernel_agentINS1_16__set_operations10SetOpAgentINS0_6detail15normal_iteratorINS0_10device_ptrIiEEEESB_PiSC_SB_SC_lN4cuda3std3__44lessIiEENS5_31serial_set_symmetric_differenceENSF_17integral_constantIbLb0EEEEEJSB_SB_SC_SC_llSB_SC_SH_SI_PNSF_4pairIllEEPmN3cub18CUB_300001_SM_100013ScanTileStateIlLb1EEEEEEvDpT0_)
        /*008c*/ 	.word	0x00000008


	//----- nvinfo : EIATTR_REGCOUNT
	.align		4
.L_68:
        /*0090*/ 	.byte	0x04, 0x2f
        /*0092*/ 	.short	(.L_70 - .L_69)
	.align		4
.L_69:
        /*0094*/ 	.word	index@(_ZN3cub18CUB_300001_SM_10006detail11EmptyKernelIvEEvv)
        /*0098*/ 	.word	0x00000004


	//----- nvinfo : EIATTR_FRAME_SIZE
	.align		4
.L_70:
        /*009c*/ 	.byte	0x04, 0x11
        /*009e*/ 	.short	(.L_72 - .L_71)
	.align		4
.L_71:
        /*00a0*/ 	.word	index@(_ZN3cub18CUB_300001_SM_10006detail11EmptyKernelIvEEvv)
        /*00a4*/ 	.word	0x00000000


	//----- nvinfo : EIATTR_REGCOUNT
	.align		4
.L_72:
        /*00a8*/ 	.byte	0x04, 0x2f
        /*00aa*/ 	.short	(.L_74 - .L_73)
	.align		4
.L_73:
        /*00ac*/ 	.word	index@(_ZN3cub18CUB_300001_SM_10006detail8for_each13static_kernelINS2_12policy_hub_t12policy_500_tEmN6thrust24THRUST_300001_SM_1000_NS8cuda_cub20__uninitialized_fill7functorINS7_10device_ptrIiEEiEEEEvT0_T1_)
        /*00b0*/ 	.word	0x00000008


	//----- nvinfo : EIATTR_FRAME_SIZE
	.align		4
.L_74:
        /*00b4*/ 	.byte	0x04, 0x11
        /*00b6*/ 	.short	(.L_76 - .L_75)
	.align		4
.L_75:
        /*00b8*/ 	.word	index@(_ZN3cub18CUB_300001_SM_10006detail8for_each13static_kernelINS2_12policy_hub_t12policy_500_tEmN6thrust24THRUST_300001_SM_1000_NS8cuda_cub20__uninitialized_fill7functorINS7_10device_ptrIiEEiEEEEvT0_T1_)
        /*00bc*/ 	.word	0x00000000


	//----- nvinfo : EIATTR_MIN_STACK_SIZE
	.align		4
.L_76:
        /*00c0*/ 	.byte	0x04, 0x12
        /*00c2*/ 	.short	(.L_78 - .L_77)
	.align		4
.L_77:
        /*00c4*/ 	.word	index@(_ZN3cub18CUB_300001_SM_10006detail8for_each13static_kernelINS2_12policy_hub_t12policy_500_tEmN6thrust24THRUST_300001_SM_1000_NS8cuda_cub20__uninitialized_fill7functorINS7_10device_ptrIiEEiEEEEvT0_T1_)
        /*00c8*/ 	.word	0x00000000


	//----- nvinfo : EIATTR_MIN_STACK_SIZE
	.align		4
.L_78:
        /*00cc*/ 	.byte	0x04, 0x12
        /*00ce*/ 	.short	(.L_80 - .L_79)
	.align		4
.L_79:
        /*00d0*/ 	.word	index@(_ZN3cub18CUB_300001_SM_10006detail11EmptyKernelIvEEvv)
        /*00d4*/ 	.word	0x00000000


	//----- nvinfo : EIATTR_MIN_STACK_SIZE
	.align		4
.L_80:
        /*00d8*/ 	.byte	0x04, 0x12
        /*00da*/ 	.short	(.L_82 - .L_81)
	.align		4
.L_81:
        /*00dc*/ 	.word	index@(_ZN6thrust24THRUST_300001_SM_1000_NS8cuda_cub4core6detail13_kernel_agentINS1_16__set_operations10SetOpAgentINS0_6detail15normal_iteratorINS0_10device_ptrIiEEEESB_PiSC_SB_SC_lN4cuda3std3__44lessIiEENS5_31serial_set_symmetric_differenceENSF_17integral_constantIbLb0EEEEEJSB_SB_SC_SC_llSB_SC_SH_SI_PNSF_4pairIllEEPmN3cub18CUB_300001_SM_100013ScanTileStateIlLb1EEEEEEvDpT0_)
        /*00e0*/ 	.word	0x00000008


	//----- nvinfo : EIATTR_MIN_STACK_SIZE
	.align		4
.L_82:
        /*00e4*/ 	.byte	0x04, 0x12
        /*00e6*/ 	.short	(.L_84 - .L_83)
	.align		4
.L_83:
        /*00e8*/ 	.word	index@(_ZN6thrust24THRUST_300001_SM_1000_NS8cuda_cub4core6detail13_kernel_agentINS1_16__set_operations14PartitionAgentINS0_6detail15normal_iteratorINS0_10device_ptrIiEEEESB_lN4cuda3std3__44lessIiEEEEJSB_SB_lllPNSE_4pairIllEESG_iEEEvDpT0_)
        /*00ec*/ 	.word	0x00000000


	//----- nvinfo : EIATTR_MIN_STACK_SIZE
	.align		4
.L_84:
        /*00f0*/ 	.byte	0x04, 0x12
        /*00f2*/ 	.short	(.L_86 - .L_85)
	.align		4
.L_85:
        /*00f4*/ 	.word	index@(_ZN6thrust24THRUST_300001_SM_1000_NS8cuda_cub4core6detail13_kernel_agentINS1_16__set_operations9InitAgentIN3cub18CUB_300001_SM_100013ScanTileStateIlLb1EEElEEJSA_lEEEvDpT0_)
        /*00f8*/ 	.word	0x00000000


	//----- nvinfo : EIATTR_MIN_STACK_SIZE
	.align		4
.L_86:
        /*00fc*/ 	.byte	0x04, 0x12
        /*00fe*/ 	.short	(.L_88 - .L_87)
	.align		4
.L_87:
        /*0100*/ 	.word	index@(_ZN6thrust24THRUST_300001_SM_1000_NS8cuda_cub4core6detail13_kernel_agentINS1_16__set_operations10SetOpAgentINS0_6detail15normal_iteratorINS0_10device_ptrIiEEEESB_PiSC_SB_SC_iN4cuda3std3__44lessIiEENS5_31serial_set_symmetric_differenceENSF_17integral_constantIbLb0EEEEEJSB_SB_SC_SC_iiSB_SC_SH_SI_PNSF_4pairIiiEEPmN3cub18CUB_300001_SM_100013ScanTileStateIiLb1EEEEEEvDpT0_)
        /*0104*/ 	.word	0x00000000


	//----- nvinfo : EIATTR_MIN_STACK_SIZE
	.align		4
.L_88:
        /*0108*/ 	.byte	0x04, 0x12
        /*010a*/ 	.short	(.L_90 - .L_89)
	.align		4
.L_89:
        /*010c*/ 	.word	index@(_ZN6thrust24THRUST_300001_SM_1000_NS8cuda_cub4core6detail13_kernel_agentINS1_16__set_operations14PartitionAgentINS0_6detail15normal_iteratorINS0_10device_ptrIiEEEESB_iN4cuda3std3__44lessIiEEEEJSB_SB_iiiPNSE_4pairIiiEESG_iEEEvDpT0_)
        /*0110*/ 	.word	0x00000000


	//----- nvinfo : EIATTR_MIN_STACK_SIZE
	.align		4
.L_90:
        /*0114*/ 	.byte	0x04, 0x12
        /*0116*/ 	.short	(.L_92 - .L_91)
	.align		4
.L_91:
        /*0118*/ 	.word	index@(_ZN6thrust24THRUST_300001_SM_1000_NS8cuda_cub4core6detail13_kernel_agentINS1_16__set_operations9InitAgentIN3cub18CUB_300001_SM_100013ScanTileStateIiLb1EEEiEEJSA_iEEEvDpT0_)
        /*011c*/ 	.word	0x00000000
.L_92:


//--------------------- .nv.compat                --------------------------
	.section	.nv.compat,"",@"SHT_CUDA_COMPAT_INFO"
	.align	4
        /*0000*/ 	.byte	0x02, 0x09, 0x00, 0x00, 0x02, 0x02, 0x01, 0x00, 0x02, 0x05, 0x05, 0x00, 0x03, 0x07, 0x01, 0x01
        /*0010*/ 	.byte	0x02, 0x03, 0x00, 0x00, 0x02, 0x06, 0x01, 0x00, 0x04, 0x0b, 0x08, 0x00, 0x09, 0x00, 0x00, 0x00
        /*0020*/ 	.byte	0x00, 0x00, 0x00, 0x00


//--------------------- .nv.info._ZN3cub18CUB_300001_SM_10006detail8for_each13static_kernelINS2_12policy_hub_t12policy_500_tEmN6thrust24THRUST_300001_SM_1000_NS8cuda_cub20__uninitialized_fill7functorINS7_10device_ptrIiEEiEEEEvT0_T1_ --------------------------
	.section	.nv.info._ZN3cub18CUB_300001_SM_10006detail8for_each13static_kernelINS2_12policy_hub_t12policy_500_tEmN6thrust24THRUST_300001_SM_1000_NS8cuda_cub20__uninitialized_fill7functorINS7_10device_ptrIiEEiEEEEvT0_T1_,"",@"SHT_CUDA_INFO"
	.sectionflags	@""
	.align	4


	//----- nvinfo : EIATTR_CUDA_API_VERSION
	.align		4
        /*0000*/ 	.byte	0x04, 0x37
        /*0002*/ 	.short	(.L_94 - .L_93)
.L_93:
        /*0004*/ 	.word	0x00000082


	//----- nvinfo : EIATTR_KPARAM_INFO
	.align		4
.L_94:
        /*0008*/ 	.byte	0x04, 0x17
        /*000a*/ 	.short	(.L_96 - .L_95)
.L_95:
        /*000c*/ 	.word	0x00000000
        /*0010*/ 	.short	0x0001
        /*0012*/ 	.short	0x0008
        /*0014*/ 	.byte	0x00, 0xf0, 0x41, 0x00


	//----- nvinfo : EIATTR_KPARAM_INFO
	.align		4
.L_96:
        /*0018*/ 	.byte	0x04, 0x17
        /*001a*/ 	.short	(.L_98 - .L_97)
.L_97:
        /*001c*/ 	.word	0x00000000
        /*0020*/ 	.short	0x0000
        /*0022*/ 	.short	0x0000
        /*0024*/ 	.byte	0x00, 0xf0, 0x21, 0x00


	//----- nvinfo : EIATTR_SPARSE_MMA_MASK
	.align		4
.L_98:
        /*0028*/ 	.byte	0x03, 0x50
        /*002a*/ 	.short	0x0000


	//----- nvinfo : EIATTR_MAXREG_COUNT
	.align		4
        /*002c*/ 	.byte	0x03, 0x1b
        /*002e*/ 	.short	0x00ff


	//----- nvinfo : EIATTR_MERCURY_ISA_VERSION
	.align		4
        /*0030*/ 	.byte	0x03, 0x5f
        /*0032*/ 	.short	0x0101


	//----- nvinfo : EIATTR_VRC_CTA_INIT_COUNT
	.align		4
        /*0034*/ 	.byte	0x02, 0x4a
	.zero		1
	.zero		1


	//----- nvinfo : EIATTR_EXIT_INSTR_OFFSETS
	.align		4
        /*0038*/ 	.byte	0x04, 0x1c
        /*003a*/ 	.short	(.L_100 - .L_99)


	//   ....[0]....
.L_99:
        /*003c*/ 	.word	0x00000130


	//   ....[1]....
        /*0040*/ 	.word	0x00000230


	//   ....[2]....
        /*0044*/ 	.word	0x00000260


	//----- nvinfo : EIATTR_MAX_THREADS
	.align		4
.L_100:
        /*0048*/ 	.byte	0x04, 0x05
        /*004a*/ 	.short	(.L_102 - .L_101)
.L_101:
        /*004c*/ 	.word	0x00000100
        /*0050*/ 	.word	0x00000001
        /*0054*/ 	.word	0x00000001


	//----- nvinfo : EIATTR_CBANK_PARAM_SIZE
	.align		4
.L_102:
        /*0058*/ 	.byte	0x03, 0x19
        /*005a*/ 	.short	0x0018


	//----- nvinfo : EIATTR_PARAM_CBANK
	.align		4
        /*005c*/ 	.byte	0x04, 0x0a
        /*005e*/ 	.short	(.L_104 - .L_103)
	.align		4
.L_103:
        /*0060*/ 	.word	index@(.nv.constant0._ZN3cub18CUB_300001_SM_10006detail8for_each13static_kernelINS2_12policy_hub_t12policy_500_tEmN6thrust24THRUST_300001_SM_1000_NS8cuda_cub20__uninitialized_fill7functorINS7_10device_ptrIiEEiEEEEvT0_T1_)
        /*0064*/ 	.short	0x0380
        /*0066*/ 	.short	0x0018


	//----- nvinfo : EIATTR_SW_WAR
	.align		4
.L_104:
        /*0068*/ 	.byte	0x04, 0x36
        /*006a*/ 	.short	(.L_106 - .L_105)
.L_105:
        /*006c*/ 	.word	0x00000008
.L_106:


//--------------------- .nv.info._ZN3cub18CUB_300001_SM_10006detail11EmptyKernelIvEEvv --------------------------
	.section	.nv.info._ZN3cub18CUB_300001_SM_10006detail11EmptyKernelIvEEvv,"",@"SHT_CUDA_INFO"
	.sectionflags	@""
	.align	4


	//----- nvinfo : EIATTR_CUDA_API_VERSION
	.align		4
        /*0000*/ 	.byte	0x04, 0x37
        /*0002*/ 	.short	(.L_108 - .L_107)
.L_107:
        /*0004*/ 	.word	0x00000082


	//----- nvinfo : EIATTR_SPARSE_MMA_MASK
	.align		4
.L_108:
        /*0008*/ 	.byte	0x03, 0x50
        /*000a*/ 	.short	0x0000


	//----- nvinfo : EIATTR_MAXREG_COUNT
	.align		4
        /*000c*/ 	.byte	0x03, 0x1b
        /*000e*/ 	.short	0x00ff


	//----- nvinfo : EIATTR_MERCURY_ISA_VERSION
	.align		4
        /*0010*/ 	.byte	0x03, 0x5f
        /*0012*/ 	.short	0x0101


	//----- nvinfo : EIATTR_VRC_CTA_INIT_COUNT
	.align		4
        /*0014*/ 	.byte	0x02, 0x4a
	.zero		1
	.zero		1


	//----- nvinfo : EIATTR_EXIT_INSTR_OFFSETS
	.align		4
        /*0018*/ 	.byte	0x04, 0x1c
        /*001a*/ 	.short	(.L_110 - .L_109)


	//   ....[0]....
.L_109:
        /*001c*/ 	.word	0x00000010


	//----- nvinfo : EIATTR_SW_WAR
	.align		4
.L_110:
        /*0020*/ 	.byte	0x04, 0x36
        /*0022*/ 	.short	(.L_112 - .L_111)
.L_111:
        /*0024*/ 	.word	0x00000008
.L_112:


//--------------------- .nv.info._ZN6thrust24THRUST_300001_SM_1000_NS8cuda_cub4core6detail13_kernel_agentINS1_16__set_operations10SetOpAgentINS0_6detail15normal_iteratorINS0_10device_ptrIiEEEESB_PiSC_SB_SC_lN4cuda3std3__44lessIiEENS5_31serial_set_symmetric_differenceENSF_17integral_constantIbLb0EEEEEJSB_SB_SC_SC_llSB_SC_SH_SI_PNSF_4pairIllEEPmN3cub18CUB_300001_SM_100013ScanTileStateIlLb1EEEEEEvDpT0_ --------------------------
	.section	.nv.info._ZN6thrust24THRUST_300001_SM_1000_NS8cuda_cub4core6detail13_kernel_agentINS1_16__set_operations10SetOpAgentINS0_6detail15normal_iteratorINS0_10device_ptrIiEEEESB_PiSC_SB_SC_lN4cuda3std3__44lessIiEENS5_31serial_set_symmetric_differenceENSF_17integral_constantIbLb0EEEEEJSB_SB_SC_SC_llSB_SC_SH_SI_PNSF_4pairIllEEPmN3cub18CUB_300001_SM_100013ScanTileStateIlLb1EEEEEEvDpT0_,"",@"SHT_CUDA_INFO"
	.sectionflags	@""
	.align	4


	//----- nvinfo : EIATTR_CUDA_API_VERSION
	.align		4
        /*0000*/ 	.byte	0x04, 0x37
        /*0002*/ 	.short	(.L_114 - .L_113)
.L_113:
        /*0004*/ 	.word	0x00000082


	//----- nvinfo : EIATTR_KPARAM_INFO
	.align		4
.L_114:
        /*0008*/ 	.byte	0x04, 0x17
        /*000a*/ 	.short	(.L_116 - .L_115)
.L_115:
        /*000c*/ 	.word	0x00000000
        /*0010*/ 	.short	0x000c
        /*0012*/ 	.short	0x0058
        /*0014*/ 	.byte	0x00, 0xf0, 0x21, 0x00


	//----- nvinfo : EIATTR_KPARAM_INFO
	.align		4
.L_116:
        /*0018*/ 	.byte	0x04, 0x17
        /*001a*/ 	.short	(.L_118 - .L_117)
.L_117:
        /*001c*/ 	.word	0x00000000
        /*0020*/ 	.short	0x000b
        /*0022*/ 	.short	0x0050
        /*0024*/ 	.byte	0x00, 0xf5, 0x21, 0x00


	//----- nvinfo : EIATTR_KPARAM_INFO
	.align		4
.L_118:
        /*0028*/ 	.byte	0x04, 0x17
        /*002a*/ 	.short	(.L_120 - .L_119)
.L_119:
        /*002c*/ 	.word	0x00000000
        /*0030*/ 	.short	0x000a
        /*0032*/ 	.short	0x0048
        /*0034*/ 	.byte	0x00, 0xf5, 0x21, 0x00


	//----- nvinfo : EIATTR_KPARAM_INFO
	.align		4
.L_120:
        /*0038*/ 	.byte	0x04, 0x17
        /*003a*/ 	.short	(.L_122 - .L_121)
.L_121:
        /*003c*/ 	.word	0x00000000
        /*0040*/ 	.short	0x0009
        /*0042*/ 	.short	0x0041
        /*0044*/ 	.byte	0x00, 0xf0, 0x05, 0x00


	//----- nvinfo : EIATTR_KPARAM_INFO
	.align		4
.L_122:
        /*0048*/ 	.byte	0x04, 0x17
        /*004a*/ 	.short	(.L_124 - .L_123)
.L_123:
        /*004c*/ 	.word	0x00000000
        /*0050*/ 	.short	0x0008
        /*0052*/ 	.short	0x0040
        /*0054*/ 	.byte	0x00, 0xf0, 0x05, 0x00


	//----- nvinfo : EIATTR_KPARAM_INFO
	.align		4
.L_124:
        /*0058*/ 	.byte	0x04, 0x17
        /*005a*/ 	.short	(.L_126 - .L_125)
.L_125:
        /*005c*/ 	.word	0x00000000
        /*0060*/ 	.short	0x0007
        /*0062*/ 	.short	0x0038
        /*0064*/ 	.byte	0x00, 0xf5, 0x21, 0x00


	//----- nvinfo : EIATTR_KPARAM_INFO
	.align		4
.L_126:
        /*0068*/ 	.byte	0x04, 0x17
        /*006a*/ 	.short	(.L_128 - .L_127)
.L_127:
        /*006c*/ 	.word	0x00000000
        /*0070*/ 	.short	0x0006
        /*0072*/ 	.short	0x0030
        /*0074*/ 	.byte	0x00, 0xf0, 0x21, 0x00


	//----- nvinfo : EIATTR_KPARAM_INFO
	.align		4
.L_128:
        /*0078*/ 	.byte	0x04, 0x17
        /*007a*/ 	.short	(.L_130 - .L_129)
.L_129:
        /*007c*/ 	.word	0x00000000
        /*0080*/ 	.short	0x0005
        /*0082*/ 	.short	0x0028
        /*0084*/ 	.byte	0x00, 0xf0, 0x21, 0x00


	//----- nvinfo : EIATTR_KPARAM_INFO
	.align		4
.L_130:
        /*0088*/ 	.byte	0x04, 0x17
        /*008a*/ 	.short	(.L_132 - .L_131)
.L_131:
        /*008c*/ 	.word	0x00000000
        /*0090*/ 	.short	0x0004
        /*0092*/ 	.short	0x0020
        /*0094*/ 	.byte	0x00, 0xf0, 0x21, 0x00


	//----- nvinfo : EIATTR_KPARAM_INFO
	.align		4
.L_132:
        /*0098*/ 	.byte	0x04, 0x17
        /*009a*/ 	.short	(.L_134 - .L_133)
.L_133:
        /*009c*/ 	.word	0x00000000
        /*00a0*/ 	.short	0x0003
        /*00a2*/ 	.short	0x0018
        /*00a4*/ 	.byte	0x00, 0xf5, 0x21, 0x00


	//----- nvinfo : EIATTR_KPARAM_INFO
	.align		4
.L_134:
        /*00a8*/ 	.byte	0x04, 0x17
        /*00aa*/ 	.short	(.L_136 - .L_135)
.L_135:
        /*00ac*/ 	.word	0x00000000
        /*00b0*/ 	.short	0x0002
        /*00b2*/ 	.short	0x0010
        /*00b4*/ 	.byte	0x00, 0xf5, 0x21, 0x00


	//----- nvinfo : EIATTR_KPARAM_INFO
	.align		4
.L_136:
        /*00b8*/ 	.byte	0x04, 0x17
        /*00ba*/ 	.short	(.L_138 - .L_137)
.L_137:
        /*00bc*/ 	.word	0x00000000
        /*00c0*/ 	.short	0x0001
        /*00c2*/ 	.short	0x0008
        /*00c4*/ 	.byte	0x00, 0xf0, 0x21, 0x00


	//----- nvinfo : EIATTR_KPARAM_INFO
	.align		4
.L_138:
        /*00c8*/ 	.byte	0x04, 0x17
        /*00ca*/ 	.short	(.L_140 - .L_139)
.L_139:
        /*00cc*/ 	.word	0x00000000
        /*00d0*/ 	.short	0x0000
        /*00d2*/ 	.short	0x0000
        /*00d4*/ 	.byte	0x00, 0xf0, 0x21, 0x00


	//----- nvinfo : EIATTR_SPARSE_MMA_MASK
	.align		4
.L_140:
        /*00d8*/ 	.byte	0x03, 0x50
        /*00da*/ 	.short	0x0000


	//----- nvinfo : EIATTR_MAXREG_COUNT
	.align		4
        /*00dc*/ 	.byte	0x03, 0x1b
        /*00de*/ 	.short	0x0080


	//----- nvinfo : EIATTR_NUM_BARRIERS
	.align		4
        /*00e0*/ 	.byte	0x02, 0x4c
        /*00e2*/ 	.byte	0x01
	.zero		1


	//----- nvinfo : EIATTR_ANNOTATIONS
	.align		4
        /*00e4*/ 	.byte	0x04, 0x55
        /*00e6*/ 	.short	(.L_142 - .L_141)


	//   ....[0]....
.L_141:
        /*00e8*/ 	.word	0x00000001
        /*00ec*/ 	.byte	0x60, 0x1b, 0x00, 0x00, 0x01, 0x00, 0x00, 0x00, 0xe0, 0x4b, 0x00, 0x00, 0x01, 0x00, 0x00, 0x00
        /*00fc*/ 	.byte	0xe0, 0x7a, 0x00, 0x00, 0x01, 0x00, 0x00, 0x00, 0x50, 0x7d, 0x00, 0x00, 0x01, 0x00, 0x00, 0x00
        /*010c*/ 	.byte	0xf0, 0xaa, 0x00, 0x00, 0x01, 0x00, 0x00, 0x00, 0x00, 0xab, 0x00, 0x00


	//----- nvinfo : EIATTR_MERCURY_ISA_VERSION
	.align		4
.L_142:
        /*0118*/ 	.byte	0x03, 0x5f
        /*011a*/ 	.short	0x0101


	//----- nvinfo : EIATTR_COOP_GROUP_MASK_REGIDS
	.align		4
        /*011c*/ 	.byte	0x04, 0x29
        /*011e*/ 	.short	(.L_144 - .L_143)


	//   ....[0]....
.L_143:
        /*0120*/ 	.word	0xffffffff


	//   ....[1]....
        /*0124*/ 	.word	0xffffffff


	//   ....[2]....
        /*0128*/ 	.word	0xffffffff


	//   ....[3]....
        /*012c*/ 	.word	0xffffffff


	//   ....[4]....
        /*0130*/ 	.word	0xffffffff


	//   ....[5]....
        /*0134*/ 	.word	0xffffffff


	//   ....[6]....
        /*0138*/ 	.word	0xffffffff


	//   ....[7]....
        /*013c*/ 	.word	0xffffffff


	//   ....[8]....
        /*0140*/ 	.word	0xffffffff


	//   ....[9]....
        /*0144*/ 	.word	0xffffffff


	//   ....[10]....
        /*0148*/ 	.word	0xffffffff


	//   ....[11]....
        /*014c*/ 	.word	0xffffffff


	//   ....[12]....
        /*0150*/ 	.word	0xffffffff


	//   ....[13]....
        /*0154*/ 	.word	0xffffffff


	//   ....[14]....
        /*0158*/ 	.word	0xffffffff


	//   ....[15]....
        /*015c*/ 	.word	0xffffffff


	//   ....[16]....
        /*0160*/ 	.word	0xffffffff


	//   ....[17]....
        /*0164*/ 	.word	0xffffffff


	//   ....[18]....
        /*0168*/ 	.word	0xffffffff


	//   ....[19]....
        /*016c*/ 	.word	0xffffffff


	//   ....[20]....
        /*0170*/ 	.word	0xffffffff


	//   ....[21]....
        /*0174*/ 	.word	0xffffffff


	//   ....[22]....
        /*0178*/ 	.word	0xffffffff


	//   ....[23]....
        /*017c*/ 	.word	0xffffffff


	//   ....[24]....
        /*0180*/ 	.word	0xffffffff


	//   ....[25]....
        /*0184*/ 	.word	0xffffffff


	//   ....[26]....
        /*0188*/ 	.word	0xffffffff


	//   ....[27]....
        /*018c*/ 	.word	0xffffffff


	//   ....[28]....
        /*0190*/ 	.word	0xffffffff


	//   ....[29]....
        /*0194*/ 	.word	0xffffffff


	//   ....[30]....
        /*0198*/ 	.word	0xffffffff


	//   ....[31]....
        /*019c*/ 	.word	0xffffffff


	//   ....[32]....
        /*01a0*/ 	.word	0xffffffff


	//   ....[33]....
        /*01a4*/ 	.word	0xffffffff


	//   ....[34]....
        /*01a8*/ 	.word	0xffffffff


	//   ....[35]....
        /*01ac*/ 	.word	0xffffffff


	//   ....[36]....
        /*01b0*/ 	.word	0xffffffff


	//   ....[37]....
        /*01b4*/ 	.word	0xffffffff


	//   ....[38]....
        /*01b8*/ 	.word	0xffffffff


	//   ....[39]....
        /*01bc*/ 	.word	0xffffffff


	//   ....[40]....
        /*01c0*/ 	.word	0xffffffff


	//   ....[41]....
        /*01c4*/ 	.word	0xffffffff


	//   ....[42]....
        /*01c8*/ 	.word	0xffffffff


	//   ....[43]....
        /*01cc*/ 	.word	0xffffffff


	//   ....[44]....
        /*01d0*/ 	.word	0xffffffff


	//   ....[45]....
        /*01d4*/ 	.word	0xffffffff


	//   ....[46]....
        /*01d8*/ 	.word	0xffffffff


	//   ....[47]....
        /*01dc*/ 	.word	0xffffffff


	//   ....[48]....
        /*01e0*/ 	.word	0xffffffff


	//   ....[49]....
        /*01e4*/ 	.word	0xffffffff


	//   ....[50]....
        /*01e8*/ 	.word	0xffffffff


	//   ....[51]....
        /*01ec*/ 	.word	0xffffffff


	//   ....[52]....
        /*01f0*/ 	.word	0xffffffff


	//   ....[53]....
        /*01f4*/ 	.word	0xffffffff


	//   ....[54]....
        /*01f8*/ 	.word	0xffffffff


	//   ....[55]....
        /*01fc*/ 	.word	0xffffffff


	//   ....[56]....
        /*0200*/ 	.word	0xffffffff


	//   ....[57]....
        /*0204*/ 	.word	0xffffffff


	//   ....[58]....
        /*0208*/ 	.word	0xffffffff


	//   ....[59]....
        /*020c*/ 	.word	0xffffffff


	//   ....[60]....
        /*0210*/ 	.word	0xffffffff


	//   ....[61]....
        /*0214*/ 	.word	0xffffffff


	//   ....[62]....
        /*0218*/ 	.word	0xffffffff


	//   ....[63]....
        /*021c*/ 	.word	0xffffffff


	//   ....[64]....
        /*0220*/ 	.word	0xffffffff


	//   ....[65]....
        /*0224*/ 	.word	0xffffffff


	//   ....[66]....
        /*0228*/ 	.word	0xffffffff


	//   ....[67]....
        /*022c*/ 	.word	0xffffffff


	//   ....[68]....
        /*0230*/ 	.word	0xffffffff


	//   ....[69]....
        /*0234*/ 	.word	0xffffffff


	//   ....[70]....
        /*0238*/ 	.word	0xffffffff


	//   ....[71]....
        /*023c*/ 	.word	0xffffffff


	//   ....[72]....
        /*0240*/ 	.word	0xffffffff


	//   ....[73]....
        /*0244*/ 	.word	0xffffffff


	//   ....[74]....
        /*0248*/ 	.word	0xffffffff


	//   ....[75]....
        /*024c*/ 	.word	0xffffffff


	//   ....[76]....
        /*0250*/ 	.word	0xffffffff


	//   ....[77]....
        /*0254*/ 	.word	0xffffffff


	//   ....[78]....
        /*0258*/ 	.word	0xffffffff


	//   ....[79]....
        /*025c*/ 	.word	0xffffffff


	//   ....[80]....
        /*0260*/ 	.word	0xffffffff


	//   ....[81]....
        /*0264*/ 	.word	0xffffffff


	//   ....[82]....
        /*0268*/ 	.word	0xffffffff


	//   ....[83]....
        /*026c*/ 	.word	0xffffffff


	//   ....[84]....
        /*0270*/ 	.word	0xffffffff


	//   ....[85]....
        /*0274*/ 	.word	0xffffffff


	//   ....[86]....
        /*0278*/ 	.word	0xffffffff


	//   ....[87]....
        /*027c*/ 	.word	0xffffffff


	//   ....[88]....
        /*0280*/ 	.word	0xffffffff


	//   ....[89]....
        /*0284*/ 	.word	0xffffffff


	//   ....[90]....
        /*0288*/ 	.word	0xffffffff


	//   ....[91]....
        /*028c*/ 	.word	0xffffffff


	//   ....[92]....
        /*0290*/ 	.word	0x05000010


	//   ....[93]....
        /*0294*/ 	.word	0x05000010


	//   ....[94]....
        /*0298*/ 	.word	0x05000010


	//   ....[95]....
        /*029c*/ 	.word	0x05000010


	//   ....[96]....
        /*02a0*/ 	.word	0x05000010


	//   ....[97]....
        /*02a4*/ 	.word	0x05000010


	//   ....[98]....
        /*02a8*/ 	.word	0x05000010


	//   ....[99]....
        /*02ac*/ 	.word	0x05000010


	//   ....[100]....
        /*02b0*/ 	.word	0x05000010


	//   ....[101]....
        /*02b4*/ 	.word	0x05000010


	//   ....[102]....
        /*02b8*/ 	.word	0x05000010


	//   ....[103]....
        /*02bc*/ 	.word	0x05000010


	//   ....[104]....
        /*02c0*/ 	.word	0x05000010


	//   ....[105]....
        /*02c4*/ 	.word	0x05000010


	//   ....[106]....
        /*02c8*/ 	.word	0x05000010


	//   ....[107]....
        /*02cc*/ 	.word	0x05000010


	//   ....[108]....
        /*02d0*/ 	.word	0x05000010


	//   ....[109]....
        /*02d4*/ 	.word	0x05000010


	//   ....[110]....
        /*02d8*/ 	.word	0x05000010


	//   ....[111]....
        /*02dc*/ 	.word	0x05000010


	//   ....[112]....
        /*02e0*/ 	.word	0x05000010


	//   ....[113]....
        /*02e4*/ 	.word	0x05000010


	//   ....[114]....
        /*02e8*/ 	.word	0x05000010


	//   ....[115]....
        /*02ec*/ 	.word	0x05000010


	//   ....[116]....
        /*02f0*/ 	.word	0x05000010


	//   ....[117]....
        /*02f4*/ 	.word	0x05000010


	//   ....[118]....
        /*02f8*/ 	.word	0x05000010


	//   ....[119]....
        /*02fc*/ 	.word	0x05000010


	//   ....[120]....
        /*0300*/ 	.word	0x05000010


	//   ....[121]....
        /*0304*/ 	.word	0x05000010


	//   ....[122]....
        /*0308*/ 	.word	0x05000010


	//   ....[123]....
        /*030c*/ 	.word	0x05000010


	//   ....[124]....
        /*0310*/ 	.word	0x05000010


	//   ....[125]....
        /*0314*/ 	.word	0x05000010


	//   ....[126]....
        /*0318*/ 	.word	0x05000010


	//   ....[127]....
        /*031c*/ 	.word	0x05000010


	//   ....[128]....
        /*0320*/ 	.word	0x05000010


	//   ....[129]....
        /*0324*/ 	.word	0x05000010


	//   ....[130]....
        /*0328*/ 	.word	0x05000010


	//   ....[131]....
        /*032c*/ 	.word	0x05000010


	//   ....[132]....
        /*0330*/ 	.word	0x05000010


	//   ....[133]....
        /*0334*/ 	.word	0x05000010


	//   ....[134]....
        /*0338*/ 	.word	0x05000010


	//   ....[135]....
        /*033c*/ 	.word	0x05000010


	//   ....[136]....
        /*0340*/ 	.word	0x05000010


	//   ....[137]....
        /*0344*/ 	.word	0x05000010


	//   ....[138]....
        /*0348*/ 	.word	0x05000010


	//   ....[139]....
        /*034c*/ 	.word	0x05000010


	//   ....[140]....
        /*0350*/ 	.word	0x05000010


	//   ....[141]....
        /*0354*/ 	.word	0x05000010


	//   ....[142]....
        /*0358*/ 	.word	0x05000010


	//   ....[143]....
        /*035c*/ 	.word	0x05000010


	//   ....[144]....
        /*0360*/ 	.word	0x05000010


	//   ....[145]....
        /*0364*/ 	.word	0x05000010


	//   ....[146]....
        /*0368*/ 	.word	0x05000010


	//   ....[147]....
        /*036c*/ 	.word	0x05000010


	//----- nvinfo : EIATTR_COOP_GROUP_INSTR_OFFSETS
	.align		4
.L_144:
        /*0370*/ 	.byte	0x04, 0x28
        /*0372*/ 	.short	(.L_146 - .L_145)


	//   ....[0]....
.L_145:
        /*0374*/ 	.word	0x00003110


	//   ....[1]....
        /*0378*/ 	.word	0x00003160


	//   ....[2]....
        /*037c*/ 	.word	0x00003180


	//   ....[3]....
        /*0380*/ 	.word	0x000031d0


	//   ....[4]....
        /*0384*/ 	.word	0x000031f0


	//   ....[5]....
        /*0388*/ 	.word	0x00003240


	//   ....[6]....
        /*038c*/ 	.word	0x00003260


	//   ....[7]....
        /*0390*/ 	.word	0x000032b0


	//   ....[8]....
        /*0394*/ 	.word	0x000032d0


	//   ....[9]....
        /*0398*/ 	.word	0x00003810


	//   ....[10]....
        /*039c*/ 	.word	0x00003860


	//   ....[11]....
        /*03a0*/ 	.word	0x00003880


	//   ....[12]....
        /*03a4*/ 	.word	0x000038d0


	//   ....[13]....
        /*03a8*/ 	.word	0x000038f0


	//   ....[14]....
        /*03ac*/ 	.word	0x00003940


	//   ....[15]....
        /*03b0*/ 	.word	0x00003960


	//   ....[16]....
        /*03b4*/ 	.word	0x000039b0


	//   ....[17]....
        /*03b8*/ 	.word	0x000039d0


	//   ....[18]....
        /*03bc*/ 	.word	0x00004030


	//   ....[19]....
        /*03c0*/ 	.word	0x00004100


	//   ....[20]....
        /*03c4*/ 	.word	0x00004170


	//   ....[21]....
        /*03c8*/ 	.word	0x00004200


	//   ....[22]....
        /*03cc*/ 	.word	0x00004220


	//   ....[23]....
        /*03d0*/ 	.word	0x00004270


	//   ....[24]....
        /*03d4*/ 	.word	0x000042a0


	//   ....[25]....
        /*03d8*/ 	.word	0x00004300


	//   ....[26]....
        /*03dc*/ 	.word	0x00004330


	//   ....[27]....
        /*03e0*/ 	.word	0x00004380


	//   ....[28]....
        /*03e4*/ 	.word	0x000043b0


	//   ....[29]....
        /*03e8*/ 	.word	0x00004420


	//   ....[30]....
        /*03ec*/ 	.word	0x00004440


	//   ....[31]....
        /*03f0*/ 	.word	0x000044b0


	//   ....[32]....
        /*03f4*/ 	.word	0x00004560


	//   ....[33]....
        /*03f8*/ 	.word	0x00004640


	//   ....[34]....
        /*03fc*/ 	.word	0x000046a0


	//   ....[35]....
        /*0400*/ 	.word	0x00004700


	//   ....[36]....
        /*0404*/ 	.word	0x00004720


	//   ....[37]....
        /*0408*/ 	.word	0x00004790


	//   ....[38]....
        /*040c*/ 	.word	0x000047a0


	//   ....[39]....
        /*0410*/ 	.word	0x00004800


	//   ....[40]....
        /*0414*/ 	.word	0x00004820


	//   ....[41]....
        /*0418*/ 	.word	0x00004880


	//   ....[42]....
        /*041c*/ 	.word	0x000048a0


	//   ....[43]....
        /*0420*/ 	.word	0x00004900


	//   ....[44]....
        /*0424*/ 	.word	0x00004920


	//   ....[45]....
        /*0428*/ 	.word	0x00004990


	//   ....[46]....
        /*042c*/ 	.word	0x00009090


	//   ....[47]....
        /*0430*/ 	.word	0x000090e0


	//   ....[48]....
        /*0434*/ 	.word	0x00009100


	//   ....[49]....
        /*0438*/ 	.word	0x00009150


	//   ....[50]....
        /*043c*/ 	.word	0x00009170


	//   ....[51]....
        /*0440*/ 	.word	0x000091c0


	//   ....[52]....
        /*0444*/ 	.word	0x000091e0


	//   ....[53]....
        /*0448*/ 	.word	0x00009230


	//   ....[54]....
        /*044c*/ 	.word	0x00009250


	//   ....[55]....
        /*0450*/ 	.word	0x00009730


	//   ....[56]....
        /*0454*/ 	.word	0x00009780


	//   ....[57]....
        /*0458*/ 	.word	0x000097a0


	//   ....[58]....
        /*045c*/ 	.word	0x000097f0


	//   ....[59]....
        /*0460*/ 	.word	0x00009810


	//   ....[60]....
        /*0464*/ 	.word	0x00009860


	//   ....[61]....
        /*0468*/ 	.word	0x00009880


	//   ....[62]....
        /*046c*/ 	.word	0x000098d0


	//   ....[63]....
        /*0470*/ 	.word	0x000098f0


	//   ....[64]....
        /*0474*/ 	.word	0x00009f50


	//   ....[65]....
        /*0478*/ 	.word	0x0000a020


	//   ....[66]....
        /*047c*/ 	.word	0x0000a090


	//   ....[67]....
        /*0480*/ 	.word	0x0000a130


	//   ....[68]....
        /*0484*/ 	.word	0x0000a150


	//   ....[69]....
        /*0488*/ 	.word	0x0000a1b0


	//   ....[70]....
        /*048c*/ 	.word	0x0000a1d0


	//   ....[71]....
        /*0490*/ 	.word	0x0000a220


	//   ....[72]....
        /*0494*/ 	.word	0x0000a250


	//   ....[73]....
        /*0498*/ 	.word	0x0000a2a0


	//   ....[74]....
        /*049c*/ 	.word	0x0000a2d0


	//   ....[75]....
        /*04a0*/ 	.word	0x0000a340


	//   ....[76]....
        /*04a4*/ 	.word	0x0000a360


	//   ....[77]....
        /*04a8*/ 	.word	0x0000a3d0


	//   ....[78]....
        /*04ac*/ 	.word	0x0000a480


	//   ....[79]....
        /*04b0*/ 	.word	0x0000a560


	//   ....[80]....
        /*04b4*/ 	.word	0x0000a5c0


	//   ....[81]....
        /*04b8*/ 	.word	0x0000a630


	//   ....[82]....
        /*04bc*/ 	.word	0x0000a650


	//   ....[83]....
        /*04c0*/ 	.word	0x0000a6b0


	//   ....[84]....
        /*04c4*/ 	.word	0x0000a6c0


	//   ....[85]....
        /*04c8*/ 	.word	0x0000a710


	//   ....[86]....
        /*04cc*/ 	.word	0x0000a730


	//   ....[87]....
        /*04d0*/ 	.word	0x0000a790


	//   ....[88]....
        /*04d4*/ 	.word	0x0000a7b0


	//   ....[89]....
        /*04d8*/ 	.word	0x0000a810


	//   ....[90]....
        /*04dc*/ 	.word	0x0000a830


	//   ....[91]....
        /*04e0*/ 	.word	0x0000a8b0


	//   ....[92]....
        /*04e4*/ 	.word	0x0000bb50


	//   ....[93]....
        /*04e8*/ 	.word	0x0000bbd0


	//   ....[94]....
        /*04ec*/ 	.word	0x0000bc70


	//   ....[95]....
        /*04f0*/ 	.word	0x0000bd50


	//   ....[96]....
        /*04f4*/ 	.word	0x0000bda0


	//   ....[97]....
        /*04f8*/ 	.word	0x0000be60


	//   ....[98]....
        /*04fc*/ 	.word	0x0000beb0


	//   ....[99]....
        /*0500*/ 	.word	0x0000bf50


	//   ....[100]....
        /*0504*/ 	.word	0x0000bfc0


	//   ....[101]....
        /*0508*/ 	.word	0x0000c040


	//   ....[102]....
        /*050c*/ 	.word	0x0000c0c0


	//   ....[103]....
        /*0510*/ 	.word	0x0000c150


	//   ....[104]....
        /*0514*/ 	.word	0x0000c1c0


	//   ....[105]....
        /*0518*/ 	.word	0x0000c280


	//   ....[106]....
        /*051c*/ 	.word	0x0000c2f0


	//   ....[107]....
        /*0520*/ 	.word	0x0000c370


	//   ....[108]....
        /*0524*/ 	.word	0x0000c410


	//   ....[109]....
        /*0528*/ 	.word	0x0000c4f0


	//   ....[110]....
        /*052c*/ 	.word	0x0000c540


	//   ....[111]....
        /*0530*/ 	.word	0x0000c600


	//   ....[112]....
        /*0534*/ 	.word	0x0000c650


	//   ....[113]....
        /*0538*/ 	.word	0x0000c700


	//   ....[114]....
        /*053c*/ 	.word	0x0000c750


	//   ....[115]....
        /*0540*/ 	.word	0x0000c800


	//   ....[116]....
        /*0544*/ 	.word	0x0000c850


	//   ....[117]....
        /*0548*/ 	.word	0x0000c8e0


	//   ....[118]....
        /*054c*/ 	.word	0x0000c930


	//   ....[119]....
        /*0550*/ 	.word	0x0000c9c0


	//   ....[120]....
        /*0554*/ 	.word	0x0000ca30


	//   ....[121]....
        /*0558*/ 	.word	0x0000cab0


	//   ....[122]....
        /*055c*/ 	.word	0x0000cb50


	//   ....[123]....
        /*0560*/ 	.word	0x0000cc30


	//   ....[124]....
        /*0564*/ 	.word	0x0000cc80


	//   ....[125]....
        /*0568*/ 	.word	0x0000cd40


	//   ....[126]....
        /*056c*/ 	.word	0x0000cd90


	//   ....[127]....
        /*0570*/ 	.word	0x0000ce30


	//   ....[128]....
        /*0574*/ 	.word	0x0000cea0


	//   ....[129]....
        /*0578*/ 	.word	0x0000cf20


	//   ....[130]....
        /*057c*/ 	.word	0x0000cfa0


	//   ....[131]....
        /*0580*/ 	.word	0x0000d030


	//   ....[132]....
        /*0584*/ 	.word	0x0000d0a0


	//   ....[133]....
        /*0588*/ 	.word	0x0000d160


	//   ....[134]....
        /*058c*/ 	.word	0x0000d1d0


	//   ....[135]....
        /*0590*/ 	.word	0x0000d250


	//   ....[136]....
        /*0594*/ 	.word	0x0000d2f0


	//   ....[137]....
        /*0598*/ 	.word	0x0000d3d0


	//   ....[138]....
        /*059c*/ 	.word	0x0000d420


	//   ....[139]....
        /*05a0*/ 	.word	0x0000d4e0


	//   ....[140]....
        /*05a4*/ 	.word	0x0000d530


	//   ....[141]....
        /*05a8*/ 	.word	0x0000d5e0


	//   ....[142]....
        /*05ac*/ 	.word	0x0000d630


	//   ....[143]....
        /*05b0*/ 	.word	0x0000d6e0


	//   ....[144]....
        /*05b4*/ 	.word	0x0000d730


	//   ....[145]....
        /*05b8*/ 	.word	0x0000d7c0


	//   ....[146]....
        /*05bc*/ 	.word	0x0000d810


	//   ....[147]....
        /*05c0*/ 	.word	0x0000d8a0


	//----- nvinfo : EIATTR_VRC_CTA_INIT_COUNT
	.align		4
.L_146:
        /*05c4*/ 	.byte	0x02, 0x4a
	.zero		1
	.zero		1


	//----- nvinfo : EIATTR_EXIT_INSTR_OFFSETS
	.align		4
        /*05c8*/ 	.byte	0x04, 0x1c
        /*05ca*/ 	.short	(.L_148 - .L_147)


	//   ....[0]....
.L_147:
        /*05cc*/ 	.word	0x00005360


	//   ....[1]....
        /*05d0*/ 	.word	0x00005560


	//   ....[2]....
        /*05d4*/ 	.word	0x00005ad0


	//   ....[3]....
        /*05d8*/ 	.word	0x00005b60


	//   ....[4]....
        /*05dc*/ 	.word	0x0000bab0


	//   ....[5]....
        /*05e0*/ 	.word	0x0000bb00


	//----- nvinfo : EIATTR_MAX_THREADS
	.align		4
.L_148:
        /*05e4*/ 	.byte	0x04, 0x05
        /*05e6*/ 	.short	(.L_150 - .L_149)
.L_149:
        /*05e8*/ 	.word	0x00000200
        /*05ec*/ 	.word	0x00000001
        /*05f0*/ 	.word	0x00000001


	//----- nvinfo : EIATTR_CRS_STACK_SIZE
	.align		4
.L_150:
        /*05f4*/ 	.byte	0x04, 0x1e
        /*05f6*/ 	.short	(.L_152 - .L_151)
.L_151:
        /*05f8*/ 	.word	0x00000000


	//----- nvinfo : EIATTR_CBANK_PARAM_SIZE
	.align		4
.L_152:
        /*05fc*/ 	.byte	0x03, 0x19
        /*05fe*/ 	.short	0x0060


	//----- nvinfo : EIATTR_PARAM_CBANK
	.align		4
        /*0600*/ 	.byte	0x04, 0x0a
        /*0602*/ 	.short	(.L_154 - .L_153)
	.align		4
.L_153:
        /*0604*/ 	.word	index@(.nv.constant0._ZN6thrust24THRUST_300001_SM_1000_NS8cuda_cub4core6detail13_kernel_agentINS1_16__set_operations10SetOpAgentINS0_6detail15normal_iteratorINS0_10device_ptrIiEEEESB_PiSC_SB_SC_lN4cuda3std3__44lessIiEENS5_31serial_set_symmetric_differenceENSF_17integral_constantIbLb0EEEEEJSB_SB_SC_SC_llSB_SC_SH_SI_PNSF_4pairIllEEPmN3cub18CUB_300001_SM_100013ScanTileStateIlLb1EEEEEEvDpT0_)
        /*0608*/ 	.short	0x0380
        /*060a*/ 	.short	0x0060


	//----- nvinfo : EIATTR_SW_WAR
	.align		4
.L_154:
        /*060c*/ 	.byte	0x04, 0x36
        /*060e*/ 	.short	(.L_156 - .L_155)
.L_155:
        /*0610*/ 	.word	0x00000008
.L_156:


//--------------------- .nv.info._ZN6thrust24THRUST_300001_SM_1000_NS8cuda_cub4core6detail13_kernel_agentINS1_16__set_operations14PartitionAgentINS0_6detail15normal_iteratorINS0_10device_ptrIiEEEESB_lN4cuda3std3__44lessIiEEEEJSB_SB_lllPNSE_4pairIllEESG_iEEEvDpT0_ --------------------------
	.section	.nv.info._ZN6thrust24THRUST_300001_SM_1000_NS8cuda_cub4core6detail13_kernel_agentINS1_16__set_operations14PartitionAgentINS0_6detail15normal_iteratorINS0_10device_ptrIiEEEESB_lN4cuda3std3__44lessIiEEEEJSB_SB_lllPNSE_4pairIllEESG_iEEEvDpT0_,"",@"SHT_CUDA_INFO"
	.sectionflags	@""
	.align	4


	//----- nvinfo : EIATTR_CUDA_API_VERSION
	.align		4
        /*0000*/ 	.byte	0x04, 0x37
        /*0002*/ 	.short	(.L_158 - .L_157)
.L_157:
        /*0004*/ 	.word	0x00000082


	//----- nvinfo : EIATTR_KPARAM_INFO
	.align		4
.L_158:
        /*0008*/ 	.byte	0x04, 0x17
        /*000a*/ 	.short	(.L_160 - .L_159)
.L_159:
        /*000c*/ 	.word	0x00000000
        /*0010*/ 	.short	0x0007
        /*0012*/ 	.short	0x0034
        /*0014*/ 	.byte	0x00, 0xf0, 0x11, 0x00


	//----- nvinfo : EIATTR_KPARAM_INFO
	.align		4
.L_160:
        /*0018*/ 	.byte	0x04, 0x17
        /*001a*/ 	.short	(.L_162 - .L_161)
.L_161:
        /*001c*/ 	.word	0x00000000
        /*0020*/ 	.short	0x0006
        /*0022*/ 	.short	0x0030
        /*0024*/ 	.byte	0x00, 0xf0, 0x05, 0x00


	//----- nvinfo : EIATTR_KPARAM_INFO
	.align		4
.L_162:
        /*0028*/ 	.byte	0x04, 0x17
        /*002a*/ 	.short	(.L_164 - .L_163)
.L_163:
        /*002c*/ 	.word	0x00000000
        /*0030*/ 	.short	0x0005
        /*0032*/ 	.short	0x0028
        /*0034*/ 	.byte	0x00, 0xf5, 0x21, 0x00


	//----- nvinfo : EIATTR_KPARAM_INFO
	.align		4
.L_164:
        /*0038*/ 	.byte	0x04, 0x17
        /*003a*/ 	.short	(.L_166 - .L_165)
.L_165:
        /*003c*/ 	.word	0x00000000
        /*0040*/ 	.short	0x0004
        /*0042*/ 	.short	0x0020
        /*0044*/ 	.byte	0x00, 0xf0, 0x21, 0x00


	//----- nvinfo : EIATTR_KPARAM_INFO
	.align		4
.L_166:
        /*0048*/ 	.byte	0x04, 0x17
        /*004a*/ 	.short	(.L_168 - .L_167)
.L_167:
        /*004c*/ 	.word	0x00000000
        /*0050*/ 	.short	0x0003
        /*0052*/ 	.short	0x0018
        /*0054*/ 	.byte	0x00, 0xf0, 0x21, 0x00


	//----- nvinfo : EIATTR_KPARAM_INFO
	.align		4
.L_168:
        /*0058*/ 	.byte	0x04, 0x17
        /*005a*/ 	.short	(.L_170 - .L_169)
.L_169:
        /*005c*/ 	.word	0x00000000
        /*0060*/ 	.short	0x0002
        /*0062*/ 	.short	0x0010
        /*0064*/ 	.byte	0x00, 0xf0, 0x21, 0x00


	//----- nvinfo : EIATTR_KPARAM_INFO
	.align		4
.L_170:
        /*0068*/ 	.byte	0x04, 0x17
        /*006a*/ 	.short	(.L_172 - .L_171)
.L_171:
        /*006c*/ 	.word	0x00000000
        /*0070*/ 	.short	0x0001
        /*0072*/ 	.short	0x0008
        /*0074*/ 	.byte	0x00, 0xf0, 0x21, 0x00


	//----- nvinfo : EIATTR_KPARAM_INFO
	.align		4
.L_172:
        /*0078*/ 	.byte	0x04, 0x17
        /*007a*/ 	.short	(.L_174 - .L_173)
.L_173:
        /*007c*/ 	.word	0x00000000
        /*0080*/ 	.short	0x0000
        /*0082*/ 	.short	0x0000
        /*0084*/ 	.byte	0x00, 0xf0, 0x21, 0x00


	//----- nvinfo : EIATTR_SPARSE_MMA_MASK
	.align		4
.L_174:
        /*0088*/ 	.byte	0x03, 0x50
        /*008a*/ 	.short	0x0000


	//----- nvinfo : EIATTR_MAXREG_COUNT
	.align		4
        /*008c*/ 	.byte	0x03, 0x1b
        /*008e*/ 	.short	0x00ff


	//----- nvinfo : EIATTR_MERCURY_ISA_VERSION
	.align		4
        /*0090*/ 	.byte	0x03, 0x5f
        /*0092*/ 	.short	0x0101


	//----- nvinfo : EIATTR_VRC_CTA_INIT_COUNT
	.align		4
        /*0094*/ 	.byte	0x02, 0x4a
	.zero		1
	.zero		1


	//----- nvinfo : EIATTR_EXIT_INSTR_OFFSETS
	.align		4
        /*0098*/ 	.byte	0x04, 0x1c
        /*009a*/ 	.short	(.L_176 - .L_175)


	//   ....[0]....
.L_175:
        /*009c*/ 	.word	0x00000080


	//   ....[1]....
        /*00a0*/ 	.word	0x00001640


	//----- nvinfo : EIATTR_MAX_THREADS
	.align		4
.L_176:
        /*00a4*/ 	.byte	0x04, 0x05
        /*00a6*/ 	.short	(.L_178 - .L_177)
.L_177:
        /*00a8*/ 	.word	0x00000100
        /*00ac*/ 	.word	0x00000001
        /*00b0*/ 	.word	0x00000001


	//----- nvinfo : EIATTR_CRS_STACK_SIZE
	.align		4
.L_178:
        /*00b4*/ 	.byte	0x04, 0x1e
        /*00b6*/ 	.short	(.L_180 - .L_179)
.L_179:
        /*00b8*/ 	.word	0x00000000


	//----- nvinfo : EIATTR_CBANK_PARAM_SIZE
	.align		4
.L_180:
        /*00bc*/ 	.byte	0x03, 0x19
        /*00be*/ 	.short	0x0038


	//----- nvinfo : EIATTR_PARAM_CBANK
	.align		4
        /*00c0*/ 	.byte	0x04, 0x0a
        /*00c2*/ 	.short	(.L_182 - .L_181)
	.align		4
.L_181:
        /*00c4*/ 	.word	index@(.nv.constant0._ZN6thrust24THRUST_300001_SM_1000_NS8cuda_cub4core6detail13_kernel_agentINS1_16__set_operations14PartitionAgentINS0_6detail15normal_iteratorINS0_10device_ptrIiEEEESB_lN4cuda3std3__44lessIiEEEEJSB_SB_lllPNSE_4pairIllEESG_iEEEvDpT0_)
        /*00c8*/ 	.short	0x0380
        /*00ca*/ 	.short	0x0038


	//----- nvinfo : EIATTR_SW_WAR
	.align		4
.L_182:
        /*00cc*/ 	.byte	0x04, 0x36
        /*00ce*/ 	.short	(.L_184 - .L_183)
.L_183:
        /*00d0*/ 	.word	0x00000008
.L_184:


//--------------------- .nv.info._ZN6thrust24THRUST_300001_SM_1000_NS8cuda_cub4core6detail13_kernel_agentINS1_16__set_operations9InitAgentIN3cub18CUB_300001_SM_100013ScanTileStateIlLb1EEElEEJSA_lEEEvDpT0_ --------------------------
	.section	.nv.info._ZN6thrust24THRUST_300001_SM_1000_NS8cuda_cub4core6detail13_kernel_agentINS1_16__set_operations9InitAgentIN3cub18CUB_300001_SM_100013ScanTileStateIlLb1EEElEEJSA_lEEEvDpT0_,"",@"SHT_CUDA_INFO"
	.sectionflags	@""
	.align	4


	//----- nvinfo : EIATTR_CUDA_API_VERSION
	.align		4
        /*0000*/ 	.byte	0x04, 0x37
        /*0002*/ 	.short	(.L_186 - .L_185)
.L_185:
        /*0004*/ 	.word	0x00000082


	//----- nvinfo : EIATTR_KPARAM_INFO
	.align		4
.L_186:
        /*0008*/ 	.byte	0x04, 0x17
        /*000a*/ 	.short	(.L_188 - .L_187)
.L_187:
        /*000c*/ 	.word	0x00000000
        /*0010*/ 	.short	0x0001
        /*0012*/ 	.short	0x0008
        /*0014*/ 	.byte	0x00, 0xf0, 0x21, 0x00


	//----- nvinfo : EIATTR_KPARAM_INFO
	.align		4
.L_188:
        /*0018*/ 	.byte	0x04, 0x17
        /*001a*/ 	.short	(.L_190 - .L_189)
.L_189:
        /*001c*/ 	.word	0x00000000
        /*0020*/ 	.short	0x0000
        /*0022*/ 	.short	0x0000
        /*0024*/ 	.byte	0x00, 0xf0, 0x21, 0x00


	//----- nvinfo : EIATTR_SPARSE_MMA_MASK
	.align		4
.L_190:
        /*0028*/ 	.byte	0x03, 0x50
        /*002a*/ 	.short	0x0000


	//----- nvinfo : EIATTR_MAXREG_COUNT
	.align		4
        /*002c*/ 	.byte	0x03, 0x1b
        /*002e*/ 	.short	0x00ff


	//----- nvinfo : EIATTR_MERCURY_ISA_VERSION
	.align		4
        /*0030*/ 	.byte	0x03, 0x5f
        /*0032*/ 	.short	0x0101


	//----- nvinfo : EIATTR_VRC_CTA_INIT_COUNT
	.align		4
        /*0034*/ 	.byte	0x02, 0x4a
	.zero		1
	.zero		1


	//----- nvinfo : EIATTR_EXIT_INSTR_OFFSETS
	.align		4
        /*0038*/ 	.byte	0x04, 0x1c
        /*003a*/ 	.short	(.L_192 - .L_191)


	//   ....[0]....
.L_191:
        /*003c*/ 	.word	0x00000100


	//   ....[1]....
        /*0040*/ 	.word	0x00000140


	//----- nvinfo : EIATTR_MAX_THREADS
	.align		4
.L_192:
        /*0044*/ 	.byte	0x04, 0x05
        /*0046*/ 	.short	(.L_194 - .L_193)
.L_193:
        /*0048*/ 	.word	0x00000080
        /*004c*/ 	.word	0x00000001
        /*0050*/ 	.word	0x00000001


	//----- nvinfo : EIATTR_CBANK_PARAM_SIZE
	.align		4
.L_194:
        /*0054*/ 	.byte	0x03, 0x19
        /*0056*/ 	.short	0x0010


	//----- nvinfo : EIATTR_PARAM_CBANK
	.align		4
        /*0058*/ 	.byte	0x04, 0x0a
        /*005a*/ 	.short	(.L_196 - .L_195)
	.align		4
.L_195:
        /*005c*/ 	.word	index@(.nv.constant0._ZN6thrust24THRUST_300001_SM_1000_NS8cuda_cub4core6detail13_kernel_agentINS1_16__set_operations9InitAgentIN3cub18CUB_300001_SM_100013ScanTileStateIlLb1EEElEEJSA_lEEEvDpT0_)
        /*0060*/ 	.short	0x0380
        /*0062*/ 	.short	0x0010


	//----- nvinfo : EIATTR_SW_WAR
	.align		4
.L_196:
        /*0064*/ 	.byte	0x04, 0x36
        /*0066*/ 	.short	(.L_198 - .L_197)
.L_197:
        /*0068*/ 	.word	0x00000008
.L_198:


//--------------------- .nv.info._ZN6thrust24THRUST_300001_SM_1000_NS8cuda_cub4core6detail13_kernel_agentINS1_16__set_operations10SetOpAgentINS0_6detail15normal_iteratorINS0_10device_ptrIiEEEESB_PiSC_SB_SC_iN4cuda3std3__44lessIiEENS5_31serial_set_symmetric_differenceENSF_17integral_constantIbLb0EEEEEJSB_SB_SC_SC_iiSB_SC_SH_SI_PNSF_4pairIiiEEPmN3cub18CUB_300001_SM_100013ScanTileStateIiLb1EEEEEEvDpT0_ --------------------------
	.section	.nv.info._ZN6thrust24THRUST_300001_SM_1000_NS8cuda_cub4core6detail13_kernel_agentINS1_16__set_operations10SetOpAgentINS0_6detail15normal_iteratorINS0_10device_ptrIiEEEESB_PiSC_SB_SC_iN4cuda3std3__44lessIiEENS5_31serial_set_symmetric_differenceENSF_17integral_constantIbLb0EEEEEJSB_SB_SC_SC_iiSB_SC_SH_SI_PNSF_4pairIiiEEPmN3cub18CUB_300001_SM_100013ScanTileStateIiLb1EEEEEEvDpT0_,"",@"SHT_CUDA_INFO"
	.sectionflags	@""
	.align	4


	//----- nvinfo : EIATTR_CUDA_API_VERSION
	.align		4
        /*0000*/ 	.byte	0x04, 0x37
        /*0002*/ 	.short	(.L_200 - .L_199)
.L_199:
        /*0004*/ 	.word	0x00000082


	//----- nvinfo : EIATTR_KPARAM_INFO
	.align		4
.L_200:
        /*0008*/ 	.byte	0x04, 0x17
        /*000a*/ 	.short	(.L_202 - .L_201)
.L_201:
        /*000c*/ 	.word	0x00000000
        /*0010*/ 	.short	0x000c
        /*0012*/ 	.short	0x0050
        /*0014*/ 	.byte	0x00, 0xf0, 0x21, 0x00


	//----- nvinfo : EIATTR_KPARAM_INFO
	.align		4
.L_202:
        /*0018*/ 	.byte	0x04, 0x17
        /*001a*/ 	.short	(.L_204 - .L_203)
.L_203:
        /*001c*/ 	.word	0x00000000
        /*0020*/ 	.short	0x000b
        /*0022*/ 	.short	0x0048
        /*0024*/ 	.byte	0x00, 0xf5, 0x21, 0x00


	//----- nvinfo : EIATTR_KPARAM_INFO
	.align		4
.L_204:
        /*0028*/ 	.byte	0x04, 0x17
        /*002a*/ 	.short	(.L_206 - .L_205)
.L_205:
        /*002c*/ 	.word	0x00000000
        /*0030*/ 	.short	0x000a
        /*0032*/ 	.short	0x0040
        /*0034*/ 	.byte	0x00, 0xf5, 0x21, 0x00


	//----- nvinfo : EIATTR_KPARAM_INFO
	.align		4
.L_206:
        /*0038*/ 	.byte	0x04, 0x17
        /*003a*/ 	.short	(.L_208 - .L_207)
.L_207:
        /*003c*/ 	.word	0x00000000
        /*0040*/ 	.short	0x0009
        /*0042*/ 	.short	0x0039
        /*0044*/ 	.byte	0x00, 0xf0, 0x05, 0x00


	//----- nvinfo : EIATTR_KPARAM_INFO
	.align		4
.L_208:
        /*0048*/ 	.byte	0x04, 0x17
        /*004a*/ 	.short	(.L_210 - .L_209)
.L_209:
        /*004c*/ 	.word	0x00000000
        /*0050*/ 	.short	0x0008
        /*0052*/ 	.short	0x0038
        /*0054*/ 	.byte	0x00, 0xf0, 0x05, 0x00


	//----- nvinfo : EIATTR_KPARAM_INFO
	.align		4
.L_210:
        /*0058*/ 	.byte	0x04, 0x17
        /*005a*/ 	.short	(.L_212 - .L_211)
.L_211:
        /*005c*/ 	.word	0x00000000
        /*0060*/ 	.short	0x0007
        /*0062*/ 	.short	0x0030
        /*0064*/ 	.byte	0x00, 0xf5, 0x21, 0x00


	//----- nvinfo : EIATTR_KPARAM_INFO
	.align		4
.L_212:
        /*0068*/ 	.byte	0x04, 0x17
        /*006a*/ 	.short	(.L_214 - .L_213)
.L_213:
        /*006c*/ 	.word	0x00000000
        /*0070*/ 	.short	0x0006
        /*0072*/ 	.short	0x0028
        /*0074*/ 	.byte	0x00, 0xf0, 0x21, 0x00


	//----- nvinfo : EIATTR_KPARAM_INFO
	.align		4
.L_214:
        /*0078*/ 	.byte	0x04, 0x17
        /*007a*/ 	.short	(.L_216 - .L_215)
.L_215:
        /*007c*/ 	.word	0x00000000
        /*0080*/ 	.short	0x0005
        /*0082*/ 	.short	0x0024
        /*0084*/ 	.byte	0x00, 0xf0, 0x11, 0x00


	//----- nvinfo : EIATTR_KPARAM_INFO
	.align		4
.L_216:
        /*0088*/ 	.byte	0x04, 0x17
        /*008a*/ 	.short	(.L_218 - .L_217)
.L_217:
        /*008c*/ 	.word	0x00000000
        /*0090*/ 	.short	0x0004
        /*0092*/ 	.short	0x0020
        /*0094*/ 	.byte	0x00, 0xf0, 0x11, 0x00


	//----- nvinfo : EIATTR_KPARAM_INFO
	.align		4
.L_218:
        /*0098*/ 	.byte	0x04, 0x17
        /*009a*/ 	.short	(.L_220 - .L_219)
.L_219:
        /*009c*/ 	.word	0x00000000
        /*00a0*/ 	.short	0x0003
        /*00a2*/ 	.short	0x0018
        /*00a4*/ 	.byte	0x00, 0xf5, 0x21, 0x00


	//----- nvinfo : EIATTR_KPARAM_INFO
	.align		4
.L_220:
        /*00a8*/ 	.byte	0x04, 0x17
        /*00aa*/ 	.short	(.L_222 - .L_221)
.L_221:
        /*00ac*/ 	.word	0x00000000
        /*00b0*/ 	.short	0x0002
        /*00b2*/ 	.short	0x0010
        /*00b4*/ 	.byte	0x00, 0xf5, 0x21, 0x00


	//----- nvinfo : EIATTR_KPARAM_INFO
	.align		4
.L_222:
        /*00b8*/ 	.byte	0x04, 0x17
        /*00ba*/ 	.short	(.L_224 - .L_223)
.L_223:
        /*00bc*/ 	.word	0x00000000
        /*00c0*/ 	.short	0x0001
        /*00c2*/ 	.short	0x0008
        /*00c4*/ 	.byte	0x00, 0xf0, 0x21, 0x00


	//----- nvinfo : EIATTR_KPARAM_INFO
	.align		4
.L_224:
        /*00c8*/ 	.byte	0x04, 0x17
        /*00ca*/ 	.short	(.L_226 - .L_225)
.L_225:
        /*00cc*/ 	.word	0x00000000
        /*00d0*/ 	.short	0x0000
        /*00d2*/ 	.short	0x0000
        /*00d4*/ 	.byte	0x00, 0xf0, 0x21, 0x00


	//----- nvinfo : EIATTR_SPARSE_MMA_MASK
	.align		4
.L_226:
        /*00d8*/ 	.byte	0x03, 0x50
        /*00da*/ 	.short	0x0000


	//----- nvinfo : EIATTR_MAXREG_COUNT
	.align		4
        /*00dc*/ 	.byte	0x03, 0x1b
        /*00de*/ 	.short	0x0080


	//----- nvinfo : EIATTR_NUM_BARRIERS
	.align		4
        /*00e0*/ 	.byte	0x02, 0x4c
        /*00e2*/ 	.byte	0x01
	.zero		1


	//----- nvinfo : EIATTR_MERCURY_ISA_VERSION
	.align		4
        /*00e4*/ 	.byte	0x03, 0x5f
        /*00e6*/ 	.short	0x0101


	//----- nvinfo : EIATTR_COOP_GROUP_MASK_REGIDS
	.align		4
        /*00e8*/ 	.byte	0x04, 0x29
        /*00ea*/ 	.short	(.L_228 - .L_227)


	//   ....[0]....
.L_227:
        /*00ec*/ 	.word	0xffffffff


	//   ....[1]....
        /*00f0*/ 	.word	0xffffffff


	//   ....[2]....
        /*00f4*/ 	.word	0xffffffff


	//   ....[3]....
        /*00f8*/ 	.word	0xffffffff


	//   ....[4]....
        /*00fc*/ 	.word	0xffffffff


	//   ....[5]....
        /*0100*/ 	.word	0xffffffff


	//   ....[6]....
        /*0104*/ 	.word	0xffffffff


	//   ....[7]....
        /*0108*/ 	.word	0xffffffff


	//   ....[8]....
        /*010c*/ 	.word	0xffffffff


	//   ....[9]....
        /*0110*/ 	.word	0xffffffff


	//   ....[10]....
        /*0114*/ 	.word	0xffffffff


	//   ....[11]....
        /*0118*/ 	.word	0xffffffff


	//   ....[12]....
        /*011c*/ 	.word	0xffffffff


	//   ....[13]....
        /*0120*/ 	.word	0xffffffff


	//   ....[14]....
        /*0124*/ 	.word	0xffffffff


	//   ....[15]....
        /*0128*/ 	.word	0xffffffff


	//   ....[16]....
        /*012c*/ 	.word	0xffffffff


	//   ....[17]....
        /*0130*/ 	.word	0xffffffff


	//   ....[18]....
        /*0134*/ 	.word	0xffffffff


	//   ....[19]....
        /*0138*/ 	.word	0xffffffff


	//   ....[20]....
        /*013c*/ 	.word	0xffffffff


	//   ....[21]....
        /*0140*/ 	.word	0xffffffff


	//   ....[22]....
        /*0144*/ 	.word	0xffffffff


	//   ....[23]....
        /*0148*/ 	.word	0xffffffff


	//   ....[24]....
        /*014c*/ 	.word	0xffffffff


	//   ....[25]....
        /*0150*/ 	.word	0xffffffff


	//   ....[26]....
        /*0154*/ 	.word	0xffffffff


	//   ....[27]....
        /*0158*/ 	.word	0xffffffff


	//   ....[28]....
        /*015c*/ 	.word	0xffffffff


	//   ....[29]....
        /*0160*/ 	.word	0xffffffff


	//   ....[30]....
        /*0164*/ 	.word	0xffffffff


	//   ....[31]....
        /*0168*/ 	.word	0xffffffff


	//   ....[32]....
        /*016c*/ 	.word	0xffffffff


	//   ....[33]....
        /*0170*/ 	.word	0xffffffff


	//   ....[34]....
        /*0174*/ 	.word	0xffffffff


	//   ....[35]....
        /*0178*/ 	.word	0xffffffff


	//   ....[36]....
        /*017c*/ 	.word	0xffffffff


	//   ....[37]....
        /*0180*/ 	.word	0xffffffff


	//   ....[38]....
        /*0184*/ 	.word	0xffffffff


	//   ....[39]....
        /*0188*/ 	.word	0xffffffff


	//   ....[40]....
        /*018c*/ 	.word	0xffffffff


	//   ....[41]....
        /*0190*/ 	.word	0xffffffff


	//   ....[42]....
        /*0194*/ 	.word	0xffffffff


	//   ....[43]....
        /*0198*/ 	.word	0xffffffff


	//   ....[44]....
        /*019c*/ 	.word	0xffffffff


	//   ....[45]....
        /*01a0*/ 	.word	0xffffffff


	//   ....[46]....
        /*01a4*/ 	.word	0xffffffff


	//   ....[47]....
        /*01a8*/ 	.word	0xffffffff


	//   ....[48]....
        /*01ac*/ 	.word	0xffffffff


	//   ....[49]....
        /*01b0*/ 	.word	0xffffffff


	//   ....[50]....
        /*01b4*/ 	.word	0xffffffff


	//   ....[51]....
        /*01b8*/ 	.word	0xffffffff


	//   ....[52]....
        /*01bc*/ 	.word	0xffffffff


	//   ....[53]....
        /*01c0*/ 	.word	0xffffffff


	//   ....[54]....
        /*01c4*/ 	.word	0xffffffff


	//   ....[55]....
        /*01c8*/ 	.word	0xffffffff


	//   ....[56]....
        /*01cc*/ 	.word	0x05000012


	//   ....[57]....
        /*01d0*/ 	.word	0x05000012


	//   ....[58]....
        /*01d4*/ 	.word	0x05000012


	//   ....[59]....
        /*01d8*/ 	.word	0x05000012


	//   ....[60]....
        /*01dc*/ 	.word	0x05000012


	//   ....[61]....
        /*01e0*/ 	.word	0x05000012


	//   ....[62]....
        /*01e4*/ 	.word	0x05000012


	//   ....[63]....
        /*01e8*/ 	.word	0x05000012


	//   ....[64]....
        /*01ec*/ 	.word	0x05000012


	//   ....[65]....
        /*01f0*/ 	.word	0x05000012


	//   ....[66]....
        /*01f4*/ 	.word	0x05000012


	//   ....[67]....
        /*01f8*/ 	.word	0x05000012


	//   ....[68]....
        /*01fc*/ 	.word	0x05000012


	//   ....[69]....
        /*0200*/ 	.word	0x05000012


	//   ....[70]....
        /*0204*/ 	.word	0x05000012


	//   ....[71]....
        /*0208*/ 	.word	0x05000012


	//   ....[72]....
        /*020c*/ 	.word	0x05000012


	//   ....[73]....
        /*0210*/ 	.word	0x05000012


	//   ....[74]....
        /*0214*/ 	.word	0x05000012


	//   ....[75]....
        /*0218*/ 	.word	0x05000012


	//   ....[76]....
        /*021c*/ 	.word	0x05000012


	//   ....[77]....
        /*0220*/ 	.word	0x05000012


	//   ....[78]....
        /*0224*/ 	.word	0x05000012


	//   ....[79]....
        /*0228*/ 	.word	0x05000012


	//   ....[80]....
        /*022c*/ 	.word	0x05000012


	//   ....[81]....
        /*0230*/ 	.word	0x05000012


	//   ....[82]....
        /*0234*/ 	.word	0x05000012


	//   ....[83]....
        /*0238*/ 	.word	0x05000012


	//   ....[84]....
        /*023c*/ 	.word	0x05000012


	//   ....[85]....
        /*0240*/ 	.word	0x05000012


	//   ....[86]....
        /*0244*/ 	.word	0x05000012


	//   ....[87]....
        /*0248*/ 	.word	0x05000012


	//   ....[88]....
        /*024c*/ 	.word	0x05000012


	//   ....[89]....
        /*0250*/ 	.word	0x05000012


	//   ....[90]....
        /*0254*/ 	.word	0x05000012


	//   ....[91]....
        /*0258*/ 	.word	0x05000012


	//----- nvinfo : EIATTR_COOP_GROUP_INSTR_OFFSETS
	.align		4
.L_228:
        /*025c*/ 	.byte	0x04, 0x28
        /*025e*/ 	.short	(.L_230 - .L_229)


	//   ....[0]....
.L_229:
        /*0260*/ 	.word	0x00003080


	//   ....[1]....
        /*0264*/ 	.word	0x000030b0


	//   ....[2]....
        /*0268*/ 	.word	0x000030d0


	//   ....[3]....
        /*026c*/ 	.word	0x000030f0


	//   ....[4]....
        /*0270*/ 	.word	0x00003110


	//   ....[5]....
        /*0274*/ 	.word	0x00003560


	//   ....[6]....
        /*0278*/ 	.word	0x000035a0


	//   ....[7]....
        /*027c*/ 	.word	0x000035c0


	//   ....[8]....
        /*0280*/ 	.word	0x000035e0


	//   ....[9]....
        /*0284*/ 	.word	0x00003600


	//   ....[10]....
        /*0288*/ 	.word	0x00003b60


	//   ....[11]....
        /*028c*/ 	.word	0x00003c30


	//   ....[12]....
        /*0290*/ 	.word	0x00003c90


	//   ....[13]....
        /*0294*/ 	.word	0x00003d20


	//   ....[14]....
        /*0298*/ 	.word	0x00003d70


	//   ....[15]....
        /*029c*/ 	.word	0x00003dc0


	//   ....[16]....
        /*02a0*/ 	.word	0x00003e10


	//   ....[17]....
        /*02a4*/ 	.word	0x00003e80


	//   ....[18]....
        /*02a8*/ 	.word	0x00003eb0


	//   ....[19]....
        /*02ac*/ 	.word	0x00003f70


	//   ....[20]....
        /*02b0*/ 	.word	0x00004050


	//   ....[21]....
        /*02b4*/ 	.word	0x000040a0


	//   ....[22]....
        /*02b8*/ 	.word	0x00004110


	//   ....[23]....
        /*02bc*/ 	.word	0x00004170


	//   ....[24]....
        /*02c0*/ 	.word	0x000041c0


	//   ....[25]....
        /*02c4*/ 	.word	0x00004210


	//   ....[26]....
        /*02c8*/ 	.word	0x00004250


	//   ....[27]....
        /*02cc*/ 	.word	0x00004290


	//   ....[28]....
        /*02d0*/ 	.word	0x000088a0


	//   ....[29]....
        /*02d4*/ 	.word	0x000088d0


	//   ....[30]....
        /*02d8*/ 	.word	0x000088f0


	//   ....[31]....
        /*02dc*/ 	.word	0x00008910


	//   ....[32]....
        /*02e0*/ 	.word	0x00008930


	//   ....[33]....
        /*02e4*/ 	.word	0x00008d30


	//   ....[34]....
        /*02e8*/ 	.word	0x00008d70


	//   ....[35]....
        /*02ec*/ 	.word	0x00008d90


	//   ....[36]....
        /*02f0*/ 	.word	0x00008db0


	//   ....[37]....
        /*02f4*/ 	.word	0x00008dd0


	//   ....[38]....
        /*02f8*/ 	.word	0x00009330


	//   ....[39]....
        /*02fc*/ 	.word	0x00009400


	//   ....[40]....
        /*0300*/ 	.word	0x00009460


	//   ....[41]....
        /*0304*/ 	.word	0x000094f0


	//   ....[42]....
        /*0308*/ 	.word	0x00009550


	//   ....[43]....
        /*030c*/ 	.word	0x000095a0


	//   ....[44]....
        /*0310*/ 	.word	0x000095f0


	//   ....[45]....
        /*0314*/ 	.word	0x00009660


	//   ....[46]....
        /*0318*/ 	.word	0x00009680


	//   ....[47]....
        /*031c*/ 	.word	0x00009740


	//   ....[48]....
        /*0320*/ 	.word	0x00009820


	//   ....[49]....
        /*0324*/ 	.word	0x00009870


	//   ....[50]....
        /*0328*/ 	.word	0x000098e0


	//   ....[51]....
        /*032c*/ 	.word	0x00009940


	//   ....[52]....
        /*0330*/ 	.word	0x00009990


	//   ....[53]....
        /*0334*/ 	.word	0x000099e0


	//   ....[54]....
        /*0338*/ 	.word	0x00009a20


	//   ....[55]....
        /*033c*/ 	.word	0x00009a60


	//   ....[56]....
        /*0340*/ 	.word	0x0000ac70


	//   ....[57]....
        /*0344*/ 	.word	0x0000acf0


	//   ....[58]....
        /*0348*/ 	.word	0x0000ad80


	//   ....[59]....
        /*034c*/ 	.word	0x0000ae50


	//   ....[60]....
        /*0350*/ 	.word	0x0000af00


	//   ....[61]....
        /*0354*/ 	.word	0x0000af90


	//   ....[62]....
        /*0358*/ 	.word	0x0000b010


	//   ....[63]....
        /*035c*/ 	.word	0x0000b090


	//   ....[64]....
        /*0360*/ 	.word	0x0000b170


	//   ....[65]....
        /*0364*/ 	.word	0x0000b1e0


	//   ....[66]....
        /*0368*/ 	.word	0x0000b260


	//   ....[67]....
        /*036c*/ 	.word	0x0000b2e0


	//   ....[68]....
        /*0370*/ 	.word	0x0000b3a0


	//   ....[69]....
        /*0374*/ 	.word	0x0000b440


	//   ....[70]....
        /*0378*/ 	.word	0x0000b4e0


	//   ....[71]....
        /*037c*/ 	.word	0x0000b570


	//   ....[72]....
        /*0380*/ 	.word	0x0000b5e0


	//   ....[73]....
        /*0384*/ 	.word	0x0000b650


	//   ....[74]....
        /*0388*/ 	.word	0x0000b6c0


	//   ....[75]....
        /*038c*/ 	.word	0x0000b740


	//   ....[76]....
        /*0390*/ 	.word	0x0000b7d0


	//   ....[77]....
        /*0394*/ 	.word	0x0000b8d0


	//   ....[78]....
        /*0398*/ 	.word	0x0000b950


	//   ....[79]....
        /*039c*/ 	.word	0x0000b9e0


	//   ....[80]....
        /*03a0*/ 	.word	0x0000ba70


	//   ....[81]....
        /*03a4*/ 	.word	0x0000bae0


	//   ....[82]....
        /*03a8*/ 	.word	0x0000bbc0


	//   ....[83]....
        /*03ac*/ 	.word	0x0000bc30


	//   ....[84]....
        /*03b0*/ 	.word	0x0000bcb0


	//   ....[85]....
        /*03b4*/ 	.word	0x0000bd30


	//   ....[86]....
        /*03b8*/ 	.word	0x0000bdf0


	//   ....[87]....
        /*03bc*/ 	.word	0x0000be90


	//   ....[88]....
        /*03c0*/ 	.word	0x0000bf30


	//   ....[89]....
        /*03c4*/ 	.word	0x0000bfc0


	//   ....[90]....
        /*03c8*/ 	.word	0x0000c030


	//   ....[91]....
        /*03cc*/ 	.word	0x0000c0a0


	//----- nvinfo : EIATTR_VRC_CTA_INIT_COUNT
	.align		4
.L_230:
        /*03d0*/ 	.byte	0x02, 0x4a
	.zero		1
	.zero		1


	//----- nvinfo : EIATTR_EXIT_INSTR_OFFSETS
	.align		4
        /*03d4*/ 	.byte	0x04, 0x1c
        /*03d6*/ 	.short	(.L_232 - .L_231)


	//   ....[0]....
.L_231:
        /*03d8*/ 	.word	0x00004be0


	//   ....[1]....
        /*03dc*/ 	.word	0x00004d90


	//   ....[2]....
        /*03e0*/ 	.word	0x00005330


	//   ....[3]....
        /*03e4*/ 	.word	0x000053d0


	//   ....[4]....
        /*03e8*/ 	.word	0x0000abd0


	//   ....[5]....
        /*03ec*/ 	.word	0x0000ac20


	//----- nvinfo : EIATTR_MAX_THREADS
	.align		4
.L_232:
        /*03f0*/ 	.byte	0x04, 0x05
        /*03f2*/ 	.short	(.L_234 - .L_233)
.L_233:
        /*03f4*/ 	.word	0x00000200
        /*03f8*/ 	.word	0x00000001
        /*03fc*/ 	.word	0x00000001


	//----- nvinfo : EIATTR_CRS_STACK_SIZE
	.align		4
.L_234:
        /*0400*/ 	.byte	0x04, 0x1e
        /*0402*/ 	.short	(.L_236 - .L_235)
.L_235:
        /*0404*/ 	.word	0x00000000


	//----- nvinfo : EIATTR_CBANK_PARAM_SIZE
	.align		4
.L_236:
        /*0408*/ 	.byte	0x03, 0x19
        /*040a*/ 	.short	0x0058


	//----- nvinfo : EIATTR_PARAM_CBANK
	.align		4
        /*040c*/ 	.byte	0x04, 0x0a
        /*040e*/ 	.short	(.L_238 - .L_237)
	.align		4
.L_237:
        /*0410*/ 	.word	index@(.nv.constant0._ZN6thrust24THRUST_300001_SM_1000_NS8cuda_cub4core6detail13_kernel_agentINS1_16__set_operations10SetOpAgentINS0_6detail15normal_iteratorINS0_10device_ptrIiEEEESB_PiSC_SB_SC_iN4cuda3std3__44lessIiEENS5_31serial_set_symmetric_differenceENSF_17integral_constantIbLb0EEEEEJSB_SB_SC_SC_iiSB_SC_SH_SI_PNSF_4pairIiiEEPmN3cub18CUB_300001_SM_100013ScanTileStateIiLb1EEEEEEvDpT0_)
        /*0414*/ 	.short	0x0380
        /*0416*/ 	.short	0x0058


	//----- nvinfo : EIATTR_SW_WAR
	.align		4
.L_238:
        /*0418*/ 	.byte	0x04, 0x36
        /*041a*/ 	.short	(.L_240 - .L_239)
.L_239:
        /*041c*/ 	.word	0x00000008
.L_240:


//--------------------- .nv.info._ZN6thrust24THRUST_300001_SM_1000_NS8cuda_cub4core6detail13_kernel_agentINS1_16__set_operations14PartitionAgentINS0_6detail15normal_iteratorINS0_10device_ptrIiEEEESB_iN4cuda3std3__44lessIiEEEEJSB_SB_iiiPNSE_4pairIiiEESG_iEEEvDpT0_ --------------------------
	.section	.nv.info._ZN6thrust24THRUST_300001_SM_1000_NS8cuda_cub4core6detail13_kernel_agentINS1_16__set_operations14PartitionAgentINS0_6detail15normal_iteratorINS0_10device_ptrIiEEEESB_iN4cuda3std3__44lessIiEEEEJSB_SB_iiiPNSE_4pairIiiEESG_iEEEvDpT0_,"",@"SHT_CUDA_INFO"
	.sectionflags	@""
	.align	4


	//----- nvinfo : EIATTR_CUDA_API_VERSION
	.align		4
        /*0000*/ 	.byte	0x04, 0x37
        /*0002*/ 	.short	(.L_242 - .L_241)
.L_241:
        /*0004*/ 	.word	0x00000082


	//----- nvinfo : EIATTR_KPARAM_INFO
	.align		4
.L_242:
        /*0008*/ 	.byte	0x04, 0x17
        /*000a*/ 	.short	(.L_244 - .L_243)
.L_243:
        /*000c*/ 	.word	0x00000000
        /*0010*/ 	.short	0x0007
        /*0012*/ 	.short	0x002c
        /*0014*/ 	.byte	0x00, 0xf0, 0x11, 0x00


	//----- nvinfo : EIATTR_KPARAM_INFO
	.align		4
.L_244:
        /*0018*/ 	.byte	0x04, 0x17
        /*001a*/ 	.short	(.L_246 - .L_245)
.L_245:
        /*001c*/ 	.word	0x00000000
        /*0020*/ 	.short	0x0006
        /*0022*/ 	.short	0x0028
        /*0024*/ 	.byte	0x00, 0xf0, 0x05, 0x00


	//----- nvinfo : EIATTR_KPARAM_INFO
	.align		4
.L_246:
        /*0028*/ 	.byte	0x04, 0x17
        /*002a*/ 	.short	(.L_248 - .L_247)
.L_247:
        /*002c*/ 	.word	0x00000000
        /*0030*/ 	.short	0x0005
        /*0032*/ 	.short	0x0020
        /*0034*/ 	.byte	0x00, 0xf5, 0x21, 0x00


	//----- nvinfo : EIATTR_KPARAM_INFO
	.align		4
.L_248:
        /*0038*/ 	.byte	0x04, 0x17
        /*003a*/ 	.short	(.L_250 - .L_249)
.L_249:
        /*003c*/ 	.word	0x00000000
        /*0040*/ 	.short	0x0004
        /*0042*/ 	.short	0x0018
        /*0044*/ 	.byte	0x00, 0xf0, 0x11, 0x00


	//----- nvinfo : EIATTR_KPARAM_INFO
	.align		4
.L_250:
        /*0048*/ 	.byte	0x04, 0x17
        /*004a*/ 	.short	(.L_252 - .L_251)
.L_251:
        /*004c*/ 	.word	0x00000000
        /*0050*/ 	.short	0x0003
        /*0052*/ 	.short	0x0014
        /*0054*/ 	.byte	0x00, 0xf0, 0x11, 0x00


	//----- nvinfo : EIATTR_KPARAM_INFO
	.align		4
.L_252:
        /*0058*/ 	.byte	0x04, 0x17
        /*005a*/ 	.short	(.L_254 - .L_253)
.L_253:
        /*005c*/ 	.word	0x00000000
        /*0060*/ 	.short	0x0002
        /*0062*/ 	.short	0x0010
        /*0064*/ 	.byte	0x00, 0xf0, 0x11, 0x00


	//----- nvinfo : EIATTR_KPARAM_INFO
	.align		4
.L_254:
        /*0068*/ 	.byte	0x04, 0x17
        /*006a*/ 	.short	(.L_256 - .L_255)
.L_255:
        /*006c*/ 	.word	0x00000000
        /*0070*/ 	.short	0x0001
        /*0072*/ 	.short	0x0008
        /*0074*/ 	.byte	0x00, 0xf0, 0x21, 0x00


	//----- nvinfo : EIATTR_KPARAM_INFO
	.align		4
.L_256:
        /*0078*/ 	.byte	0x04, 0x17
        /*007a*/ 	.short	(.L_258 - .L_257)
.L_257:
        /*007c*/ 	.word	0x00000000
        /*0080*/ 	.short	0x0000
        /*0082*/ 	.short	0x0000
        /*0084*/ 	.byte	0x00, 0xf0, 0x21, 0x00


	//----- nvinfo : EIATTR_SPARSE_MMA_MASK
	.align		4
.L_258:
        /*0088*/ 	.byte	0x03, 0x50
        /*008a*/ 	.short	0x0000


	//----- nvinfo : EIATTR_MAXREG_COUNT
	.align		4
        /*008c*/ 	.byte	0x03, 0x1b
        /*008e*/ 	.short	0x00ff


	//----- nvinfo : EIATTR_MERCURY_ISA_VERSION
	.align		4
        /*0090*/ 	.byte	0x03, 0x5f
        /*0092*/ 	.short	0x0101


	//----- nvinfo : EIATTR_VRC_CTA_INIT_COUNT
	.align		4
        /*0094*/ 	.byte	0x02, 0x4a
	.zero		1
	.zero		1


	//----- nvinfo : EIATTR_EXIT_INSTR_OFFSETS
	.align		4
        /*0098*/ 	.byte	0x04, 0x1c
        /*009a*/ 	.short	(.L_260 - .L_259)


	//   ....[0]....
.L_259:
        /*009c*/ 	.word	0x00000070


	//   ....[1]....
        /*00a0*/ 	.word	0x00000e50


	//----- nvinfo : EIATTR_MAX_THREADS
	.align		4
.L_260:
        /*00a4*/ 	.byte	0x04, 0x05
        /*00a6*/ 	.short	(.L_262 - .L_261)
.L_261:
        /*00a8*/ 	.word	0x00000100
        /*00ac*/ 	.word	0x00000001
        /*00b0*/ 	.word	0x00000001


	//----- nvinfo : EIATTR_CRS_STACK_SIZE
	.align		4
.L_262:
        /*00b4*/ 	.byte	0x04, 0x1e
        /*00b6*/ 	.short	(.L_264 - .L_263)
.L_263:
        /*00b8*/ 	.word	0x00000000


	//----- nvinfo : EIATTR_CBANK_PARAM_SIZE
	.align		4
.L_264:
        /*00bc*/ 	.byte	0x03, 0x19
        /*00be*/ 	.short	0x0030


	//----- nvinfo : EIATTR_PARAM_CBANK
	.align		4
        /*00c0*/ 	.byte	0x04, 0x0a
        /*00c2*/ 	.short	(.L_266 - .L_265)
	.align		4
.L_265:
        /*00c4*/ 	.word	index@(.nv.constant0._ZN6thrust24THRUST_300001_SM_1000_NS8cuda_cub4core6detail13_kernel_agentINS1_16__set_operations14PartitionAgentINS0_6detail15normal_iteratorINS0_10device_ptrIiEEEESB_iN4cuda3std3__44lessIiEEEEJSB_SB_iiiPNSE_4pairIiiEESG_iEEEvDpT0_)
        /*00c8*/ 	.short	0x0380
        /*00ca*/ 	.short	0x0030


	//----- nvinfo : EIATTR_SW_WAR
	.align		4
.L_266:
        /*00cc*/ 	.byte	0x04, 0x36
        /*00ce*/ 	.short	(.L_268 - .L_267)
.L_267:
        /*00d0*/ 	.word	0x00000008
.L_268:


//--------------------- .nv.info._ZN6thrust24THRUST_300001_SM_1000_NS8cuda_cub4core6detail13_kernel_agentINS1_16__set_operations9InitAgentIN3cub18CUB_300001_SM_100013ScanTileStateIiLb1EEEiEEJSA_iEEEvDpT0_ --------------------------
	.section	.nv.info._ZN6thrust24THRUST_300001_SM_1000_NS8cuda_cub4core6detail13_kernel_agentINS1_16__set_operations9InitAgentIN3cub18CUB_300001_SM_100013ScanTileStateIiLb1EEEiEEJSA_iEEEvDpT0_,"",@"SHT_CUDA_INFO"
	.sectionflags	@""
	.align	4


	//----- nvinfo : EIATTR_CUDA_API_VERSION
	.align		4
        /*0000*/ 	.byte	0x04, 0x37
        /*0002*/ 	.short	(.L_270 - .L_269)
.L_269:
        /*0004*/ 	.word	0x00000082


	//----- nvinfo : EIATTR_KPARAM_INFO
	.align		4
.L_270:
        /*0008*/ 	.byte	0x04, 0x17
        /*000a*/ 	.short	(.L_272 - .L_271)
.L_271:
        /*000c*/ 	.word	0x00000000
        /*0010*/ 	.short	0x0001
        /*0012*/ 	.short	0x0008
        /*0014*/ 	.byte	0x00, 0xf0, 0x11, 0x00


	//----- nvinfo : EIATTR_KPARAM_INFO
	.align		4
.L_272:
        /*0018*/ 	.byte	0x04, 0x17
        /*001a*/ 	.short	(.L_274 - .L_273)
.L_273:
        /*001c*/ 	.word	0x00000000
        /*0020*/ 	.short	0x0000
        /*0022*/ 	.short	0x0000
        /*0024*/ 	.byte	0x00, 0xf0, 0x21, 0x00


	//----- nvinfo : EIATTR_SPARSE_MMA_MASK
	.align		4
.L_274:
        /*0028*/ 	.byte	0x03, 0x50
        /*002a*/ 	.short	0x0000


	//----- nvinfo : EIATTR_MAXREG_COUNT
	.align		4
        /*002c*/ 	.byte	0x03, 0x1b
        /*002e*/ 	.short	0x00ff


	//----- nvinfo : EIATTR_MERCURY_ISA_VERSION
	.align		4
        /*0030*/ 	.byte	0x03, 0x5f
        /*0032*/ 	.short	0x0101


	//----- nvinfo : EIATTR_VRC_CTA_INIT_COUNT
	.align		4
        /*0034*/ 	.byte	0x02, 0x4a
	.zero		1
	.zero		1


	//----- nvinfo : EIATTR_EXIT_INSTR_OFFSETS
	.align		4
        /*0038*/ 	.byte	0x04, 0x1c
        /*003a*/ 	.short	(.L_276 - .L_275)


	//   ....[0]....
.L_275:
        /*003c*/ 	.word	0x000000f0


	//   ....[1]....
        /*0040*/ 	.word	0x00000130


	//----- nvinfo : EIATTR_MAX_THREADS
	.align		4
.L_276:
        /*0044*/ 	.byte	0x04, 0x05
        /*0046*/ 	.short	(.L_278 - .L_277)
.L_277:
        /*0048*/ 	.word	0x00000080
        /*004c*/ 	.word	0x00000001
        /*0050*/ 	.word	0x00000001


	//----- nvinfo : EIATTR_CBANK_PARAM_SIZE
	.align		4
.L_278:
        /*0054*/ 	.byte	0x03, 0x19
        /*0056*/ 	.short	0x000c


	//----- nvinfo : EIATTR_PARAM_CBANK
	.align		4
        /*0058*/ 	.byte	0x04, 0x0a
        /*005a*/ 	.short	(.L_280 - .L_279)
	.align		4
.L_279:
        /*005c*/ 	.word	index@(.nv.constant0._ZN6thrust24THRUST_300001_SM_1000_NS8cuda_cub4core6detail13_kernel_agentINS1_16__set_operations9InitAgentIN3cub18CUB_300001_SM_100013ScanTileStateIiLb1EEEiEEJSA_iEEEvDpT0_)
        /*0060*/ 	.short	0x0380
        /*0062*/ 	.short	0x000c


	//----- nvinfo : EIATTR_SW_WAR
	.align		4
.L_280:
        /*0064*/ 	.byte	0x04, 0x36
        /*0066*/ 	.short	(.L_282 - .L_281)
.L_281:
        /*0068*/ 	.word	0x00000008
.L_282:


//--------------------- .nv.callgraph             --------------------------
	.section	.nv.callgraph,"",@"SHT_CUDA_CALLGRAPH"
	.align	4
	.sectionentsize	8
	.align		4
        /*0000*/ 	.word	0x00000000
	.align		4
        /*0004*/ 	.word	0xffffffff
	.align		4
        /*0008*/ 	.word	0x00000000
	.align		4
        /*000c*/ 	.word	0xfffffffe
	.align		4
        /*0010*/ 	.word	0x00000000
	.align		4
        /*0014*/ 	.word	0xfffffffd
	.align		4
        /*0018*/ 	.word	0x00000000
	.align		4
        /*001c*/ 	.word	0xfffffffc


//--------------------- .nv.constant4             --------------------------
	.section	.nv.constant4,"a",@progbits
	.align	8
	.align		8
.nv.constant4:
        /*0000*/ 	.dword	_ZN34_INTERNAL_13d56db5_4_k_cu__Z4testv4cuda3std3__45__cpo5beginE
	.align		8
        /*0008*/ 	.dword	_ZN34_INTERNAL_13d56db5_4_k_cu__Z4testv4cuda3std3__45__cpo3endE
	.align		8
        /*0010*/ 	.dword	_ZN34_INTERNAL_13d56db5_4_k_cu__Z4testv4cuda3std3__45__cpo6cbeginE
	.align		8
        /*0018*/ 	.dword	_ZN34_INTERNAL_13d56db5_4_k_cu__Z4testv4cuda3std3__45__cpo4cendE
	.align		8
        /*0020*/ 	.dword	_ZN34_INTERNAL_13d56db5_4_k_cu__Z4testv4cuda3std3__45__cpo6rbeginE
	.align		8
        /*0028*/ 	.dword	_ZN34_INTERNAL_13d56db5_4_k_cu__Z4testv4cuda3std3__45__cpo4rendE
	.align		8
        /*0030*/ 	.dword	_ZN34_INTERNAL_13d56db5_4_k_cu__Z4testv4cuda3std3__45__cpo7crbeginE
	.align		8
        /*0038*/ 	.dword	_ZN34_INTERNAL_13d56db5_4_k_cu__Z4testv4cuda3std3__45__cpo5crendE
	.align		8
        /*0040*/ 	.dword	_ZN34_INTERNAL_13d56db5_4_k_cu__Z4testv4cuda3std3__436_GLOBAL__N__13d56db5_4_k_cu__Z4testv6ignoreE
	.align		8
        /*0048*/ 	.dword	_ZN34_INTERNAL_13d56db5_4_k_cu__Z4testv4cuda3std3__419piecewise_constructE
	.align		8
        /*0050*/ 	.dword	_ZN34_INTERNAL_13d56db5_4_k_cu__Z4testv4cuda3std3__48in_placeE
	.align		8
        /*0058*/ 	.dword	_ZN34_INTERNAL_13d56db5_4_k_cu__Z4testv4cuda3std3__420unreachable_sentinelE
	.align		8
        /*0060*/ 	.dword	_ZN34_INTERNAL_13d56db5_4_k_cu__Z4testv4cuda3std3__47nulloptE
	.align		8
        /*0068*/ 	.dword	_ZN34_INTERNAL_13d56db5_4_k_cu__Z4testv4cuda3std3__48unexpectE
	.align		8
        /*0070*/ 	.dword	_ZN34_INTERNAL_13d56db5_4_k_cu__Z4testv4cuda3std6ranges3__45__cpo4swapE
	.align		8
        /*0078*/ 	.dword	_ZN34_INTERNAL_13d56db5_4_k_cu__Z4testv4cuda3std6ranges3__45__cpo9iter_moveE
	.align		8
        /*0080*/ 	.dword	_ZN34_INTERNAL_13d56db5_4_k_cu__Z4testv4cuda3std6ranges3__45__cpo5beginE
	.align		8
        /*0088*/ 	.dword	_ZN34_INTERNAL_13d56db5_4_k_cu__Z4testv4cuda3std6ranges3__45__cpo3endE
	.align		8
        /*0090*/ 	.dword	_ZN34_INTERNAL_13d56db5_4_k_cu__Z4testv4cuda3std6ranges3__45__cpo6cbeginE
	.align		8
        /*0098*/ 	.dword	_ZN34_INTERNAL_13d56db5_4_k_cu__Z4testv4cuda3std6ranges3__45__cpo4cendE
	.align		8
        /*00a0*/ 	.dword	_ZN34_INTERNAL_13d56db5_4_k_cu__Z4testv4cuda3std6ranges3__45__cpo7advanceE
	.align		8
        /*00a8*/ 	.dword	_ZN34_INTERNAL_13d56db5_4_k_cu__Z4testv4cuda3std6ranges3__45__cpo9iter_swapE
	.align		8
        /*00b0*/ 	.dword	_ZN34_INTERNAL_13d56db5_4_k_cu__Z4testv4cuda3std6ranges3__45__cpo4nextE
	.align		8
        /*00b8*/ 	.dword	_ZN34_INTERNAL_13d56db5_4_k_cu__Z4testv4cuda3std6ranges3__45__cpo4prevE
	.align		8
        /*00c0*/ 	.dword	_ZN34_INTERNAL_13d56db5_4_k_cu__Z4testv4cuda3std6ranges3__45__cpo4dataE
	.align		8
        /*00c8*/ 	.dword	_ZN34_INTERNAL_13d56db5_4_k_cu__Z4testv4cuda3std6ranges3__45__cpo5cdataE
	.align		8
        /*00d0*/ 	.dword	_ZN34_INTERNAL_13d56db5_4_k_cu__Z4testv4cuda3std6ranges3__45__cpo4sizeE
	.align		8
        /*00d8*/ 	.dword	_ZN34_INTERNAL_13d56db5_4_k_cu__Z4testv4cuda3std6ranges3__45__cpo5ssizeE
	.align		8
        /*00e0*/ 	.dword	_ZN34_INTERNAL_13d56db5_4_k_cu__Z4testv4cuda3std6ranges3__45__cpo8distanceE
	.align		8
        /*00e8*/ 	.dword	_ZN34_INTERNAL_13d56db5_4_k_cu__Z4testv6thrust24THRUST_300001_SM_1000_NS8cuda_cub3parE
	.align		8
        /*00f0*/ 	.dword	_ZN34_INTERNAL_13d56db5_4_k_cu__Z4testv6thrust24THRUST_300001_SM_1000_NS8cuda_cub10par_nosyncE
	.align		8
        /*00f8*/ 	.dword	_ZN34_INTERNAL_13d56db5_4_k_cu__Z4testv6thrust24THRUST_300001_SM_1000_NS6system6detail10sequential3seqE
	.align		8
        /*0100*/ 	.dword	_ZN34_INTERNAL_13d56db5_4_k_cu__Z4testv6thrust24THRUST_300001_SM_1000_NS6system3cpp3parE
	.align		8
        /*0108*/ 	.dword	_ZN34_INTERNAL_13d56db5_4_k_cu__Z4testv6thrust24THRUST_300001_SM_1000_NS12placeholders2_1E
	.align		8
        /*0110*/ 	.dword	_ZN34_INTERNAL_13d56db5_4_k_cu__Z4testv6thrust24THRUST_300001_SM_1000_NS12placeholders2_2E
	.align		8
        /*0118*/ 	.dword	_ZN34_INTERNAL_13d56db5_4_k_cu__Z4testv6thrust24THRUST_300001_SM_1000_NS12placeholders2_3E
	.align		8
        /*0120*/ 	.dword	_ZN34_INTERNAL_13d56db5_4_k_cu__Z4testv6thrust24THRUST_300001_SM_1000_NS12placeholders2_4E
	.align		8
        /*0128*/ 	.dword	_ZN34_INTERNAL_13d56db5_4_k_cu__Z4testv6thrust24THRUST_300001_SM_1000_NS12placeholders2_5E
	.align		8
        /*0130*/ 	.dword	_ZN34_INTERNAL_13d56db5_4_k_cu__Z4testv6thrust24THRUST_300001_SM_1000_NS12placeholders2_6E
	.align		8
        /*0138*/ 	.dword	_ZN34_INTERNAL_13d56db5_4_k_cu__Z4testv6thrust24THRUST_300001_SM_1000_NS12placeholders2_7E
	.align		8
        /*0140*/ 	.dword	_ZN34_INTERNAL_13d56db5_4_k_cu__Z4testv6thrust24THRUST_300001_SM_1000_NS12placeholders2_8E
	.align		8
        /*0148*/ 	.dword	_ZN34_INTERNAL_13d56db5_4_k_cu__Z4testv6thrust24THRUST_300001_SM_1000_NS12placeholders2_9E
	.align		8
        /*0150*/ 	.dword	_ZN34_INTERNAL_13d56db5_4_k_cu__Z4testv6thrust24THRUST_300001_SM_1000_NS12placeholders3_10E
	.align		8
        /*0158*/ 	.dword	_ZN34_INTERNAL_13d56db5_4_k_cu__Z4testv6thrust24THRUST_300001_SM_1000_NS3seqE
	.align		8
        /*0160*/ 	.dword	_ZN34_INTERNAL_13d56db5_4_k_cu__Z4testv6thrust24THRUST_300001_SM_1000_NS6deviceE


//--------------------- .text._ZN3cub18CUB_300001_SM_10006detail8for_each13static_kernelINS2_12policy_hub_t12policy_500_tEmN6thrust24THRUST_300001_SM_1000_NS8cuda_cub20__uninitialized_fill7functorINS7_10device_ptrIiEEiEEEEvT0_T1_ --------------------------
	.section	.text._ZN3cub18CUB_300001_SM_10006detail8for_each13static_kernelINS2_12policy_hub_t12policy_500_tEmN6thrust24THRUST_300001_SM_1000_NS8cuda_cub20__uninitialized_fill7functorINS7_10device_ptrIiEEiEEEEvT0_T1_,"ax",@progbits
	.align	128
        .global         _ZN3cub18CUB_300001_SM_10006detail8for_each13static_kernelINS2_12policy_hub_t12policy_500_tEmN6thrust24THRUST_300001_SM_1000_NS8cuda_cub20__uninitialized_fill7functorINS7_10device_ptrIiEEiEEEEvT0_T1_
        .type           _ZN3cub18CUB_300001_SM_10006detail8for_each13static_kernelINS2_12policy_hub_t12policy_500_tEmN6thrust24THRUST_300001_SM_1000_NS8cuda_cub20__uninitialized_fill7functorINS7_10device_ptrIiEEiEEEEvT0_T1_,@function
        .size           _ZN3cub18CUB_300001_SM_10006detail8for_each13static_kernelINS2_12policy_hub_t12policy_500_tEmN6thrust24THRUST_300001_SM_1000_NS8cuda_cub20__uninitialized_fill7functorINS7_10device_ptrIiEEiEEEEvT0_T1_,(.L_x_476 - _ZN3cub18CUB_300001_SM_10006detail8for_each13static_kernelINS2_12policy_hub_t12policy_500_tEmN6thrust24THRUST_300001_SM_1000_NS8cuda_cub20__uninitialized_fill7functorINS7_10device_ptrIiEEiEEEEvT0_T1_)
        .other          _ZN3cub18CUB_300001_SM_10006detail8for_each13static_kernelINS2_12policy_hub_t12policy_500_tEmN6thrust24THRUST_300001_SM_1000_NS8cuda_cub20__uninitialized_fill7functorINS7_10device_ptrIiEEiEEEEvT0_T1_,@"STO_CUDA_ENTRY STV_DEFAULT"
_ZN3cub18CUB_300001_SM_10006detail8for_each13static_kernelINS2_12policy_hub_t12policy_500_tEmN6thrust24THRUST_300001_SM_1000_NS8cuda_cub20__uninitialized_fill7functorINS7_10device_ptrIiEEiEEEEvT0_T1_:
.text._ZN3cub18CUB_300001_SM_10006detail8for_each13static_kernelINS2_12policy_hub_t12policy_500_tEmN6thrust24THRUST_300001_SM_1000_NS8cuda_cub20__uninitialized_fill7functorINS7_10device_ptrIiEEiEEEEvT0_T1_:
[----:B------:R-:W-:Y:S08]  /*0000*/  LDC R1, c[0x0][0x37c] ;  /* 0x0000df00ff017b82 */ /* 0x000ff00000000800 */
[----:B------:R-:W0:Y:S01]  /*0010*/  S2UR UR4, SR_CTAID.X ;  /* 0x00000000000479c3 */ /* 0x000e220000002500 */
[----:B------:R-:W1:Y:S01]  /*0020*/  LDCU.64 UR6, c[0x0][0x380] ;  /* 0x00007000ff0677ac */ /* 0x000e620008000a00 */
[----:B------:R-:W2:Y:S01]  /*0030*/  LDCU.64 UR8, c[0x0][0x358] ;  /* 0x00006b00ff0877ac */ /* 0x000ea20008000a00 */
[----:B0-----:R-:W-:-:S04]  /*0040*/  UIMAD.WIDE.U32 UR4, UR4, 0x200, URZ ;  /* 0x00000200040478a5 */ /* 0x001fc8000f8e00ff */
[----:B-1----:R-:W-:-:S04]  /*0050*/  UIADD3 UR6, UP0, UPT, -UR4, UR6, URZ ;  /* 0x0000000604067290 */ /* 0x002fc8000ff1e1ff */
[----:B------:R-:W-:Y:S02]  /*0060*/  UIADD3.X UR7, UPT, UPT, ~UR5, UR7, URZ, UP0, !UPT ;  /* 0x0000000705077290 */ /* 0x000fe400087fe5ff */
[----:B------:R-:W-:-:S04]  /*0070*/  UISETP.GE.U32.AND UP0, UPT, UR6, 0x200, UPT ;  /* 0x000002000600788c */ /* 0x000fc8000bf06070 */
[----:B------:R-:W-:-:S09]  /*0080*/  UISETP.GE.U32.AND.EX UP0, UPT, UR7, URZ, UPT, UP0 ;  /* 0x000000ff0700728c */ /* 0x000fd2000bf06100 */
[----:B--2---:R-:W-:Y:S05]  /*0090*/  BRA.U !UP0, `(.L_x_0) ;  /* 0x0000000108287547 */ /* 0x004fea000b800000 */
[----:B------:R-:W0:Y:S01]  /*00a0*/  S2R R0, SR_TID.X ;  /* 0x0000000000007919 */ /* 0x000e220000002100 */
[----:B------:R-:W1:Y:S01]  /*00b0*/  LDCU.64 UR6, c[0x0][0x388] ;  /* 0x00007100ff0677ac */ /* 0x000e620008000a00 */
[----:B------:R-:W2:Y:S01]  /*00c0*/  LDC R5, c[0x0][0x390] ;  /* 0x0000e400ff057b82 */ /* 0x000ea20000000800 */
[----:B0-----:R-:W-:-:S05]  /*00d0*/  IADD3 R0, P0, PT, R0, UR4, RZ ;  /* 0x0000000400007c10 */ /* 0x001fca000ff1e0ff */
[----:B------:R-:W-:Y:S01]  /*00e0*/  IMAD.X R3, RZ, RZ, UR5, P0 ;  /* 0x00000005ff037e24 */ /* 0x000fe200080e06ff */
[----:B-1----:R-:W-:-:S04]  /*00f0*/  LEA R2, P0, R0, UR6, 0x2 ;  /* 0x0000000600027c11 */ /* 0x002fc8000f8010ff */
[----:B------:R-:W-:-:S05]  /*0100*/  LEA.HI.X R3, R0, UR7, R3, 0x2, P0 ;  /* 0x0000000700037c11 */ /* 0x000fca00080f1403 */
[----:B--2---:R-:W-:Y:S04]  /*0110*/  STG.E desc[UR8][R2.64], R5 ;  /* 0x0000000502007986 */ /* 0x004fe8000c101908 */
[----:B------:R-:W-:Y:S01]  /*0120*/  STG.E desc[UR8][R2.64+0x400], R5 ;  /* 0x0004000502007986 */ /* 0x000fe2000c101908 */
[----:B------:R-:W-:Y:S05]  /*0130*/  EXIT ;  /* 0x000000000000794d */ /* 0x000fea0003800000 */
.L_x_0:
[----:B------:R-:W0:Y:S01]  /*0140*/  S2R R0, SR_TID.X ;  /* 0x0000000000007919 */ /* 0x000e220000002100 */
[----:B------:R-:W-:Y:S01]  /*0150*/  IMAD.U32 R2, RZ, RZ, UR7 ;  /* 0x00000007ff027e24 */ /* 0x000fe2000f8e00ff */
[----:B------:R-:W1:Y:S01]  /*0160*/  LDCU.64 UR10, c[0x0][0x388] ;  /* 0x00007100ff0a77ac */ /* 0x000e620008000a00 */
[----:B------:R-:W-:Y:S01]  /*0170*/  IMAD.U32 R4, RZ, RZ, UR7 ;  /* 0x00000007ff047e24 */ /* 0x000fe2000f8e00ff */
[----:B0-----:R-:W-:-:S04]  /*0180*/  ISETP.LT.U32.AND P0, PT, R0, UR6, PT ;  /* 0x0000000600007c0c */ /* 0x001fc8000bf01070 */
[----:B------:R-:W-:Y:S01]  /*0190*/  ISETP.GT.U32.AND.EX P0, PT, R2, RZ, PT, P0 ;  /* 0x000000ff0200720c */ /* 0x000fe20003f04100 */
[C---:B------:R-:W-:Y:S01]  /*01a0*/  VIADD R2, R0.reuse, 0x100 ;  /* 0x0000010000027836 */ /* 0x040fe20000000000 */
[----:B------:R-:W-:-:S04]  /*01b0*/  IADD3 R0, P2, PT, R0, UR4, RZ ;  /* 0x0000000400007c10 */ /* 0x000fc8000ff5e0ff */
[----:B------:R-:W-:Y:S01]  /*01c0*/  ISETP.LT.U32.AND P1, PT, R2, UR6, PT ;  /* 0x0000000602007c0c */ /* 0x000fe2000bf21070 */
[----:B------:R-:W-:Y:S01]  /*01d0*/  IMAD.X R3, RZ, RZ, UR5, P2 ;  /* 0x00000005ff037e24 */ /* 0x000fe200090e06ff */
[----:B-1----:R-:W-:Y:S02]  /*01e0*/  LEA R2, P2, R0, UR10, 0x2 ;  /* 0x0000000a00027c11 */ /* 0x002fe4000f8410ff */
[----:B------:R-:W-:Y:S02]  /*01f0*/  ISETP.GT.U32.AND.EX P1, PT, R4, RZ, PT, P1 ;  /* 0x000000ff0400720c */ /* 0x000fe40003f24110 */
[----:B------:R-:W-:Y:S01]  /*0200*/  LEA.HI.X R3, R0, UR11, R3, 0x2, P2 ;  /* 0x0000000b00037c11 */ /* 0x000fe200090f1403 */
[----:B------:R-:W0:Y:S04]  /*0210*/  @P0 LDC R5, c[0x0][0x390] ;  /* 0x0000e400ff050b82 */ /* 0x000e280000000800 */
[----:B0-----:R0:W-:Y:S06]  /*0220*/  @P0 STG.E desc[UR8][R2.64], R5 ;  /* 0x0000000502000986 */ /* 0x0011ec000c101908 */
[----:B------:R-:W-:Y:S05]  /*0230*/  @!P1 EXIT ;  /* 0x000000000000994d */ /* 0x000fea0003800000 */
[----:B0-----:R-:W0:Y:S02]  /*0240*/  LDC R5, c[0x0][0x390] ;  /* 0x0000e400ff057b82 */ /* 0x001e240000000800 */
[----:B0-----:R-:W-:Y:S01]  /*0250*/  STG.E desc[UR8][R2.64+0x400], R5 ;  /* 0x0004000502007986 */ /* 0x001fe2000c101908 */
[----:B------:R-:W-:Y:S05]  /*0260*/  EXIT ;  /* 0x000000000000794d */ /* 0x000fea0003800000 */
.L_x_1:
[----:B------:R-:W-:-:S00]  /*0270*/  BRA `(.L_x_1) ;  /* 0xfffffffc00fc7947 */ /* 0x000fc0000383ffff */
[----:B------:R-:W-:-:S00]  /*0280*/  NOP ;  /* 0x0000000000007918 */ /* 0x000fc00000000000 */
[----:B------:R-:W-:-:S00]  /*0290*/  NOP ;  /* 0x0000000000007918 */ /* 0x000fc00000000000 */
[----:B------:R-:W-:-:S00]  /*02a0*/  NOP ;  /* 0x0000000000007918 */ /* 0x000fc00000000000 */
[----:B------:R-:W-:-:S00]  /*02b0*/  NOP ;  /* 0x0000000000007918 */ /* 0x000fc00000000000 */
[----:B------:R-:W-:-:S00]  /*02c0*/  NOP ;  /* 0x0000000000007918 */ /* 0x000fc00000000000 */
[----:B------:R-:W-:-:S00]  /*02d0*/  NOP ;  /* 0x0000000000007918 */ /* 0x000fc00000000000 */
[----:B------:R-:W-:-:S00]  /*02e0*/  NOP ;  /* 0x0000000000007918 */ /* 0x000fc00000000000 */
[----:B------:R-:W-:-:S00]  /*02f0*/  NOP ;  /* 0x0000000000007918 */ /* 0x000fc00000000000 */
.L_x_476:


//--------------------- .text._ZN3cub18CUB_300001_SM_10006detail11EmptyKernelIvEEvv --------------------------
	.section	.text._ZN3cub18CUB_300001_SM_10006detail11EmptyKernelIvEEvv,"ax",@progbits
	.align	128
        .global         _ZN3cub18CUB_300001_SM_10006detail11EmptyKernelIvEEvv
        .type           _ZN3cub18CUB_300001_SM_10006detail11EmptyKernelIvEEvv,@function
        .size           _ZN3cub18CUB_300001_SM_10006detail11EmptyKernelIvEEvv,(.L_x_477 - _ZN3cub18CUB_300001_SM_10006detail11EmptyKernelIvEEvv)
        .other          _ZN3cub18CUB_300001_SM_10006detail11EmptyKernelIvEEvv,@"STO_CUDA_ENTRY STV_DEFAULT"
_ZN3cub18CUB_300001_SM_10006detail11EmptyKernelIvEEvv:
.text._ZN3cub18CUB_300001_SM_10006detail11EmptyKernelIvEEvv:
[----:B------:R-:W-:Y:S01]  /*0000*/  LDC R1, c[0x0][0x37c] ;  /* 0x0000df00ff017b82 */ /* 0x000fe20000000800 */
[----:B------:R-:W-:Y:S05]  /*0010*/  EXIT ;  /* 0x000000000000794d */ /* 0x000fea0003800000 */
.L_x_2:
        /* <DEDUP_REMOVED lines=14> */
.L_x_477:


//--------------------- .text._ZN6thrust24THRUST_300001_SM_1000_NS8cuda_cub4core6detail13_kernel_agentINS1_16__set_operations10SetOpAgentINS0_6detail15normal_iteratorINS0_10device_ptrIiEEEESB_PiSC_SB_SC_lN4cuda3std3__44lessIiEENS5_31serial_set_symmetric_differenceENSF_17integral_constantIbLb0EEEEEJSB_SB_SC_SC_llSB_SC_SH_SI_PNSF_4pairIllEEPmN3cub18CUB_300001_SM_100013ScanTileStateIlLb1EEEEEEvDpT0_ --------------------------
	.section	.text._ZN6thrust24THRUST_300001_SM_1000_NS8cuda_cub4core6detail13_kernel_agentINS1_16__set_operations10SetOpAgentINS0_6detail15normal_iteratorINS0_10device_ptrIiEEEESB_PiSC_SB_SC_lN4cuda3std3__44lessIiEENS5_31serial_set_symmetric_differenceENSF_17integral_constantIbLb0EEEEEJSB_SB_SC_SC_llSB_SC_SH_SI_PNSF_4pairIllEEPmN3cub18CUB_300001_SM_100013ScanTileStateIlLb1EEEEEEvDpT0_,"ax",@progbits
	.align	128
        .global         _ZN6thrust24THRUST_300001_SM_1000_NS8cuda_cub4core6detail13_kernel_agentINS1_16__set_operations10SetOpAgentINS0_6detail15normal_iteratorINS0_10device_ptrIiEEEESB_PiSC_SB_SC_lN4cuda3std3__44lessIiEENS5_31serial_set_symmetric_differenceENSF_17integral_constantIbLb0EEEEEJSB_SB_SC_SC_llSB_SC_SH_SI_PNSF_4pairIllEEPmN3cub18CUB_300001_SM_100013ScanTileStateIlLb1EEEEEEvDpT0_
        .type           _ZN6thrust24THRUST_300001_SM_1000_NS8cuda_cub4core6detail13_kernel_agentINS1_16__set_operations10SetOpAgentINS0_6detail15normal_iteratorINS0_10device_ptrIiEEEESB_PiSC_SB_SC_lN4cuda3std3__44lessIiEENS5_31serial_set_symmetric_differenceENSF_17integral_constantIbLb0EEEEEJSB_SB_SC_SC_llSB_SC_SH_SI_PNSF_4pairIllEEPmN3cub18CUB_300001_SM_100013ScanTileStateIlLb1EEEEEEvDpT0_,@function
        .size           _ZN6thrust24THRUST_300001_SM_1000_NS8cuda_cub4core6detail13_kernel_agentINS1_16__set_operations10SetOpAgentINS0_6detail15normal_iteratorINS0_10device_ptrIiEEEESB_PiSC_SB_SC_lN4cuda3std3__44lessIiEENS5_31serial_set_symmetric_differenceENSF_17integral_constantIbLb0EEEEEJSB_SB_SC_SC_llSB_SC_SH_SI_PNSF_4pairIllEEPmN3cub18CUB_300001_SM_100013ScanTileStateIlLb1EEEEEEvDpT0_,(.L_x_478 - _ZN6thrust24THRUST_300001_SM_1000_NS8cuda_cub4core6detail13_kernel_agentINS1_16__set_operations10SetOpAgentINS0_6detail15normal_iteratorINS0_10device_ptrIiEEEESB_PiSC_SB_SC_lN4cuda3std3__44lessIiEENS5_31serial_set_symmetric_differenceENSF_17integral_constantIbLb0EEEEEJSB_SB_SC_SC_llSB_SC_SH_SI_PNSF_4pairIllEEPmN3cub18CUB_300001_SM_100013ScanTileStateIlLb1EEEEEEvDpT0_)
        .other          _ZN6thrust24THRUST_300001_SM_1000_NS8cuda_cub4core6detail13_kernel_agentINS1_16__set_operations10SetOpAgentINS0_6detail15normal_iteratorINS0_10device_ptrIiEEEESB_PiSC_SB_SC_lN4cuda3std3__44lessIiEENS5_31serial_set_symmetric_differenceENSF_17integral_constantIbLb0EEEEEJSB_SB_SC_SC_llSB_SC_SH_SI_PNSF_4pairIllEEPmN3cub18CUB_300001_SM_100013ScanTileStateIlLb1EEEEEEvDpT0_,@"STO_CUDA_ENTRY STV_DEFAULT"
_ZN6thrust24THRUST_300001_SM_1000_NS8cuda_cub4core6detail13_kernel_agentINS1_16__set_operations10SetOpAgentINS0_6detail15normal_iteratorINS0_10device_ptrIiEEEESB_PiSC_SB_SC_lN4cuda3std3__44lessIiEENS5_31serial_set_symmetric_differenceENSF_17integral_constantIbLb0EEEEEJSB_SB_SC_SC_llSB_SC_SH_SI_PNSF_4pairIllEEPmN3cub18CUB_300001_SM_100013ScanTileStateIlLb1EEEEEEvDpT0_:
.text._ZN6thrust24THRUST_300001_SM_1000_NS8cuda_cub4core6detail13_kernel_agentINS1_16__set_operations10SetOpAgentINS0_6detail15normal_iteratorINS0_10device_ptrIiEEEESB_PiSC_SB_SC_lN4cuda3std3__44lessIiEENS5_31serial_set_symmetric_differenceENSF_17integral_constantIbLb0EEEEEJSB_SB_SC_SC_llSB_SC_SH_SI_PNSF_4pairIllEEPmN3cub18CUB_300001_SM_100013ScanTileStateIlLb1EEEEEEvDpT0_:
[----:B------:R-:W0:Y:S01]  /*0000*/  LDC R1, c[0x0][0x37c] ;  /* 0x0000df00ff017b82 */ /* 0x000e220000000800 */
[----:B------:R-:W1:Y:S07]  /*0010*/  S2R R2, SR_CTAID.X ;  /* 0x0000000000027919 */ /* 0x000e6e0000002500 */
[----:B------:R-:W2:Y:S01]  /*0020*/  LDC R25, c[0x0][0x370] ;  /* 0x0000dc00ff197b82 */ /* 0x000ea20000000800 */
[----:B------:R-:W3:Y:S01]  /*0030*/  LDCU.64 UR6, c[0x0][0x358] ;  /* 0x00006b00ff0677ac */ /* 0x000ee20008000a00 */
[----:B0-----:R-:W-:-:S02]  /*0040*/  VIADD R1, R1, 0xfffffff8 ;  /* 0xfffffff801017836 */ /* 0x001fc40000000000 */
[----:B--2---:R-:W-:-:S05]  /*0050*/  VIADD R0, R25, 0xffffffff ;  /* 0xffffffff19007836 */ /* 0x004fca0000000000 */
[----:B-1----:R-:W-:-:S13]  /*0060*/  ISETP.GE.U32.AND P0, PT, R2, R0, PT ;  /* 0x000000000200720c */ /* 0x002fda0003f06070 */
[----:B---3--:R-:W-:Y:S05]  /*0070*/  @P0 BRA `(.L_x_3) ;  /* 0x0000005800bc0947 */ /* 0x008fea0003800000 */
[----:B------:R-:W0:Y:S01]  /*0080*/  LDC.64 R8, c[0x0][0x3c8] ;  /* 0x0000f200ff087b82 */ /* 0x000e220000000a00 */
[----:B------:R-:W1:Y:S01]  /*0090*/  LDCU.128 UR8, c[0x0][0x380] ;  /* 0x00007000ff0877ac */ /* 0x000e620008000c00 */
[----:B0-----:R-:W-:-:S05]  /*00a0*/  IMAD.WIDE.U32 R8, R2, 0x10, R8 ;  /* 0x0000001002087825 */ /* 0x001fca00078e0008 */
[----:B------:R-:W2:Y:S04]  /*00b0*/  LDG.E.64 R6, desc[UR6][R8.64] ;  /* 0x0000000608067981 */ /* 0x000ea8000c1e1b00 */
[----:B------:R-:W3:Y:S04]  /*00c0*/  LDG.E R13, desc[UR6][R8.64+0x10] ;  /* 0x00001006080d7981 */ /* 0x000ee8000c1e1900 */
[----:B------:R-:W4:Y:S01]  /*00d0*/  LDG.E.64 R4, desc[UR6][R8.64+0x8] ;  /* 0x0000080608047981 */ /* 0x000f22000c1e1b00 */
[----:B------:R-:W0:Y:S03]  /*00e0*/  S2R R2, SR_TID.X ;  /* 0x0000000000027919 */ /* 0x000e260000002100 */
[----:B------:R-:W4:Y:S01]  /*00f0*/  LDG.E R9, desc[UR6][R8.64+0x18] ;  /* 0x0000180608097981 */ /* 0x000f22000c1e1900 */
[----:B0-----:R-:W-:-:S02]  /*0100*/  VIADD R0, R2, 0x200 ;  /* 0x0000020002007836 */ /* 0x001fc40000000000 */
[----:B------:R-:W-:Y:S01]  /*0110*/  VIADD R12, R2, 0x600 ;  /* 0x00000600020c7836 */ /* 0x000fe20000000000 */
[----:B--2---:R-:W-:Y:S01]  /*0120*/  IADD3 R10, P0, PT, R6, R2, RZ ;  /* 0x00000002060a7210 */ /* 0x004fe20007f1e0ff */
[----:B---3--:R-:W-:-:S04]  /*0130*/  IMAD.IADD R13, R13, 0x1, -R6 ;  /* 0x000000010d0d7824 */ /* 0x008fc800078e0a06 */
[----:B------:R-:W-:Y:S01]  /*0140*/  IMAD.X R7, RZ, RZ, R7, P0 ;  /* 0x000000ffff077224 */ /* 0x000fe200000e0607 */
[----:B-1----:R-:W-:Y:S01]  /*0150*/  LEA R6, P0, R10, UR8, 0x2 ;  /* 0x000000080a067c11 */ /* 0x002fe2000f8010ff */
[C---:B------:R-:W-:Y:S01]  /*0160*/  IMAD.IADD R3, R2.reuse, 0x1, -R13 ;  /* 0x0000000102037824 */ /* 0x040fe200078e0a0d */
[-C--:B------:R-:W-:Y:S02]  /*0170*/  ISETP.GE.AND P4, PT, R2, R13.reuse, PT ;  /* 0x0000000d0200720c */ /* 0x080fe40003f86270 */
[----:B------:R-:W-:Y:S02]  /*0180*/  ISETP.GE.AND P3, PT, R0, R13, PT ;  /* 0x0000000d0000720c */ /* 0x000fe40003f66270 */
[----:B----4-:R-:W-:Y:S02]  /*0190*/  IADD3 R11, P1, PT, R4, R3, RZ ;  /* 0x00000003040b7210 */ /* 0x010fe40007f3e0ff */
[----:B------:R-:W-:Y:S02]  /*01a0*/  LOP3.LUT R0, R2, 0x400, RZ, 0xfc, !PT ;  /* 0x0000040002007812 */ /* 0x000fe400078efcff */
[----:B------:R-:W-:-:S02]  /*01b0*/  LEA.HI.X R7, R10, UR9, R7, 0x2, P0 ;  /* 0x000000090a077c11 */ /* 0x000fc400080f1407 */
[----:B------:R-:W-:Y:S02]  /*01c0*/  LEA R10, P0, R11, UR10, 0x2 ;  /* 0x0000000a0b0a7c11 */ /* 0x000fe4000f8010ff */
[----:B------:R-:W-:Y:S02]  /*01d0*/  LEA.HI.X.SX32 R14, R3, R5, 0x1, P1 ;  /* 0x00000005030e7211 */ /* 0x000fe400008f0eff */
[-C--:B------:R-:W-:Y:S02]  /*01e0*/  ISETP.GE.AND P2, PT, R0, R13.reuse, PT ;  /* 0x0000000d0000720c */ /* 0x080fe40003f46270 */
[----:B------:R-:W-:Y:S01]  /*01f0*/  ISETP.GE.AND P1, PT, R12, R13, PT ;  /* 0x0000000d0c00720c */ /* 0x000fe20003f26270 */
[----:B------:R0:W5:Y:S01]  /*0200*/  @!P4 LDG.E R0, desc[UR6][R6.64] ;  /* 0x000000060600c981 */ /* 0x000162000c1e1900 */
[----:B------:R-:W-:-:S05]  /*0210*/  LEA.HI.X R11, R11, UR11, R14, 0x2, P0 ;  /* 0x0000000b0b0b7c11 */ /* 0x000fca00080f140e */
[----:B------:R0:W5:Y:S04]  /*0220*/  @P3 LDG.E R12, desc[UR6][R10.64+0x800] ;  /* 0x000800060a0c3981 */ /* 0x000168000c1e1900 */
[----:B------:R0:W5:Y:S04]  /*0230*/  @P2 LDG.E R14, desc[UR6][R10.64+0x1000] ;  /* 0x001000060a0e2981 */ /* 0x000168000c1e1900 */
[----:B------:R0:W5:Y:S01]  /*0240*/  @P1 LDG.E R15, desc[UR6][R10.64+0x1800] ;  /* 0x001800060a0f1981 */ /* 0x000162000c1e1900 */
[C---:B------:R-:W-:Y:S01]  /*0250*/  LOP3.LUT R16, R2.reuse, 0x800, RZ, 0xfc, !PT ;  /* 0x0000080002107812 */ /* 0x040fe200078efcff */
[----:B------:R-:W-:-:S03]  /*0260*/  VIADD R18, R2, 0xa00 ;  /* 0x00000a0002127836 */ /* 0x000fc60000000000 */
[-C--:B------:R-:W-:Y:S02]  /*0270*/  ISETP.GE.AND P0, PT, R16, R13.reuse, PT ;  /* 0x0000000d1000720c */ /* 0x080fe40003f06270 */
[----:B------:R-:W-:Y:S02]  /*0280*/  LOP3.LUT R16, R2, 0xc00, RZ, 0xfc, !PT ;  /* 0x00000c0002107812 */ /* 0x000fe400078efcff */
[-C--:B------:R-:W-:Y:S01]  /*0290*/  ISETP.GE.AND P6, PT, R18, R13.reuse, PT ;  /* 0x0000000d1200720c */ /* 0x080fe20003fc6270 */
[----:B------:R-:W-:Y:S01]  /*02a0*/  VIADD R18, R2, 0xe00 ;  /* 0x00000e0002127836 */ /* 0x000fe20000000000 */
[----:B------:R-:W-:Y:S02]  /*02b0*/  ISETP.GE.AND P5, PT, R16, R13, PT ;  /* 0x0000000d1000720c */ /* 0x000fe40003fa6270 */
[C---:B------:R-:W-:Y:S02]  /*02c0*/  LOP3.LUT R16, R2.reuse, 0x1000, RZ, 0xfc, !PT ;  /* 0x0000100002107812 */ /* 0x040fe400078efcff */
[----:B------:R-:W-:-:S07]  /*02d0*/  LOP3.LUT R20, R2, 0x1400, RZ, 0xfc, !PT ;  /* 0x0000140002147812 */ /* 0x000fce00078efcff */
[----:B------:R0:W5:Y:S04]  /*02e0*/  @P6 LDG.E R17, desc[UR6][R10.64+0x2800] ;  /* 0x002800060a116981 */ /* 0x000168000c1e1900 */
[----:B------:R0:W5:Y:S01]  /*02f0*/  @P4 LDG.E R0, desc[UR6][R10.64] ;  /* 0x000000060a004981 */ /* 0x000162000c1e1900 */
[-C--:B------:R-:W-:Y:S01]  /*0300*/  ISETP.GE.AND P4, PT, R18, R13.reuse, PT ;  /* 0x0000000d1200720c */ /* 0x080fe20003f86270 */
[----:B------:R-:W-:Y:S02]  /*0310*/  VIADD R18, R2, 0x1200 ;  /* 0x0000120002127836 */ /* 0x000fe40000000000 */
[----:B------:R0:W5:Y:S01]  /*0320*/  @!P3 LDG.E R12, desc[UR6][R6.64+0x800] ;  /* 0x00080006060cb981 */ /* 0x000162000c1e1900 */
[----:B------:R-:W-:-:S03]  /*0330*/  ISETP.GE.AND P3, PT, R16, R13, PT ;  /* 0x0000000d1000720c */ /* 0x000fc60003f66270 */
[----:B------:R0:W5:Y:S04]  /*0340*/  @P0 LDG.E R16, desc[UR6][R10.64+0x2000] ;  /* 0x002000060a100981 */ /* 0x000168000c1e1900 */
[----:B------:R0:W5:Y:S01]  /*0350*/  @!P2 LDG.E R14, desc[UR6][R6.64+0x1000] ;  /* 0x00100006060ea981 */ /* 0x000162000c1e1900 */
[----:B------:R-:W-:-:S03]  /*0360*/  ISETP.GE.AND P2, PT, R18, R13, PT ;  /* 0x0000000d1200720c */ /* 0x000fc60003f46270 */
[----:B------:R0:W5:Y:S01]  /*0370*/  @!P1 LDG.E R15, desc[UR6][R6.64+0x1800] ;  /* 0x00180006060f9981 */ /* 0x000162000c1e1900 */
[----:B------:R-:W-:-:S03]  /*0380*/  ISETP.GE.AND P1, PT, R20, R13, PT ;  /* 0x0000000d1400720c */ /* 0x000fc60003f26270 */
[----:B------:R0:W5:Y:S04]  /*0390*/  @P5 LDG.E R18, desc[UR6][R10.64+0x3000] ;  /* 0x003000060a125981 */ /* 0x000168000c1e1900 */
[----:B------:R0:W5:Y:S04]  /*03a0*/  @P3 LDG.E R20, desc[UR6][R10.64+0x4000] ;  /* 0x004000060a143981 */ /* 0x000168000c1e1900 */
[----:B------:R0:W5:Y:S04]  /*03b0*/  @P4 LDG.E R19, desc[UR6][R10.64+0x3800] ;  /* 0x003800060a134981 */ /* 0x000168000c1e1900 */
[----:B------:R0:W5:Y:S04]  /*03c0*/  @P2 LDG.E R21, desc[UR6][R10.64+0x4800] ;  /* 0x004800060a152981 */ /* 0x000168000c1e1900 */
[----:B------:R0:W5:Y:S01]  /*03d0*/  @P1 LDG.E R22, desc[UR6][R10.64+0x5000] ;  /* 0x005000060a161981 */ /* 0x000162000c1e1900 */
[C---:B------:R-:W-:Y:S01]  /*03e0*/  VIADD R24, R2.reuse, 0x1600 ;  /* 0x0000160002187836 */ /* 0x040fe20000000000 */
[----:B------:R-:W-:-:S02]  /*03f0*/  LOP3.LUT R26, R2, 0x1800, RZ, 0xfc, !PT ;  /* 0x00001800021a7812 */ /* 0x000fc400078efcff */
[----:B------:R0:W5:Y:S02]  /*0400*/  @!P6 LDG.E R17, desc[UR6][R6.64+0x2800] ;  /* 0x002800060611e981 */ /* 0x000164000c1e1900 */
[-C--:B------:R-:W-:Y:S02]  /*0410*/  ISETP.GE.AND P6, PT, R26, R13.reuse, PT ;  /* 0x0000000d1a00720c */ /* 0x080fe40003fc6270 */
[----:B------:R-:W-:Y:S01]  /*0420*/  LOP3.LUT R26, R2, 0x1c00, RZ, 0xfc, !PT ;  /* 0x00001c00021a7812 */ /* 0x000fe200078efcff */
[----:B------:R0:W5:Y:S01]  /*0430*/  @!P0 LDG.E R16, desc[UR6][R6.64+0x2000] ;  /* 0x0020000606108981 */ /* 0x000162000c1e1900 */
[-C--:B------:R-:W-:Y:S01]  /*0440*/  ISETP.GE.AND P0, PT, R24, R13.reuse, PT ;  /* 0x0000000d1800720c */ /* 0x080fe20003f06270 */
[----:B------:R-:W-:Y:S02]  /*0450*/  VIADD R24, R2, 0x1a00 ;  /* 0x00001a0002187836 */ /* 0x000fe40000000000 */
[----:B------:R0:W5:Y:S03]  /*0460*/  @!P5 LDG.E R18, desc[UR6][R6.64+0x3000] ;  /* 0x003000060612d981 */ /* 0x000166000c1e1900 */
[-C--:B------:R-:W-:Y:S01]  /*0470*/  ISETP.GE.AND P5, PT, R24, R13.reuse, PT ;  /* 0x0000000d1800720c */ /* 0x080fe20003fa6270 */
[----:B------:R-:W-:Y:S01]  /*0480*/  VIADD R24, R2, 0x1e00 ;  /* 0x00001e0002187836 */ /* 0x000fe20000000000 */
[----:B------:R0:W5:Y:S04]  /*0490*/  @!P3 LDG.E R20, desc[UR6][R6.64+0x4000] ;  /* 0x004000060614b981 */ /* 0x000168000c1e1900 */
[-C--:B------:R-:W-:Y:S01]  /*04a0*/  ISETP.GE.AND P3, PT, R24, R13.reuse, PT ;  /* 0x0000000d1800720c */ /* 0x080fe20003f66270 */
[----:B------:R0:W5:Y:S01]  /*04b0*/  @!P4 LDG.E R19, desc[UR6][R6.64+0x3800] ;  /* 0x003800060613c981 */ /* 0x000162000c1e1900 */
[-C--:B------:R-:W-:Y:S01]  /*04c0*/  ISETP.GE.AND P4, PT, R26, R13.reuse, PT ;  /* 0x0000000d1a00720c */ /* 0x080fe20003f86270 */
[C---:B------:R-:W-:Y:S01]  /*04d0*/  VIADD R24, R2.reuse, 0x2200 ;  /* 0x0000220002187836 */ /* 0x040fe20000000000 */
[----:B------:R-:W-:Y:S01]  /*04e0*/  LOP3.LUT R26, R2, 0x2000, RZ, 0xfc, !PT ;  /* 0x00002000021a7812 */ /* 0x000fe200078efcff */
[----:B------:R0:W5:Y:S03]  /*04f0*/  @!P2 LDG.E R21, desc[UR6][R6.64+0x4800] ;  /* 0x004800060615a981 */ /* 0x000166000c1e1900 */
[-C--:B------:R-:W-:Y:S01]  /*0500*/  ISETP.GE.AND P2, PT, R26, R13.reuse, PT ;  /* 0x0000000d1a00720c */ /* 0x080fe20003f46270 */
[----:B------:R0:W5:Y:S01]  /*0510*/  @!P1 LDG.E R22, desc[UR6][R6.64+0x5000] ;  /* 0x0050000606169981 */ /* 0x000162000c1e1900 */
[----:B------:R-:W-:-:S03]  /*0520*/  ISETP.GE.AND P1, PT, R24, R13, PT ;  /* 0x0000000d1800720c */ /* 0x000fc60003f26270 */
[----:B------:R0:W5:Y:S04]  /*0530*/  @P6 LDG.E R24, desc[UR6][R10.64+0x6000] ;  /* 0x006000060a186981 */ /* 0x000168000c1e1900 */
[----:B------:R0:W5:Y:S04]  /*0540*/  @P5 LDG.E R26, desc[UR6][R10.64+0x6800] ;  /* 0x006800060a1a5981 */ /* 0x000168000c1e1900 */
[----:B------:R0:W5:Y:S04]  /*0550*/  @P4 LDG.E R27, desc[UR6][R10.64+0x7000] ;  /* 0x007000060a1b4981 */ /* 0x000168000c1e1900 */
[----:B------:R0:W5:Y:S04]  /*0560*/  @P3 LDG.E R28, desc[UR6][R10.64+0x7800] ;  /* 0x007800060a1c3981 */ /* 0x000168000c1e1900 */
[----:B------:R0:W5:Y:S04]  /*0570*/  @P2 LDG.E R29, desc[UR6][R10.64+0x8000] ;  /* 0x008000060a1d2981 */ /* 0x000168000c1e1900 */
[----:B------:R0:W5:Y:S04]  /*0580*/  @P1 LDG.E R30, desc[UR6][R10.64+0x8800] ;  /* 0x008800060a1e1981 */ /* 0x000168000c1e1900 */
[----:B------:R0:W5:Y:S01]  /*0590*/  @P0 LDG.E R23, desc[UR6][R10.64+0x5800] ;  /* 0x005800060a170981 */ /* 0x000162000c1e1900 */
[----:B------:R-:W-:-:S03]  /*05a0*/  IMAD.IADD R4, R9, 0x1, -R4 ;  /* 0x0000000109047824 */ /* 0x000fc600078e0a04 */
[----:B------:R0:W5:Y:S04]  /*05b0*/  @!P6 LDG.E R24, desc[UR6][R6.64+0x6000] ;  /* 0x006000060618e981 */ /* 0x000168000c1e1900 */
[----:B------:R0:W5:Y:S04]  /*05c0*/  @!P5 LDG.E R26, desc[UR6][R6.64+0x6800] ;  /* 0x00680006061ad981 */ /* 0x000168000c1e1900 */
[----:B------:R0:W5:Y:S04]  /*05d0*/  @!P4 LDG.E R27, desc[UR6][R6.64+0x7000] ;  /* 0x00700006061bc981 */ /* 0x000168000c1e1900 */
[----:B------:R0:W5:Y:S04]  /*05e0*/  @!P3 LDG.E R28, desc[UR6][R6.64+0x7800] ;  /* 0x00780006061cb981 */ /* 0x000168000c1e1900 */
[----:B------:R0:W5:Y:S04]  /*05f0*/  @!P2 LDG.E R29, desc[UR6][R6.64+0x8000] ;  /* 0x00800006061da981 */ /* 0x000168000c1e1900 */
[----:B------:R0:W5:Y:S01]  /*0600*/  @!P1 LDG.E R30, desc[UR6][R6.64+0x8800] ;  /* 0x00880006061e9981 */ /* 0x000162000c1e1900 */
[----:B------:R-:W-:Y:S01]  /*0610*/  IMAD.IADD R5, R13, 0x1, R4 ;  /* 0x000000010d057824 */ /* 0x000fe200078e0204 */
[----:B------:R-:W-:-:S02]  /*0620*/  LOP3.LUT R32, R2, 0x2400, RZ, 0xfc, !PT ;  /* 0x0000240002207812 */ /* 0x000fc400078efcff */
[----:B------:R0:W5:Y:S02]  /*0630*/  @!P0 LDG.E R23, desc[UR6][R6.64+0x5800] ;  /* 0x0058000606178981 */ /* 0x000164000c1e1900 */
[----:B------:R-:W-:Y:S01]  /*0640*/  ISETP.GE.AND P0, PT, R32, R5, PT ;  /* 0x000000052000720c */ /* 0x000fe20003f06270 */
[----:B------:R-:W-:-:S12]  /*0650*/  BSSY.RECONVERGENT B0, `(.L_x_4) ;  /* 0x0000005000007945 */ /* 0x000fd80003800200 */
[----:B0-----:R-:W-:Y:S05]  /*0660*/  @P0 BRA `(.L_x_5) ;  /* 0x00000000000c0947 */ /* 0x001fea0003800000 */
[----:B------:R-:W-:-:S13]  /*0670*/  ISETP.GE.AND P0, PT, R32, R13, PT ;  /* 0x0000000d2000720c */ /* 0x000fda0003f06270 */
[----:B------:R0:W5:Y:S04]  /*0680*/  @!P0 LDG.E R8, desc[UR6][R6.64+0x9000] ;  /* 0x0090000606088981 */ /* 0x000168000c1e1900 */
[----:B------:R0:W5:Y:S02]  /*0690*/  @P0 LDG.E R8, desc[UR6][R10.64+0x9000] ;  /* 0x009000060a080981 */ /* 0x000164000c1e1900 */
.L_x_5:
[----:B------:R-:W-:Y:S05]  /*06a0*/  BSYNC.RECONVERGENT B0 ;  /* 0x0000000000007941 */ /* 0x000fea0003800200 */
.L_x_4:
[----:B------:R-:W1:Y:S01]  /*06b0*/  S2UR UR5, SR_CgaCtaId ;  /* 0x00000000000579c3 */ /* 0x000e620000008800 */
[----:B0-----:R-:W-:Y:S01]  /*06c0*/  IMAD R6, R2, 0x13, RZ ;  /* 0x0000001302067824 */ /* 0x001fe200078e02ff */
[----:B------:R-:W-:Y:S01]  /*06d0*/  UMOV UR4, 0x400 ;  /* 0x0000040000047882 */ /* 0x000fe20000000000 */
[----:B------:R-:W-:Y:S03]  /*06e0*/  BSSY.RECONVERGENT B0, `(.L_x_6) ;  /* 0x000002c000007945 */ /* 0x000fe60003800200 */
[----:B------:R-:W-:-:S04]  /*06f0*/  VIMNMX R5, PT, PT, R5, R6, PT ;  /* 0x0000000605057248 */ /* 0x000fc80003fe0100 */
[----:B------:R-:W-:Y:S02]  /*0700*/  VIADDMNMX R32, R5, -R4, RZ, !PT ;  /* 0x8000000405207246 */ /* 0x000fe400078001ff */
[----:B------:R-:W-:-:S04]  /*0710*/  VIMNMX R9, PT, PT, R13, R5, PT ;  /* 0x000000050d097248 */ /* 0x000fc80003fe0100 */
[----:B------:R-:W-:Y:S01]  /*0720*/  ISETP.GE.AND P0, PT, R32, R9, PT ;  /* 0x000000092000720c */ /* 0x000fe20003f06270 */
[----:B-1----:R-:W-:-:S06]  /*0730*/  ULEA UR4, UR5, UR4, 0x18 ;  /* 0x0000000405047291 */ /* 0x002fcc000f8ec0ff */
[----:B------:R-:W-:-:S04]  /*0740*/  IMAD.U32 R3, RZ, RZ, UR4 ;  /* 0x00000004ff037e24 */ /* 0x000fc8000f8e00ff */
[----:B------:R-:W-:Y:S02]  /*0750*/  IMAD R11, R2, 0x4, R3 ;  /* 0x00000004020b7824 */ /* 0x000fe400078e0203 */
[----:B------:R-:W-:-:S03]  /*0760*/  VIADD R7, R3, 0x800 ;  /* 0x0000080003077836 */ /* 0x000fc60000000000 */
[----:B-----5:R-:W-:Y:S04]  /*0770*/  STS [R11+0x9800], R8 ;  /* 0x009800080b007388 */ /* 0x020fe80000000800 */
[----:B------:R0:W-:Y:S04]  /*0780*/  STS [R11+0x800], R0 ;  /* 0x000800000b007388 */ /* 0x0001e80000000800 */
[----:B------:R1:W-:Y:S04]  /*0790*/  STS [R11+0x1000], R12 ;  /* 0x0010000c0b007388 */ /* 0x0003e80000000800 */
[----:B------:R1:W-:Y:S01]  /*07a0*/  STS [R11+0x1800], R14 ;  /* 0x0018000e0b007388 */ /* 0x0003e20000000800 */
[----:B0-----:R-:W-:-:S03]  /*07b0*/  IMAD R0, R13, 0x4, R7 ;  /* 0x000000040d007824 */ /* 0x001fc600078e0207 */
[----:B------:R1:W-:Y:S04]  /*07c0*/  STS [R11+0x2000], R15 ;  /* 0x0020000f0b007388 */ /* 0x0003e80000000800 */
        /* <DEDUP_REMOVED lines=13> */
[----:B------:R1:W-:Y:S01]  /*08a0*/  STS [R11+0x9000], R30 ;  /* 0x0090001e0b007388 */ /* 0x0003e20000000800 */
[----:B------:R-:W-:Y:S06]  /*08b0*/  BAR.SYNC.DEFER_BLOCKING 0x0 ;  /* 0x0000000000007b1d */ /* 0x000fec0000010000 */
[----:B------:R-:W-:Y:S05]  /*08c0*/  @P0 BRA `(.L_x_7) ;  /* 0x0000000000340947 */ /* 0x000fea0003800000 */
.L_x_8:
[----:B------:R-:W-:-:S05]  /*08d0*/  IMAD.IADD R6, R9, 0x1, R32 ;  /* 0x0000000109067824 */ /* 0x000fca00078e0220 */
[----:B------:R-:W-:-:S04]  /*08e0*/  SHF.R.S32.HI R6, RZ, 0x1, R6 ;  /* 0x00000001ff067819 */ /* 0x000fc80000011406 */
[----:B------:R-:W-:-:S05]  /*08f0*/  LOP3.LUT R8, RZ, R6, RZ, 0x33, !PT ;  /* 0x00000006ff087212 */ /* 0x000fca00078e33ff */
[----:B-1----:R-:W-:Y:S02]  /*0900*/  IMAD.IADD R11, R5, 0x1, R8 ;  /* 0x00000001050b7824 */ /* 0x002fe400078e0208 */
[----:B------:R-:W-:Y:S02]  /*0910*/  IMAD R8, R6, 0x4, R3 ;  /* 0x0000000406087824 */ /* 0x000fe400078e0203 */
[----:B------:R-:W-:-:S04]  /*0920*/  IMAD R11, R11, 0x4, R0 ;  /* 0x000000040b0b7824 */ /* 0x000fc800078e0200 */
[----:B------:R-:W-:Y:S04]  /*0930*/  LDS R8, [R8+0x800] ;  /* 0x0008000008087984 */ /* 0x000fe80000000800 */
[----:B------:R-:W0:Y:S02]  /*0940*/  LDS R11, [R11] ;  /* 0x000000000b0b7984 */ /* 0x000e240000000800 */
[----:B0-----:R-:W-:-:S04]  /*0950*/  ISETP.GE.AND P0, PT, R11, R8, PT ;  /* 0x000000080b00720c */ /* 0x001fc80003f06270 */
[----:B------:R-:W-:-:S09]  /*0960*/  SEL R9, R6, R9, !P0 ;  /* 0x0000000906097207 */ /* 0x000fd20004000000 */
[----:B------:R-:W-:-:S05]  /*0970*/  @P0 VIADD R32, R6, 0x1 ;  /* 0x0000000106200836 */ /* 0x000fca0000000000 */
[----:B------:R-:W-:-:S13]  /*0980*/  ISETP.GE.AND P0, PT, R32, R9, PT ;  /* 0x000000092000720c */ /* 0x000fda0003f06270 */
[----:B------:R-:W-:Y:S05]  /*0990*/  @!P0 BRA `(.L_x_8) ;  /* 0xfffffffc00cc8947 */ /* 0x000fea000383ffff */
.L_x_7:
[----:B------:R-:W-:Y:S05]  /*09a0*/  BSYNC.RECONVERGENT B0 ;  /* 0x0000000000007941 */ /* 0x000fea0003800200 */
.L_x_6:
[----:B------:R-:W-:Y:S01]  /*09b0*/  IMAD.IADD R9, R5, 0x1, -R32 ;  /* 0x0000000105097824 */ /* 0x000fe200078e0a20 */
[----:B------:R-:W-:Y:S01]  /*09c0*/  BSSY.RECONVERGENT B0, `(.L_x_9) ;  /* 0x0000093000007945 */ /* 0x000fe20003800200 */
[----:B------:R-:W-:Y:S02]  /*09d0*/  IMAD.MOV.U32 R8, RZ, RZ, RZ ;  /* 0x000000ffff087224 */ /* 0x000fe400078e00ff */
[----:B------:R-:W-:Y:S01]  /*09e0*/  IMAD R6, R2, 0x4, R7 ;  /* 0x0000000402067824 */ /* 0x000fe200078e0207 */
[----:B------:R-:W-:-:S13]  /*09f0*/  ISETP.GE.AND P0, PT, R9, R4, PT ;  /* 0x000000040900720c */ /* 0x000fda0003f06270 */
[----:B------:R-:W-:Y:S05]  /*0a00*/  @P0 BRA `(.L_x_10) ;  /* 0x0000000800380947 */ /* 0x000fea0003800000 */
[----:B------:R-:W-:Y:S01]  /*0a10*/  ISETP.GE.AND P0, PT, R32, 0x1, PT ;  /* 0x000000012000780c */ /* 0x000fe20003f06270 */
[----:B-1----:R-:W-:Y:S01]  /*0a20*/  IMAD.MOV.U32 R12, RZ, RZ, R32 ;  /* 0x000000ffff0c7224 */ /* 0x002fe200078e0020 */
[----:B------:R-:W-:Y:S01]  /*0a30*/  BSSY.RECONVERGENT B1, `(.L_x_11) ;  /* 0x0000036000017945 */ /* 0x000fe20003800200 */
[----:B------:R-:W-:-:S03]  /*0a40*/  IMAD.MOV.U32 R11, RZ, RZ, RZ ;  /* 0x000000ffff0b7224 */ /* 0x000fc600078e00ff */
[----:B------:R-:W-:Y:S07]  /*0a50*/  BSSY.RELIABLE B2, `(.L_x_12) ;  /* 0x000002a000027945 */ /* 0x000fee0003800100 */
[----:B------:R-:W-:-:S05]  /*0a60*/  @P0 IMAD R8, R32, 0x1ff, RZ ;  /* 0x000001ff20080824 */ /* 0x000fca00078e02ff */
[----:B------:R-:W-:Y:S01]  /*0a70*/  @P0 SHF.R.S32.HI R14, RZ, 0x9, R8 ;  /* 0x00000009ff0e0819 */ /* 0x000fe20000011408 */
[----:B------:R-:W-:-:S04]  /*0a80*/  IMAD R8, R9, 0x4, R0 ;  /* 0x0000000409087824 */ /* 0x000fc800078e0200 */
[C---:B------:R-:W-:Y:S01]  /*0a90*/  @P0 IMAD R15, R14.reuse, 0x4, R3 ;  /* 0x000000040e0f0824 */ /* 0x040fe200078e0203 */
[----:B------:R-:W-:Y:S01]  /*0aa0*/  LDS R10, [R8] ;  /* 0x00000000080a7984 */ /* 0x000fe20000000800 */
[----:B------:R-:W-:-:S04]  /*0ab0*/  @P0 VIADD R16, R14, 0x1 ;  /* 0x000000010e100836 */ /* 0x000fc80000000000 */
[----:B------:R-:W0:Y:S02]  /*0ac0*/  @P0 LDS R15, [R15+0x800] ;  /* 0x000800000f0f0984 */ /* 0x000e240000000800 */
[----:B0-----:R-:W-:-:S04]  /*0ad0*/  @P0 ISETP.GE.AND P1, PT, R15, R10, PT ;  /* 0x0000000a0f00020c */ /* 0x001fc80003f26270 */
[----:B------:R-:W-:Y:S02]  /*0ae0*/  @P0 SEL R12, R32, R14, !P1 ;  /* 0x0000000e200c0207 */ /* 0x000fe40004800000 */
[----:B------:R-:W-:-:S04]  /*0af0*/  @P0 SEL R11, R16, RZ, !P1 ;  /* 0x000000ff100b0207 */ /* 0x000fc80004800000 */
[----:B------:R-:W-:-:S13]  /*0b00*/  ISETP.GE.AND P0, PT, R11, R12, PT ;  /* 0x0000000c0b00720c */ /* 0x000fda0003f06270 */
[----:B------:R-:W-:Y:S05]  /*0b10*/  @P0 BRA `(.L_x_13) ;  /* 0x0000000000400947 */ /* 0x000fea0003800000 */
[----:B------:R-:W-:-:S05]  /*0b20*/  IMAD R14, R12, 0x7f, R11 ;  /* 0x0000007f0c0e7824 */ /* 0x000fca00078e020b */
[----:B------:R-:W-:-:S05]  /*0b30*/  SHF.R.S32.HI R14, RZ, 0x7, R14 ;  /* 0x00000007ff0e7819 */ /* 0x000fca000001140e */
[----:B------:R-:W-:-:S06]  /*0b40*/  IMAD R15, R14, 0x4, R3 ;  /* 0x000000040e0f7824 */ /* 0x000fcc00078e0203 */
[----:B------:R-:W0:Y:S02]  /*0b50*/  LDS R15, [R15+0x800] ;  /* 0x000800000f0f7984 */ /* 0x000e240000000800 */
[----:B0-----:R-:W-:-:S04]  /*0b60*/  ISETP.GE.AND P0, PT, R15, R10, PT ;  /* 0x0000000a0f00720c */ /* 0x001fc80003f06270 */
[----:B------:R-:W-:-:S09]  /*0b70*/  SEL R12, R12, R14, !P0 ;  /* 0x0000000e0c0c7207 */ /* 0x000fd20004000000 */
[----:B------:R-:W-:-:S05]  /*0b80*/  @!P0 VIADD R11, R14, 0x1 ;  /* 0x000000010e0b8836 */ /* 0x000fca0000000000 */
        /* <DEDUP_REMOVED lines=8> */
[----:B------:R-:W-:-:S07]  /*0c10*/  @!P0 VIADD R11, R14, 0x1 ;  /* 0x000000010e0b8836 */ /* 0x000fce0000000000 */
.L_x_13:
[----:B------:R-:W-:-:S13]  /*0c20*/  ISETP.GE.AND P0, PT, R11, R12, PT ;  /* 0x0000000c0b00720c */ /* 0x000fda0003f06270 */
[----:B------:R-:W-:Y:S05]  /*0c30*/  @P0 BREAK.RELIABLE B2 ;  /* 0x0000000000020942 */ /* 0x000fea0003800100 */
        /* <DEDUP_REMOVED lines=8> */
.L_x_14:
[----:B------:R-:W-:-:S13]  /*0cc0*/  ISETP.GE.AND P0, PT, R11, R12, PT ;  /* 0x0000000c0b00720c */ /* 0x000fda0003f06270 */
[----:B------:R-:W-:Y:S05]  /*0cd0*/  @P0 BREAK.RELIABLE B2 ;  /* 0x0000000000020942 */ /* 0x000fea0003800100 */
[----:B------:R-:W-:Y:S05]  /*0ce0*/  @P0 BRA `(.L_x_15) ;  /* 0x0000000000280947 */ /* 0x000fea0003800000 */
[----:B------:R-:W-:Y:S05]  /*0cf0*/  BSYNC.RELIABLE B2 ;  /* 0x0000000000027941 */ /* 0x000fea0003800100 */
.L_x_12:
[----:B------:R-:W-:-:S05]  /*0d00*/  IMAD.IADD R14, R12, 0x1, R11 ;  /* 0x000000010c0e7824 */ /* 0x000fca00078e020b */
[----:B------:R-:W-:-:S05]  /*0d10*/  SHF.R.S32.HI R14, RZ, 0x1, R14 ;  /* 0x00000001ff0e7819 */ /* 0x000fca000001140e */
[----:B------:R-:W-:-:S06]  /*0d20*/  IMAD R15, R14, 0x4, R3 ;  /* 0x000000040e0f7824 */ /* 0x000fcc00078e0203 */
[----:B------:R-:W0:Y:S02]  /*0d30*/  LDS R15, [R15+0x800] ;  /* 0x000800000f0f7984 */ /* 0x000e240000000800 */
[----:B0-----:R-:W-:-:S04]  /*0d40*/  ISETP.GE.AND P0, PT, R15, R10, PT ;  /* 0x0000000a0f00720c */ /* 0x001fc80003f06270 */
[----:B------:R-:W-:-:S09]  /*0d50*/  SEL R12, R12, R14, !P0 ;  /* 0x0000000e0c0c7207 */ /* 0x000fd20004000000 */
[----:B------:R-:W-:-:S05]  /*0d60*/  @!P0 VIADD R11, R14, 0x1 ;  /* 0x000000010e0b8836 */ /* 0x000fca0000000000 */
[----:B------:R-:W-:-:S13]  /*0d70*/  ISETP.GE.AND P0, PT, R11, R12, PT ;  /* 0x0000000c0b00720c */ /* 0x000fda0003f06270 */
[----:B------:R-:W-:Y:S05]  /*0d80*/  @!P0 BRA `(.L_x_12) ;  /* 0xfffffffc00dc8947 */ /* 0x000fea000383ffff */
.L_x_15:
[----:B------:R-:W-:Y:S05]  /*0d90*/  BSYNC.RECONVERGENT B1 ;  /* 0x0000000000017941 */ /* 0x000fea0003800200 */
.L_x_11:
[C---:B------:R-:W-:Y:S01]  /*0da0*/  ISETP.GE.AND P0, PT, R9.reuse, 0x1, PT ;  /* 0x000000010900780c */ /* 0x040fe20003f06270 */
[----:B------:R-:W-:Y:S01]  /*0db0*/  IMAD.MOV.U32 R15, RZ, RZ, R9 ;  /* 0x000000ffff0f7224 */ /* 0x000fe200078e0009 */
[----:B------:R-:W-:Y:S04]  /*0dc0*/  BSSY.RECONVERGENT B1, `(.L_x_16) ;  /* 0x0000034000017945 */ /* 0x000fe80003800200 */
[----:B------:R-:W-:Y:S07]  /*0dd0*/  BSSY.RELIABLE B2, `(.L_x_17) ;  /* 0x0000029000027945 */ /* 0x000fee0003800100 */
[----:B------:R-:W-:-:S05]  /*0de0*/  @P0 IMAD R12, R9, 0x1ff, RZ ;  /* 0x000001ff090c0824 */ /* 0x000fca00078e02ff */
[----:B------:R-:W-:Y:S01]  /*0df0*/  @P0 SHF.R.S32.HI R14, RZ, 0x9, R12 ;  /* 0x00000009ff0e0819 */ /* 0x000fe2000001140c */
[----:B------:R-:W-:-:S04]  /*0e00*/  IMAD.MOV.U32 R12, RZ, RZ, RZ ;  /* 0x000000ffff0c7224 */ /* 0x000fc800078e00ff */
[----:B------:R-:W-:-:S05]  /*0e10*/  @P0 IMAD R16, R14, 0x4, R0 ;  /* 0x000000040e100824 */ /* 0x000fca00078e0200 */
[----:B------:R-:W0:Y:S02]  /*0e20*/  @P0 LDS R17, [R16] ;  /* 0x0000000010110984 */ /* 0x000e240000000800 */
[----:B0-----:R-:W-:Y:S01]  /*0e30*/  @P0 ISETP.GE.AND P1, PT, R17, R10, PT ;  /* 0x0000000a1100020c */ /* 0x001fe20003f26270 */
[----:B------:R-:W-:-:S03]  /*0e40*/  @P0 VIADD R17, R14, 0x1 ;  /* 0x000000010e110836 */ /* 0x000fc60000000000 */
[----:B------:R-:W-:Y:S02]  /*0e50*/  @P0 SEL R15, R9, R14, !P1 ;  /* 0x0000000e090f0207 */ /* 0x000fe40004800000 */
[----:B------:R-:W-:-:S04]  /*0e60*/  @P0 SEL R12, R17, RZ, !P1 ;  /* 0x000000ff110c0207 */ /* 0x000fc80004800000 */
[----:B------:R-:W-:-:S13]  /*0e70*/  ISETP.GE.AND P0, PT, R12, R15, PT ;  /* 0x0000000f0c00720c */ /* 0x000fda0003f06270 */
[----:B------:R-:W-:Y:S05]  /*0e80*/  @P0 BRA `(.L_x_18) ;  /* 0x0000000000400947 */ /* 0x000fea0003800000 */
[----:B------:R-:W-:-:S05]  /*0e90*/  IMAD R14, R15, 0x7f, R12 ;  /* 0x0000007f0f0e7824 */ /* 0x000fca00078e020c */
[----:B------:R-:W-:-:S05]  /*0ea0*/  SHF.R.S32.HI R14, RZ, 0x7, R14 ;  /* 0x00000007ff0e7819 */ /* 0x000fca000001140e */
[----:B------:R-:W-:-:S05]  /*0eb0*/  IMAD R16, R14, 0x4, R0 ;  /* 0x000000040e107824 */ /* 0x000fca00078e0200 */
[----:B------:R-:W0:Y:S02]  /*0ec0*/  LDS R17, [R16] ;  /* 0x0000000010117984 */ /* 0x000e240000000800 */
[----:B0-----:R-:W-:-:S04]  /*0ed0*/  ISETP.GE.AND P0, PT, R17, R10, PT ;  /* 0x0000000a1100720c */ /* 0x001fc80003f06270 */
[----:B------:R-:W-:-:S09]  /*0ee0*/  SEL R15, R15, R14, !P0 ;  /* 0x0000000e0f0f7207 */ /* 0x000fd20004000000 */
[----:B------:R-:W-:-:S05]  /*0ef0*/  @!P0 VIADD R12, R14, 0x1 ;  /* 0x000000010e0c8836 */ /* 0x000fca0000000000 */
        /* <DEDUP_REMOVED lines=8> */
[----:B------:R-:W-:-:S07]  /*0f80*/  @!P0 VIADD R12, R14, 0x1 ;  /* 0x000000010e0c8836 */ /* 0x000fce0000000000 */
.L_x_18:
[----:B------:R-:W-:-:S13]  /*0f90*/  ISETP.GE.AND P0, PT, R12, R15, PT ;  /* 0x0000000f0c00720c */ /* 0x000fda0003f06270 */
[----:B------:R-:W-:Y:S05]  /*0fa0*/  @P0 BREAK.RELIABLE B2 ;  /* 0x0000000000020942 */ /* 0x000fea0003800100 */
        /* <DEDUP_REMOVED lines=8> */
.L_x_19:
[----:B------:R-:W-:-:S13]  /*1030*/  ISETP.GE.AND P0, PT, R12, R15, PT ;  /* 0x0000000f0c00720c */ /* 0x000fda0003f06270 */
[----:B------:R-:W-:Y:S05]  /*1040*/  @P0 BREAK.RELIABLE B2 ;  /* 0x0000000000020942 */ /* 0x000fea0003800100 */
[----:B------:R-:W-:Y:S05]  /*1050*/  @P0 BRA `(.L_x_20) ;  /* 0x0000000000280947 */ /* 0x000fea0003800000 */
[----:B------:R-:W-:Y:S05]  /*1060*/  BSYNC.RELIABLE B2 ;  /* 0x0000000000027941 */ /* 0x000fea0003800100 */
.L_x_17:
[----:B------:R-:W-:-:S05]  /*1070*/  IMAD.IADD R14, R15, 0x1, R12 ;  /* 0x000000010f0e7824 */ /* 0x000fca00078e020c */
[----:B------:R-:W-:-:S05]  /*1080*/  SHF.R.S32.HI R14, RZ, 0x1, R14 ;  /* 0x00000001ff0e7819 */ /* 0x000fca000001140e */
[----:B------:R-:W-:-:S05]  /*1090*/  IMAD R16, R14, 0x4, R0 ;  /* 0x000000040e107824 */ /* 0x000fca00078e0200 */
[----:B------:R-:W0:Y:S02]  /*10a0*/  LDS R17, [R16] ;  /* 0x0000000010117984 */ /* 0x000e240000000800 */
[----:B0-----:R-:W-:-:S04]  /*10b0*/  ISETP.GE.AND P0, PT, R17, R10, PT ;  /* 0x0000000a1100720c */ /* 0x001fc80003f06270 */
[----:B------:R-:W-:-:S09]  /*10c0*/  SEL R15, R15, R14, !P0 ;  /* 0x0000000e0f0f7207 */ /* 0x000fd20004000000 */
[----:B------:R-:W-:-:S05]  /*10d0*/  @!P0 VIADD R12, R14, 0x1 ;  /* 0x000000010e0c8836 */ /* 0x000fca0000000000 */
[----:B------:R-:W-:-:S13]  /*10e0*/  ISETP.GE.AND P0, PT, R12, R15, PT ;  /* 0x0000000f0c00720c */ /* 0x000fda0003f06270 */
[----:B------:R-:W-:Y:S05]  /*10f0*/  @!P0 BRA `(.L_x_17) ;  /* 0xfffffffc00dc8947 */ /* 0x000fea000383ffff */
.L_x_20:
[----:B------:R-:W-:Y:S05]  /*1100*/  BSYNC.RECONVERGENT B1 ;  /* 0x0000000000017941 */ /* 0x000fea0003800200 */
.L_x_16:
[----:B------:R-:W-:Y:S01]  /*1110*/  IMAD.IADD R14, R9, 0x1, -R12 ;  /* 0x00000001090e7824 */ /* 0x000fe200078e0a0c */
[----:B------:R-:W-:Y:S04]  /*1120*/  BSSY.RECONVERGENT B1, `(.L_x_21) ;  /* 0x0000014000017945 */ /* 0x000fe80003800200 */
[----:B------:R-:W-:-:S04]  /*1130*/  IADD3 R19, PT, PT, R14, R32, -R11 ;  /* 0x000000200e137210 */ /* 0x000fc80007ffe80b */
[----:B------:R-:W-:-:S04]  /*1140*/  SHF.R.S32.HI R0, RZ, 0x1, R19 ;  /* 0x00000001ff007819 */ /* 0x000fc80000011413 */
[----:B------:R-:W-:-:S04]  /*1150*/  VIMNMX R16, PT, PT, R14, R0, !PT ;  /* 0x000000000e107248 */ /* 0x000fc80007fe0100 */
[----:B------:R-:W-:-:S04]  /*1160*/  IADD3 R15, PT, PT, R12, 0x1, R16 ;  /* 0x000000010c0f7810 */ /* 0x000fc80007ffe010 */
[----:B------:R-:W-:-:S05]  /*1170*/  VIMNMX R0, PT, PT, R15, R4, PT ;  /* 0x000000040f007248 */ /* 0x000fca0003fe0100 */
[----:B------:R-:W-:Y:S02]  /*1180*/  IMAD.IADD R0, R0, 0x1, -R9 ;  /* 0x0000000100007824 */ /* 0x000fe400078e0a09 */
[----:B------:R-:W-:-:S03]  /*1190*/  IMAD.MOV.U32 R9, RZ, RZ, RZ ;  /* 0x000000ffff097224 */ /* 0x000fc600078e00ff */
[----:B------:R-:W-:-:S13]  /*11a0*/  ISETP.GE.AND P0, PT, R0, 0x1, PT ;  /* 0x000000010000780c */ /* 0x000fda0003f06270 */
[----:B------:R-:W-:Y:S05]  /*11b0*/  @!P0 BRA `(.L_x_22) ;  /* 0x0000000000288947 */ /* 0x000fea0003800000 */
[----:B------:R-:W-:-:S07]  /*11c0*/  IMAD.MOV.U32 R9, RZ, RZ, RZ ;  /* 0x000000ffff097224 */ /* 0x000fce00078e00ff */
.L_x_23:
[----:B------:R-:W-:-:S05]  /*11d0*/  IMAD.IADD R12, R9, 0x1, R0 ;  /* 0x00000001090c7824 */ /* 0x000fca00078e0200 */
[----:B------:R-:W-:-:S05]  /*11e0*/  SHF.R.S32.HI R15, RZ, 0x1, R12 ;  /* 0x00000001ff0f7819 */ /* 0x000fca000001140c */
[----:B------:R-:W-:-:S05]  /*11f0*/  IMAD R12, R15, 0x4, R8 ;  /* 0x000000040f0c7824 */ /* 0x000fca00078e0208 */
[----:B------:R-:W0:Y:S02]  /*1200*/  LDS R17, [R12] ;  /* 0x000000000c117984 */ /* 0x000e240000000800 */
[----:B0-----:R-:W-:-:S04]  /*1210*/  ISETP.GE.AND P0, PT, R10, R17, PT ;  /* 0x000000110a00720c */ /* 0x001fc80003f06270 */
[----:B------:R-:W-:-:S09]  /*1220*/  SEL R0, R15, R0, !P0 ;  /* 0x000000000f007207 */ /* 0x000fd20004000000 */
[----:B------:R-:W-:-:S05]  /*1230*/  @P0 VIADD R9, R15, 0x1 ;  /* 0x000000010f090836 */ /* 0x000fca0000000000 */
[----:B------:R-:W-:-:S13]  /*1240*/  ISETP.GE.AND P0, PT, R9, R0, PT ;  /* 0x000000000900720c */ /* 0x000fda0003f06270 */
[----:B------:R-:W-:Y:S05]  /*1250*/  @!P0 BRA `(.L_x_23) ;  /* 0xfffffffc00dc8947 */ /* 0x000fea000383ffff */
.L_x_22:
[----:B------:R-:W-:Y:S05]  /*1260*/  BSYNC.RECONVERGENT B1 ;  /* 0x0000000000017941 */ /* 0x000fea0003800200 */
.L_x_21:
[----:B------:R-:W-:-:S05]  /*1270*/  IMAD.IADD R9, R14, 0x1, R9 ;  /* 0x000000010e097824 */ /* 0x000fca00078e0209 */
[CC--:B------:R-:W-:Y:S02]  /*1280*/  VIMNMX R0, PT, PT, R16.reuse, R9.reuse, PT ;  /* 0x0000000910007248 */ /* 0x0c0fe40003fe0100 */
[----:B------:R-:W-:-:S03]  /*1290*/  ISETP.GE.AND P0, PT, R16, R9, PT ;  /* 0x000000091000720c */ /* 0x000fc60003f06270 */
[----:B------:R-:W-:Y:S02]  /*12a0*/  IMAD.IADD R32, R19, 0x1, -R0 ;  /* 0x0000000113207824 */ /* 0x000fe400078e0a00 */
[----:B------:R-:W-:-:S05]  /*12b0*/  VIADD R9, R0, 0x1 ;  /* 0x0000000100097836 */ /* 0x000fca0000000000 */
[C---:B------:R-:W-:Y:S01]  /*12c0*/  ISETP.EQ.AND P0, PT, R32.reuse, R9, !P0 ;  /* 0x000000092000720c */ /* 0x040fe20004702270 */
[----:B------:R-:W-:-:S03]  /*12d0*/  IMAD.IADD R32, R32, 0x1, R11 ;  /* 0x0000000120207824 */ /* 0x000fc600078e020b */
[----:B------:R-:W-:-:S09]  /*12e0*/  SEL R8, RZ, 0x1, !P0 ;  /* 0x00000001ff087807 */ /* 0x000fd20004000000 */
.L_x_10:
[----:B------:R-:W-:Y:S05]  /*12f0*/  BSYNC.RECONVERGENT B0 ;  /* 0x0000000000007941 */ /* 0x000fea0003800200 */
.L_x_9:
[----:B------:R-:W-:Y:S05]  /*1300*/  WARPSYNC.ALL ;  /* 0x0000000000007948 */ /* 0x000fea0003800000 */
[C---:B------:R-:W-:Y:S01]  /*1310*/  ISETP.NE.AND P0, PT, R2.reuse, RZ, PT ;  /* 0x000000ff0200720c */ /* 0x040fe20003f05270 */
[----:B------:R-:W-:Y:S01]  /*1320*/  VIADD R10, R2, 0xffffffff ;  /* 0xffffffff020a7836 */ /* 0x000fe20000000000 */
[----:B------:R-:W-:Y:S01]  /*1330*/  IADD3 R8, PT, PT, R8, R5, -R32 ;  /* 0x0000000508087210 */ /* 0x000fe20007ffe820 */
[C---:B------:R-:W-:Y:S01]  /*1340*/  IMAD.U32 R9, R13.reuse, 0x10000, RZ ;  /* 0x000100000d097824 */ /* 0x040fe200078e00ff */
[----:B------:R-:W-:Y:S01]  /*1350*/  LOP3.LUT R0, R0, 0xffffffbf, RZ, 0xc0, !PT ;  /* 0xffffffbf00007812 */ /* 0x000fe200078ec0ff */
[----:B------:R-:W-:Y:S01]  /*1360*/  IMAD.U32 R5, R32, 0x10000, RZ ;  /* 0x0001000020057824 */ /* 0x000fe200078e00ff */
[----:B------:R-:W-:Y:S01]  /*1370*/  SEL R10, R10, 0x1ff, P0 ;  /* 0x000001ff0a0a7807 */ /* 0x000fe20000000000 */
[----:B-1----:R-:W-:Y:S01]  /*1380*/  IMAD.IADD R12, R13, 0x1, R8 ;  /* 0x000000010d0c7824 */ /* 0x002fe200078e0208 */
[----:B------:R-:W-:Y:S01]  /*1390*/  LOP3.LUT R4, R9, R4, RZ, 0xfc, !PT ;  /* 0x0000000409047212 */ /* 0x000fe200078efcff */
[----:B------:R-:W-:Y:S01]  /*13a0*/  BSSY.RECONVERGENT B0, `(.L_x_24) ;  /* 0x0000383000007945 */ /* 0x000fe20003800200 */
[----:B------:R-:W-:Y:S01]  /*13b0*/  LOP3.LUT R0, R0, 0xfffeffff, RZ, 0xc0, !PT ;  /* 0xfffeffff00007812 */ /* 0x000fe200078ec0ff */
[----:B------:R-:W-:-:S02]  /*13c0*/  IMAD R43, R12, 0x4, R3 ;  /* 0x000000040c2b7824 */ /* 0x000fc400078e0203 */
[----:B------:R-:W-:Y:S01]  /*13d0*/  @P0 LOP3.LUT R4, R8, R5, RZ, 0xfc, !PT ;  /* 0x0000000508040212 */ /* 0x000fe200078efcff */
[----:B------:R-:W-:Y:S02]  /*13e0*/  IMAD R5, R10, 0x4, R3 ;  /* 0x000000040a057824 */ /* 0x000fe400078e0203 */
[--C-:B------:R-:W-:Y:S02]  /*13f0*/  IMAD R8, R32, 0x4, R7.reuse ;  /* 0x0000000420087824 */ /* 0x100fe400078e0207 */
[----:B------:R-:W-:Y:S01]  /*1400*/  IMAD R7, R12, 0x4, R7 ;  /* 0x000000040c077824 */ /* 0x000fe200078e0207 */
[----:B------:R-:W-:Y:S01]  /*1410*/  STS [R5], R4 ;  /* 0x0000000405007388 */ /* 0x000fe20000000800 */
[----:B------:R-:W-:Y:S01]  /*1420*/  IMAD.IADD R18, R32, 0x1, R12 ;  /* 0x0000000120127824 */ /* 0x000fe200078e020c */
[----:B------:R-:W-:Y:S06]  /*1430*/  BAR.SYNC.DEFER_BLOCKING 0x0 ;  /* 0x0000000000007b1d */ /* 0x000fec0000010000 */
[----:B------:R-:W0:Y:S04]  /*1440*/  LDS R6, [R6+-0x800] ;  /* 0xfff8000006067984 */ /* 0x000e280000000800 */
[----:B------:R-:W1:Y:S04]  /*1450*/  LDS R43, [R43+0x800] ;  /* 0x000800002b2b7984 */ /* 0x000e680000000800 */
[----:B------:R-:W2:Y:S01]  /*1460*/  LDS R42, [R8] ;  /* 0x00000000082a7984 */ /* 0x000ea20000000800 */
[----:B0-----:R-:W-:-:S02]  /*1470*/  LOP3.LUT R48, R6, 0xffff, RZ, 0xc0, !PT ;  /* 0x0000ffff06307812 */ /* 0x001fc400078ec0ff */
[----:B------:R-:W-:Y:S01]  /*1480*/  SHF.R.S32.HI R49, RZ, 0x10, R6 ;  /* 0x00000010ff317819 */ /* 0x000fe20000011406 */
[----:B-1----:R-:W-:Y:S02]  /*1490*/  IMAD.MOV.U32 R39, RZ, RZ, R43 ;  /* 0x000000ffff277224 */ /* 0x002fe400078e002b */
[----:B------:R-:W-:Y:S01]  /*14a0*/  IMAD.IADD R48, R13, 0x1, R48 ;  /* 0x000000010d307824 */ /* 0x000fe200078e0230 */
[----:B------:R-:W-:Y:S01]  /*14b0*/  ISETP.GE.AND P2, PT, R32, R49, PT ;  /* 0x000000312000720c */ /* 0x000fe20003f46270 */
[----:B--2---:R-:W-:Y:S02]  /*14c0*/  IMAD.MOV.U32 R40, RZ, RZ, R42 ;  /* 0x000000ffff287224 */ /* 0x004fe400078e002a */
[----:B------:R-:W-:Y:S01]  /*14d0*/  IMAD.IADD R21, R49, 0x1, R48 ;  /* 0x0000000131157824 */ /* 0x000fe200078e0230 */
[----:B------:R-:W-:-:S04]  /*14e0*/  ISETP.GE.AND P0, PT, R12, R48, PT ;  /* 0x000000300c00720c */ /* 0x000fc80003f06270 */
[CC--:B------:R-:W-:Y:S02]  /*14f0*/  ISETP.GE.OR P1, PT, R32.reuse, R49.reuse, P0 ;  /* 0x000000312000720c */ /* 0x0c0fe40000726670 */
[----:B------:R-:W-:-:S11]  /*1500*/  ISETP.LT.AND P3, PT, R32, R49, P0 ;  /* 0x000000312000720c */ /* 0x000fd60000761270 */
[----:B------:R-:W-:Y:S02]  /*1510*/  @!P1 ISETP.LT.AND P2, PT, R43, R42, PT ;  /* 0x0000002a2b00920c */ /* 0x000fe40003f41270 */
[----:B------:R-:W-:-:S11]  /*1520*/  @!P1 ISETP.LT.AND P3, PT, R42, R43, PT ;  /* 0x0000002b2a00920c */ /* 0x000fd60003f61270 */
[----:B------:R-:W0:Y:S01]  /*1530*/  @!P2 LDS R40, [R8+0x4] ;  /* 0x000004000828a984 */ /* 0x000e220000000800 */
[----:B------:R-:W-:Y:S01]  /*1540*/  @!P2 VIADD R32, R32, 0x1 ;  /* 0x000000012020a836 */ /* 0x000fe20000000000 */
[----:B------:R-:W-:Y:S01]  /*1550*/  @P3 LOP3.LUT R0, R0, 0x10000, RZ, 0xfc, !PT ;  /* 0x0001000000003812 */ /* 0x000fe200078efcff */
[----:B------:R-:W-:Y:S01]  /*1560*/  @!P3 VIADD R12, R12, 0x1 ;  /* 0x000000010c0cb836 */ /* 0x000fe20000000000 */
[----:B------:R-:W1:Y:S02]  /*1570*/  @!P3 LDS R39, [R7+0x4] ;  /* 0x000004000727b984 */ /* 0x000e640000000800 */
[----:B------:R-:W-:Y:S01]  /*1580*/  @P2 LOP3.LUT R0, R0, 0x40, RZ, 0xfc, !PT ;  /* 0x0000004000002812 */ /* 0x000fe200078efcff */
[----:B------:R-:W-:Y:S01]  /*1590*/  IMAD.IADD R19, R32, 0x1, R12 ;  /* 0x0000000120137824 */ /* 0x000fe200078e020c */
[----:B------:R-:W-:Y:S02]  /*15a0*/  ISETP.GE.AND P0, PT, R12, R48, PT ;  /* 0x000000300c00720c */ /* 0x000fe40003f06270 */
[----:B------:R-:W-:-:S02]  /*15b0*/  ISETP.GE.AND P2, PT, R32, R49, PT ;  /* 0x000000312000720c */ /* 0x000fc40003f46270 */
[CC--:B------:R-:W-:Y:S02]  /*15c0*/  ISETP.GE.OR P1, PT, R32.reuse, R49.reuse, P0 ;  /* 0x000000312000720c */ /* 0x0c0fe40000726670 */
[----:B------:R-:W-:Y:S02]  /*15d0*/  ISETP.LT.AND P3, PT, R32, R49, P0 ;  /* 0x000000312000720c */ /* 0x000fe40000761270 */
[----:B------:R-:W-:-:S04]  /*15e0*/  LOP3.LUT R0, R0, 0xfffffff7, RZ, 0xc0, !PT ;  /* 0xfffffff700007812 */ /* 0x000fc800078ec0ff */
[----:B------:R-:W-:Y:S01]  /*15f0*/  LOP3.LUT R0, R0, 0xffff7fff, RZ, 0xc0, !PT ;  /* 0xffff7fff00007812 */ /* 0x000fe200078ec0ff */
[----:B0-----:R-:W-:-:S04]  /*1600*/  IMAD.MOV.U32 R38, RZ, RZ, R40 ;  /* 0x000000ffff267224 */ /* 0x001fc800078e0028 */
[----:B-1----:R-:W-:Y:S01]  /*1610*/  @!P1 ISETP.LT.AND P2, PT, R39, R40, PT ;  /* 0x000000282700920c */ /* 0x002fe20003f41270 */
[----:B------:R-:W-:Y:S01]  /*1620*/  IMAD.MOV.U32 R37, RZ, RZ, R39 ;  /* 0x000000ffff257224 */ /* 0x000fe200078e0027 */
[----:B------:R-:W-:-:S11]  /*1630*/  @!P1 ISETP.LT.AND P3, PT, R40, R39, PT ;  /* 0x000000272800920c */ /* 0x000fd60003f61270 */
[--C-:B------:R-:W-:Y:S02]  /*1640*/  @!P2 IMAD R4, R32, 0x4, R3.reuse ;  /* 0x000000042004a824 */ /* 0x100fe400078e0203 */
[----:B------:R-:W-:Y:S01]  /*1650*/  @!P3 IMAD R5, R12, 0x4, R3 ;  /* 0x000000040c05b824 */ /* 0x000fe200078e0203 */
[----:B------:R-:W-:Y:S01]  /*1660*/  @P3 LOP3.LUT R0, R0, 0x8000, RZ, 0xfc, !PT ;  /* 0x0000800000003812 */ /* 0x000fe200078efcff */
[----:B------:R-:W-:Y:S01]  /*1670*/  @!P3 VIADD R7, R12, 0x1 ;  /* 0x000000010c07b836 */ /* 0x000fe20000000000 */
[----:B------:R-:W0:Y:S01]  /*1680*/  @!P2 LDS R38, [R4+0x804] ;  /* 0x000804000426a984 */ /* 0x000e220000000800 */
[----:B------:R-:W-:Y:S01]  /*1690*/  @!P2 VIADD R6, R32, 0x1 ;  /* 0x000000012006a836 */ /* 0x000fe20000000000 */
[----:B------:R-:W-:Y:S01]  /*16a0*/  @P2 LOP3.LUT R0, R0, 0x8, RZ, 0xfc, !PT ;  /* 0x0000000800002812 */ /* 0x000fe200078efcff */
[----:B------:R-:W-:Y:S01]  /*16b0*/  @!P3 IMAD.MOV.U32 R12, RZ, RZ, R7 ;  /* 0x000000ffff0cb224 */ /* 0x000fe200078e0007 */
[----:B------:R-:W1:Y:S01]  /*16c0*/  @!P3 LDS R37, [R5+0x804] ;  /* 0x000804000525b984 */ /* 0x000e620000000800 */
[----:B------:R-:W-:Y:S01]  /*16d0*/  @!P2 IMAD.MOV.U32 R32, RZ, RZ, R6 ;  /* 0x000000ffff20a224 */ /* 0x000fe200078e0006 */
[----:B------:R-:W-:-:S02]  /*16e0*/  LOP3.LUT R0, R0, 0xffffbfff, RZ, 0xc0, !PT ;  /* 0xffffbfff00007812 */ /* 0x000fc400078ec0ff */
[----:B------:R-:W-:Y:S01]  /*16f0*/  ISETP.GE.AND P1, PT, R12, R48, PT ;  /* 0x000000300c00720c */ /* 0x000fe20003f26270 */
[C---:B------:R-:W-:Y:S01]  /*1700*/  IMAD.IADD R26, R32.reuse, 0x1, R12 ;  /* 0x00000001201a7824 */ /* 0x040fe200078e020c */
[CC--:B------:R-:W-:Y:S02]  /*1710*/  ISETP.GE.AND P2, PT, R32.reuse, R49.reuse, PT ;  /* 0x000000312000720c */ /* 0x0c0fe40003f46270 */
[CC--:B------:R-:W-:Y:S02]  /*1720*/  ISETP.GE.OR P0, PT, R32.reuse, R49.reuse, P1 ;  /* 0x000000312000720c */ /* 0x0c0fe40000f06670 */
[----:B------:R-:W-:Y:S01]  /*1730*/  ISETP.LT.AND P3, PT, R32, R49, P1 ;  /* 0x000000312000720c */ /* 0x000fe20000f61270 */
[----:B0-----:R-:W-:-:S10]  /*1740*/  IMAD.MOV.U32 R36, RZ, RZ, R38 ;  /* 0x000000ffff247224 */ /* 0x001fd400078e0026 */
[----:B-1----:R-:W-:Y:S01]  /*1750*/  @!P0 ISETP.LT.AND P3, PT, R38, R37, PT ;  /* 0x000000252600820c */ /* 0x002fe20003f61270 */
[----:B------:R-:W-:Y:S01]  /*1760*/  IMAD.MOV.U32 R35, RZ, RZ, R37 ;  /* 0x000000ffff237224 */ /* 0x000fe200078e0025 */
[----:B------:R-:W-:-:S11]  /*1770*/  @!P0 ISETP.LT.AND P2, PT, R37, R38, PT ;  /* 0x000000262500820c */ /* 0x000fd60003f41270 */
[--C-:B------:R-:W-:Y:S01]  /*1780*/  @!P3 IMAD R7, R12, 0x4, R3.reuse ;  /* 0x000000040c07b824 */ /* 0x100fe200078e0203 */
[----:B------:R-:W-:Y:S01]  /*1790*/  @P3 LOP3.LUT R0, R0, 0x4000, RZ, 0xfc, !PT ;  /* 0x0000400000003812 */ /* 0x000fe200078efcff */
[----:B------:R-:W-:Y:S02]  /*17a0*/  @!P2 IMAD R5, R32, 0x4, R3 ;  /* 0x000000042005a824 */ /* 0x000fe400078e0203 */
[----:B------:R-:W-:Y:S01]  /*17b0*/  @!P3 VIADD R6, R12, 0x1 ;  /* 0x000000010c06b836 */ /* 0x000fe20000000000 */
[----:B------:R-:W0:Y:S01]  /*17c0*/  @!P3 LDS R35, [R7+0x804] ;  /* 0x000804000723b984 */ /* 0x000e220000000800 */
[----:B------:R-:W-:Y:S01]  /*17d0*/  @!P2 VIADD R4, R32, 0x1 ;  /* 0x000000012004a836 */ /* 0x000fe20000000000 */
[----:B------:R-:W-:Y:S01]  /*17e0*/  LOP3.LUT R0, R0, 0xfffffffb, RZ, 0xc0, !PT ;  /* 0xfffffffb00007812 */ /* 0x000fe200078ec0ff */
[----:B------:R-:W-:Y:S01]  /*17f0*/  @!P3 IMAD.MOV.U32 R12, RZ, RZ, R6 ;  /* 0x000000ffff0cb224 */ /* 0x000fe200078e0006 */
[----:B------:R-:W1:Y:S01]  /*1800*/  @!P2 LDS R36, [R5+0x804] ;  /* 0x000804000524a984 */ /* 0x000e620000000800 */
[----:B------:R-:W-:Y:S01]  /*1810*/  @!P2 IMAD.MOV.U32 R32, RZ, RZ, R4 ;  /* 0x000000ffff20a224 */ /* 0x000fe200078e0004 */
[----:B------:R-:W-:-:S02]  /*1820*/  @P2 LOP3.LUT R0, R0, 0x4, RZ, 0xfc, !PT ;  /* 0x0000000400002812 */ /* 0x000fc400078efcff */
[----:B------:R-:W-:Y:S01]  /*1830*/  ISETP.GE.AND P1, PT, R12, R48, PT ;  /* 0x000000300c00720c */ /* 0x000fe20003f26270 */
[C---:B------:R-:W-:Y:S01]  /*1840*/  IMAD.IADD R23, R32.reuse, 0x1, R12 ;  /* 0x0000000120177824 */ /* 0x040fe200078e020c */
[CC--:B------:R-:W-:Y:S02]  /*1850*/  ISETP.GE.AND P2, PT, R32.reuse, R49.reuse, PT ;  /* 0x000000312000720c */ /* 0x0c0fe40003f46270 */
        /* <DEDUP_REMOVED lines=23> */
[----:B------:R-:W-:Y:S02]  /*19d0*/  ISETP.LT.AND P3, PT, R32, R49, P1 ;  /* 0x000000312000720c */ /* 0x000fe40000f61270 */
[----:B------:R-:W-:Y:S01]  /*19e0*/  LOP3.LUT R0, R0, 0xffffefff, RZ, 0xc0, !PT ;  /* 0xffffefff00007812 */ /* 0x000fe200078ec0ff */
[----:B0-----:R-:W-:-:S08]  /*19f0*/  IMAD.MOV.U32 R30, RZ, RZ, R34 ;  /* 0x000000ffff1e7224 */ /* 0x001fd000078e0022 */
[----:B-1----:R-:W-:Y:S01]  /*1a00*/  @!P0 ISETP.LT.AND P2, PT, R33, R34, PT ;  /* 0x000000222100820c */ /* 0x002fe20003f41270 */
[----:B------:R-:W-:Y:S01]  /*1a10*/  IMAD.MOV.U32 R29, RZ, RZ, R33 ;  /* 0x000000ffff1d7224 */ /* 0x000fe200078e0021 */
[----:B------:R-:W-:-:S11]  /*1a20*/  @!P0 ISETP.LT.AND P3, PT, R34, R33, PT ;  /* 0x000000212200820c */ /* 0x000fd60003f61270 */
[--C-:B------:R-:W-:Y:S02]  /*1a30*/  @!P2 IMAD R5, R32, 0x4, R3.reuse ;  /* 0x000000042005a824 */ /* 0x100fe400078e0203 */
[----:B------:R-:W-:Y:S01]  /*1a40*/  @!P3 IMAD R7, R12, 0x4, R3 ;  /* 0x000000040c07b824 */ /* 0x000fe200078e0203 */
[----:B------:R-:W-:Y:S01]  /*1a50*/  @P3 LOP3.LUT R0, R0, 0x1000, RZ, 0xfc, !PT ;  /* 0x0000100000003812 */ /* 0x000fe200078efcff */
[----:B------:R-:W-:Y:S01]  /*1a60*/  @!P3 VIADD R6, R12, 0x1 ;  /* 0x000000010c06b836 */ /* 0x000fe20000000000 */
[----:B------:R-:W-:Y:S01]  /*1a70*/  @!P2 LDS R30, [R5+0x804] ;  /* 0x00080400051ea984 */ /* 0x000fe20000000800 */
[----:B------:R-:W-:Y:S01]  /*1a80*/  @!P2 VIADD R4, R32, 0x1 ;  /* 0x000000012004a836 */ /* 0x000fe20000000000 */
[----:B------:R-:W-:Y:S01]  /*1a90*/  @P2 LOP3.LUT R0, R0, 0x10, RZ, 0xfc, !PT ;  /* 0x0000001000002812 */ /* 0x000fe200078efcff */
[----:B------:R-:W-:Y:S01]  /*1aa0*/  @!P3 IMAD.MOV.U32 R12, RZ, RZ, R6 ;  /* 0x000000ffff0cb224 */ /* 0x000fe200078e0006 */
[----:B------:R-:W0:Y:S01]  /*1ab0*/  @!P3 LDS R29, [R7+0x804] ;  /* 0x00080400071db984 */ /* 0x000e220000000800 */
[----:B------:R-:W-:Y:S01]  /*1ac0*/  @!P2 IMAD.MOV.U32 R32, RZ, RZ, R4 ;  /* 0x000000ffff20a224 */ /* 0x000fe200078e0004 */
[----:B------:R-:W-:-:S02]  /*1ad0*/  LOP3.LUT R0, R0, 0xfffff7ff, RZ, 0xc0, !PT ;  /* 0xfffff7ff00007812 */ /* 0x000fc400078ec0ff */
[----:B------:R-:W-:Y:S01]  /*1ae0*/  ISETP.GE.AND P4, PT, R12, R48, PT ;  /* 0x000000300c00720c */ /* 0x000fe20003f86270 */
[C---:B------:R-:W-:Y:S01]  /*1af0*/  IMAD.IADD R6, R32.reuse, 0x1, R12 ;  /* 0x0000000120067824 */ /* 0x040fe200078e020c */
[CC--:B------:R-:W-:Y:S02]  /*1b00*/  ISETP.GE.AND P5, PT, R32.reuse, R49.reuse, PT ;  /* 0x000000312000720c */ /* 0x0c0fe40003fa6270 */
[CC--:B------:R-:W-:Y:S02]  /*1b10*/  ISETP.GE.OR P0, PT, R32.reuse, R49.reuse, P4 ;  /* 0x000000312000720c */ /* 0x0c0fe40002706670 */
[----:B------:R-:W-:-:S11]  /*1b20*/  ISETP.LT.AND P4, PT, R32, R49, P4 ;  /* 0x000000312000720c */ /* 0x000fd60002781270 */
[----:B0-----:R-:W-:Y:S02]  /*1b30*/  @!P0 ISETP.LT.AND P5, PT, R29, R30, PT ;  /* 0x0000001e1d00820c */ /* 0x001fe40003fa1270 */
[----:B------:R-:W-:-:S04]  /*1b40*/  @!P0 ISETP.LT.AND P4, PT, R30, R29, PT ;  /* 0x0000001d1e00820c */ /* 0x000fc80003f81270 */
[----:B------:R-:W-:-:S05]  /*1b50*/  SEL R4, R30, R29, P4 ;  /* 0x0000001d1e047207 */ /* 0x000fca0002000000 */
[----:B------:R0:W-:Y:S02]  /*1b60*/  STL [R1], R4 ;  /* 0x0000000401007387 */ /* 0x0001e40000100800 */
[--C-:B------:R-:W-:Y:S02]  /*1b70*/  @!P5 IMAD R5, R32, 0x4, R3.reuse ;  /* 0x000000042005d824 */ /* 0x100fe400078e0203 */
[C---:B------:R-:W-:Y:S02]  /*1b80*/  @!P4 IMAD R8, R12.reuse, 0x4, R3 ;  /* 0x000000040c08c824 */ /* 0x040fe400078e0203 */
[----:B------:R-:W-:Y:S01]  /*1b90*/  @!P4 VIADD R7, R12, 0x1 ;  /* 0x000000010c07c836 */ /* 0x000fe20000000000 */
[----:B------:R-:W1:Y:S01]  /*1ba0*/  @!P5 LDS R30, [R5+0x804] ;  /* 0x00080400051ed984 */ /* 0x000e620000000800 */
[----:B0-----:R-:W-:-:S03]  /*1bb0*/  @!P5 VIADD R4, R32, 0x1 ;  /* 0x000000012004d836 */ /* 0x001fc60000000000 */
[----:B------:R-:W0:Y:S01]  /*1bc0*/  @!P4 LDS R29, [R8+0x804] ;  /* 0x00080400081dc984 */ /* 0x000e220000000800 */
[----:B------:R-:W-:Y:S02]  /*1bd0*/  @!P4 IMAD.MOV.U32 R12, RZ, RZ, R7 ;  /* 0x000000ffff0cc224 */ /* 0x000fe400078e0007 */
[----:B------:R-:W-:-:S03]  /*1be0*/  @!P5 IMAD.MOV.U32 R32, RZ, RZ, R4 ;  /* 0x000000ffff20d224 */ /* 0x000fc600078e0004 */
[----:B------:R-:W-:Y:S01]  /*1bf0*/  ISETP.GE.AND P0, PT, R12, R48, PT ;  /* 0x000000300c00720c */ /* 0x000fe20003f06270 */
[----:B------:R-:W-:-:S03]  /*1c00*/  IMAD.IADD R10, R32, 0x1, R12 ;  /* 0x00000001200a7824 */ /* 0x000fc600078e020c */
[CC--:B------:R-:W-:Y:S02]  /*1c10*/  ISETP.GE.OR P1, PT, R32.reuse, R49.reuse, P0 ;  /* 0x000000312000720c */ /* 0x0c0fe40000726670 */
[CC--:B------:R-:W-:Y:S02]  /*1c20*/  ISETP.LT.AND P2, PT, R32.reuse, R49.reuse, P0 ;  /* 0x000000312000720c */ /* 0x0c0fe40000741270 */
[----:B------:R-:W-:Y:S01]  /*1c30*/  ISETP.GE.AND P0, PT, R32, R49, PT ;  /* 0x000000312000720c */ /* 0x000fe20003f06270 */
[----:B-1----:R-:W-:-:S08]  /*1c40*/  IMAD.MOV.U32 R28, RZ, RZ, R30 ;  /* 0x000000ffff1c7224 */ /* 0x002fd000078e001e */
[----:B0-----:R-:W-:Y:S01]  /*1c50*/  @!P1 ISETP.LT.AND P0, PT, R29, R30, PT ;  /* 0x0000001e1d00920c */ /* 0x001fe20003f01270 */
[----:B------:R-:W-:Y:S01]  /*1c60*/  IMAD.MOV.U32 R24, RZ, RZ, R29 ;  /* 0x000000ffff187224 */ /* 0x000fe200078e001d */
[----:B------:R-:W-:Y:S02]  /*1c70*/  @!P1 ISETP.LT.AND P2, PT, R30, R29, PT ;  /* 0x0000001d1e00920c */ /* 0x000fe40003f41270 */
[----:B------:R-:W-:-:S09]  /*1c80*/  P2R R17, PR, RZ, 0x1 ;  /* 0x00000001ff117803 */ /* 0x000fd20000000000 */
[--C-:B------:R-:W-:Y:S02]  /*1c90*/  @!P0 IMAD R5, R32, 0x4, R3.reuse ;  /* 0x0000000420058824 */ /* 0x100fe400078e0203 */
[----:B------:R-:W-:Y:S01]  /*1ca0*/  @!P2 IMAD R8, R12, 0x4, R3 ;  /* 0x000000040c08a824 */ /* 0x000fe200078e0203 */
[----:B------:R-:W-:Y:S01]  /*1cb0*/  @P2 LOP3.LUT R0, R0, 0x800, RZ, 0xfc, !PT ;  /* 0x0000080000002812 */ /* 0x000fe200078efcff */
[----:B------:R-:W-:Y:S01]  /*1cc0*/  @!P2 VIADD R7, R12, 0x1 ;  /* 0x000000010c07a836 */ /* 0x000fe20000000000 */
[----:B------:R-:W-:Y:S01]  /*1cd0*/  @!P0 LDS R28, [R5+0x804] ;  /* 0x00080400051c8984 */ /* 0x000fe20000000800 */
[----:B------:R-:W-:Y:S02]  /*1ce0*/  @!P0 VIADD R4, R32, 0x1 ;  /* 0x0000000120048836 */ /* 0x000fe40000000000 */
[----:B------:R-:W-:Y:S01]  /*1cf0*/  @!P2 IMAD.MOV.U32 R12, RZ, RZ, R7 ;  /* 0x000000ffff0ca224 */ /* 0x000fe200078e0007 */
[----:B------:R-:W0:Y:S01]  /*1d00*/  @!P2 LDS R24, [R8+0x804] ;  /* 0x000804000818a984 */ /* 0x000e220000000800 */
[----:B------:R-:W-:Y:S01]  /*1d10*/  @!P0 IMAD.MOV.U32 R32, RZ, RZ, R4 ;  /* 0x000000ffff208224 */ /* 0x000fe200078e0004 */
[----:B------:R-:W-:-:S02]  /*1d20*/  PLOP3.LUT P0, PT, P5, P4, PT, 0x28, 0x82 ;  /* 0x000000000082781c */ /* 0x000fc40002f08570 */
[----:B------:R-:W-:Y:S01]  /*1d30*/  ISETP.GE.AND P2, PT, R12, R48, PT ;  /* 0x000000300c00720c */ /* 0x000fe20003f46270 */
[C---:B------:R-:W-:Y:S01]  /*1d40*/  IMAD.IADD R14, R32.reuse, 0x1, R12 ;  /* 0x00000001200e7824 */ /* 0x040fe200078e020c */
[CC--:B------:R-:W-:Y:S02]  /*1d50*/  ISETP.GE.AND P3, PT, R32.reuse, R49.reuse, PT ;  /* 0x000000312000720c */ /* 0x0c0fe40003f66270 */
[CC--:B------:R-:W-:Y:S02]  /*1d60*/  ISETP.GE.OR P1, PT, R32.reuse, R49.reuse, P2 ;  /* 0x000000312000720c */ /* 0x0c0fe40001726670 */
[----:B------:R-:W-:Y:S02]  /*1d70*/  ISETP.LT.AND P2, PT, R32, R49, P2 ;  /* 0x000000312000720c */ /* 0x000fe40001741270 */
[----:B------:R-:W-:-:S09]  /*1d80*/  SEL R20, RZ, 0x20, !P0 ;  /* 0x00000020ff147807 */ /* 0x000fd20004000000 */
[----:B0-----:R-:W-:Y:S02]  /*1d90*/  @!P1 ISETP.LT.AND P3, PT, R24, R28, PT ;  /* 0x0000001c1800920c */ /* 0x001fe40003f61270 */
[----:B------:R-:W-:-:S04]  /*1da0*/  @!P1 ISETP.LT.AND P2, PT, R28, R24, PT ;  /* 0x000000181c00920c */ /* 0x000fc80003f41270 */
[----:B------:R-:W-:Y:S02]  /*1db0*/  SEL R61, R28, R24, P2 ;  /* 0x000000181c3d7207 */ /* 0x000fe40001000000 */
[----:B------:R-:W-:-:S05]  /*1dc0*/  P2R R27, PR, RZ, 0x4 ;  /* 0x00000004ff1b7803 */ /* 0x000fca0000000000 */
[--C-:B------:R-:W-:Y:S02]  /*1dd0*/  @!P3 IMAD R5, R32, 0x4, R3.reuse ;  /* 0x000000042005b824 */ /* 0x100fe400078e0203 */
[C---:B------:R-:W-:Y:S02]  /*1de0*/  @!P2 IMAD R8, R12.reuse, 0x4, R3 ;  /* 0x000000040c08a824 */ /* 0x040fe400078e0203 */
[----:B------:R-:W-:Y:S01]  /*1df0*/  @!P2 VIADD R7, R12, 0x1 ;  /* 0x000000010c07a836 */ /* 0x000fe20000000000 */
[----:B------:R-:W0:Y:S01]  /*1e00*/  @!P3 LDS R28, [R5+0x804] ;  /* 0x00080400051cb984 */ /* 0x000e220000000800 */
[----:B------:R-:W-:Y:S02]  /*1e10*/  @!P3 VIADD R4, R32, 0x1 ;  /* 0x000000012004b836 */ /* 0x000fe40000000000 */
[----:B------:R-:W-:Y:S01]  /*1e20*/  @!P2 IMAD.MOV.U32 R12, RZ, RZ, R7 ;  /* 0x000000ffff0ca224 */ /* 0x000fe200078e0007 */
[----:B------:R1:W2:Y:S01]  /*1e30*/  @!P2 LDS R24, [R8+0x804] ;  /* 0x000804000818a984 */ /* 0x0002a20000000800 */
[----:B------:R-:W-:Y:S01]  /*1e40*/  @!P3 IMAD.MOV.U32 R32, RZ, RZ, R4 ;  /* 0x000000ffff20b224 */ /* 0x000fe200078e0004 */
[----:B------:R-:W-:-:S02]  /*1e50*/  LOP3.LUT P2, RZ, R0, 0x800, RZ, 0xc0, !PT ;  /* 0x0000080000ff7812 */ /* 0x000fc4000784c0ff */
[----:B------:R-:W-:Y:S02]  /*1e60*/  ISETP.GE.AND P1, PT, R12, R48, PT ;  /* 0x000000300c00720c */ /* 0x000fe40003f26270 */
[----:B------:R-:W-:Y:S02]  /*1e70*/  P2R R15, PR, RZ, 0x4 ;  /* 0x00000004ff0f7803 */ /* 0x000fe40000000000 */
[CC--:B------:R-:W-:Y:S01]  /*1e80*/  ISETP.GE.OR P6, PT, R32.reuse, R49.reuse, P1 ;  /* 0x000000312000720c */ /* 0x0c0fe20000fc6670 */
[C---:B-1----:R-:W-:Y:S01]  /*1e90*/  IMAD.IADD R8, R32.reuse, 0x1, R12 ;  /* 0x0000000120087824 */ /* 0x042fe200078e020c */
[CC--:B------:R-:W-:Y:S02]  /*1ea0*/  ISETP.LT.AND P2, PT, R32.reuse, R49.reuse, P1 ;  /* 0x000000312000720c */ /* 0x0c0fe40000f41270 */
[----:B------:R-:W-:Y:S02]  /*1eb0*/  ISETP.GE.AND P1, PT, R32, R49, PT ;  /* 0x000000312000720c */ /* 0x000fe40003f26270 */
[----:B------:R-:W-:Y:S01]  /*1ec0*/  LOP3.LUT R0, R0, 0xfffffbff, RZ, 0xc0, !PT ;  /* 0xfffffbff00007812 */ /* 0x000fe200078ec0ff */
[----:B0-----:R-:W-:-:S06]  /*1ed0*/  IMAD.MOV.U32 R4, RZ, RZ, R28 ;  /* 0x000000ffff047224 */ /* 0x001fcc00078e001c */
[----:B--2---:R-:W-:Y:S01]  /*1ee0*/  @!P6 ISETP.LT.AND P1, PT, R24, R28, PT ;  /* 0x0000001c1800e20c */ /* 0x004fe20003f21270 */
        /* <DEDUP_REMOVED lines=8> */
[----:B------:R-:W-:Y:S01]  /*1f70*/  @!P1 VIADD R7, R32, 0x1 ;  /* 0x0000000120079836 */ /* 0x000fe20000000000 */
[----:B------:R-:W-:Y:S01]  /*1f80*/  LOP3.LUT R0, R0, 0xfffffdff, RZ, 0xc0, !PT ;  /* 0xfffffdff00007812 */ /* 0x000fe200078ec0ff */
[----:B------:R-:W-:Y:S01]  /*1f90*/  @!P2 IMAD.MOV.U32 R12, RZ, RZ, R11 ;  /* 0x000000ffff0ca224 */ /* 0x000fe200078e000b */
[----:B------:R-:W0:Y:S01]  /*1fa0*/  @!P2 LDS R5, [R13+0x804] ;  /* 0x000804000d05a984 */ /* 0x000e220000000800 */
[----:B------:R-:W-:Y:S01]  /*1fb0*/  @!P1 IMAD.MOV.U32 R32, RZ, RZ, R7 ;  /* 0x000000ffff209224 */ /* 0x000fe200078e0007 */
[----:B------:R-:W-:-:S02]  /*1fc0*/  ISETP.NE.AND P2, PT, R15, RZ, PT ;  /* 0x000000ff0f00720c */ /* 0x000fc40003f45270 */
[----:B------:R-:W-:Y:S01]  /*1fd0*/  ISETP.GE.AND P4, PT, R12, R48, PT ;  /* 0x000000300c00720c */ /* 0x000fe20003f86270 */
[C---:B------:R-:W-:Y:S01]  /*1fe0*/  IMAD.IADD R16, R32.reuse, 0x1, R12 ;  /* 0x0000000120107824 */ /* 0x040fe200078e020c */
[CC--:B------:R-:W-:Y:S02]  /*1ff0*/  ISETP.GE.AND P5, PT, R32.reuse, R49.reuse, PT ;  /* 0x000000312000720c */ /* 0x0c0fe40003fa6270 */
[CC--:B------:R-:W-:Y:S02]  /*2000*/  ISETP.GE.OR P6, PT, R32.reuse, R49.reuse, P4 ;  /* 0x000000312000720c */ /* 0x0c0fe400027c6670 */
[----:B------:R-:W-:-:S11]  /*2010*/  ISETP.LT.AND P4, PT, R32, R49, P4 ;  /* 0x000000312000720c */ /* 0x000fd60002781270 */
[----:B0-----:R-:W-:Y:S02]  /*2020*/  @!P6 ISETP.LT.AND P5, PT, R5, R4, PT ;  /* 0x000000040500e20c */ /* 0x001fe40003fa1270 */
[----:B------:R-:W-:Y:S02]  /*2030*/  @!P6 ISETP.LT.AND P4, PT, R4, R5, PT ;  /* 0x000000050400e20c */ /* 0x000fe40003f81270 */
[----:B------:R-:W-:Y:S02]  /*2040*/  ISETP.GE.AND P6, PT, R6, R21, PT ;  /* 0x000000150600720c */ /* 0x000fe40003fc6270 */
[----:B------:R-:W-:Y:S02]  /*2050*/  SEL R60, R4, R5, P4 ;  /* 0x00000005043c7207 */ /* 0x000fe40002000000 */
[----:B------:R-:W-:-:S05]  /*2060*/  SEL R20, R20, RZ, !P6 ;  /* 0x000000ff14147207 */ /* 0x000fca0007000000 */
[--C-:B------:R-:W-:Y:S02]  /*2070*/  @!P5 IMAD R7, R32, 0x4, R3.reuse ;  /* 0x000000042007d824 */ /* 0x100fe400078e0203 */
[C---:B------:R-:W-:Y:S02]  /*2080*/  @!P4 IMAD R11, R12.reuse, 0x4, R3 ;  /* 0x000000040c0bc824 */ /* 0x040fe400078e0203 */
[----:B------:R-:W-:Y:S01]  /*2090*/  @!P4 VIADD R9, R12, 0x1 ;  /* 0x000000010c09c836 */ /* 0x000fe20000000000 */
[----:B------:R-:W0:Y:S01]  /*20a0*/  @!P5 LDS R4, [R7+0x804] ;  /* 0x000804000704d984 */ /* 0x000e220000000800 */
[----:B------:R-:W-:Y:S02]  /*20b0*/  @!P5 VIADD R6, R32, 0x1 ;  /* 0x000000012006d836 */ /* 0x000fe40000000000 */
[----:B------:R-:W-:Y:S01]  /*20c0*/  @!P4 IMAD.MOV.U32 R12, RZ, RZ, R9 ;  /* 0x000000ffff0cc224 */ /* 0x000fe200078e0009 */
[----:B------:R-:W1:Y:S01]  /*20d0*/  @!P4 LDS R5, [R11+0x804] ;  /* 0x000804000b05c984 */ /* 0x000e620000000800 */
[----:B------:R-:W-:Y:S01]  /*20e0*/  @!P5 IMAD.MOV.U32 R32, RZ, RZ, R6 ;  /* 0x000000ffff20d224 */ /* 0x000fe200078e0006 */
[----:B------:R-:W-:-:S02]  /*20f0*/  PLOP3.LUT P4, PT, P5, P4, PT, 0x28, 0x82 ;  /* 0x000000000082781c */ /* 0x000fc40002f88570 */
[----:B------:R-:W-:Y:S02]  /*2100*/  ISETP.GE.AND P6, PT, R12, R48, PT ;  /* 0x000000300c00720c */ /* 0x000fe40003fc6270 */
[----:B------:R-:W-:Y:S02]  /*2110*/  SEL R52, RZ, 0x200, !P4 ;  /* 0x00000200ff347807 */ /* 0x000fe40006000000 */
[CC--:B------:R-:W-:Y:S02]  /*2120*/  ISETP.GE.OR P0, PT, R32.reuse, R49.reuse, P6 ;  /* 0x000000312000720c */ /* 0x0c0fe40003706670 */
[CC--:B------:R-:W-:Y:S02]  /*2130*/  ISETP.LT.AND P1, PT, R32.reuse, R49.reuse, P6 ;  /* 0x000000312000720c */ /* 0x0c0fe40003721270 */
[----:B------:R-:W-:Y:S01]  /*2140*/  ISETP.GE.AND P6, PT, R32, R49, PT ;  /* 0x000000312000720c */ /* 0x000fe20003fc6270 */
[----:B0-----:R-:W-:-:S08]  /*2150*/  IMAD.MOV.U32 R6, RZ, RZ, R4 ;  /* 0x000000ffff067224 */ /* 0x001fd000078e0004 */
[----:B-1----:R-:W-:Y:S01]  /*2160*/  @!P0 ISETP.LT.AND P1, PT, R4, R5, PT ;  /* 0x000000050400820c */ /* 0x002fe20003f21270 */
[----:B------:R-:W-:Y:S01]  /*2170*/  IMAD.MOV.U32 R7, RZ, RZ, R5 ;  /* 0x000000ffff077224 */ /* 0x000fe200078e0005 */
[----:B------:R-:W-:Y:S02]  /*2180*/  @!P0 ISETP.LT.AND P6, PT, R5, R4, PT ;  /* 0x000000040500820c */ /* 0x000fe40003fc1270 */
[----:B------:R-:W-:-:S04]  /*2190*/  ISETP.NE.AND P0, PT, R17, RZ, PT ;  /* 0x000000ff1100720c */ /* 0x000fc80003f05270 */
[----:B------:R-:W-:Y:S02]  /*21a0*/  PLOP3.LUT P0, PT, P0, P2, PT, 0x28, 0x82 ;  /* 0x000000000082781c */ /* 0x000fe40000704570 */
[----:B------:R-:W-:Y:S02]  /*21b0*/  ISETP.NE.AND P2, PT, R27, RZ, PT ;  /* 0x000000ff1b00720c */ /* 0x000fe40003f45270 */
[----:B------:R-:W-:Y:S01]  /*21c0*/  SEL R53, RZ, 0x40, !P0 ;  /* 0x00000040ff357807 */ /* 0x000fe20004000000 */
[--C-:B------:R-:W-:Y:S01]  /*21d0*/  @!P1 IMAD R15, R12, 0x4, R3.reuse ;  /* 0x000000040c0f9824 */ /* 0x100fe200078e0203 */
[----:B------:R-:W-:Y:S01]  /*21e0*/  ISETP.GE.AND P0, PT, R10, R21, PT ;  /* 0x000000150a00720c */ /* 0x000fe20003f06270 */
[----:B------:R-:W-:Y:S01]  /*21f0*/  @!P6 IMAD R11, R32, 0x4, R3 ;  /* 0x00000004200be824 */ /* 0x000fe200078e0203 */
[----:B------:R-:W-:Y:S01]  /*2200*/  PLOP3.LUT P2, PT, P3, P2, PT, 0x28, 0x82 ;  /* 0x000000000082781c */ /* 0x000fe20001f44570 */
[----:B------:R-:W-:Y:S01]  /*2210*/  @!P1 VIADD R13, R12, 0x1 ;  /* 0x000000010c0d9836 */ /* 0x000fe20000000000 */
[----:B------:R-:W-:Y:S01]  /*2220*/  @!P1 LDS R7, [R15+0x804] ;  /* 0x000804000f079984 */ /* 0x000fe20000000800 */
[C---:B------:R-:W-:Y:S01]  /*2230*/  IMAD.IADD R10, R32.reuse, 0x1, R12 ;  /* 0x00000001200a7824 */ /* 0x040fe200078e020c */
[----:B------:R-:W-:Y:S01]  /*2240*/  SEL R53, R53, RZ, !P0 ;  /* 0x000000ff35357207 */ /* 0x000fe20004000000 */
[----:B------:R-:W-:Y:S01]  /*2250*/  @!P6 VIADD R9, R32, 0x1 ;  /* 0x000000012009e836 */ /* 0x000fe20000000000 */
[----:B------:R-:W0:Y:S01]  /*2260*/  @!P6 LDS R6, [R11+0x804] ;  /* 0x000804000b06e984 */ /* 0x000e220000000800 */
[----:B------:R-:W-:Y:S01]  /*2270*/  @!P1 IMAD.MOV.U32 R12, RZ, RZ, R13 ;  /* 0x000000ffff0c9224 */ /* 0x000fe200078e000d */
[----:B------:R-:W-:Y:S01]  /*2280*/  SEL R45, RZ, 0x80, !P2 ;  /* 0x00000080ff2d7807 */ /* 0x000fe20005000000 */
[----:B------:R-:W-:Y:S01]  /*2290*/  @!P6 IMAD.MOV.U32 R32, RZ, RZ, R9 ;  /* 0x000000ffff20e224 */ /* 0x000fe200078e0009 */
[----:B------:R-:W-:-:S02]  /*22a0*/  @P1 LOP3.LUT R0, R0, 0x200, RZ, 0xfc, !PT ;  /* 0x0000020000001812 */ /* 0x000fc400078efcff */
[----:B------:R-:W-:Y:S02]  /*22b0*/  ISETP.GE.AND P0, PT, R12, R48, PT ;  /* 0x000000300c00720c */ /* 0x000fe40003f06270 */
[CC--:B------:R-:W-:Y:S02]  /*22c0*/  ISETP.GE.AND P2, PT, R32.reuse, R49.reuse, PT ;  /* 0x000000312000720c */ /* 0x0c0fe40003f46270 */
[CC--:B------:R-:W-:Y:S02]  /*22d0*/  ISETP.GE.OR P3, PT, R32.reuse, R49.reuse, P0 ;  /* 0x000000312000720c */ /* 0x0c0fe40000766670 */
[----:B------:R-:W-:Y:S02]  /*22e0*/  ISETP.LT.AND P0, PT, R32, R49, P0 ;  /* 0x000000312000720c */ /* 0x000fe40000701270 */
[----:B------:R-:W-:-:S09]  /*22f0*/  ISETP.NE.AND P1, PT, R31, RZ, PT ;  /* 0x000000ff1f00720c */ /* 0x000fd20003f25270 */
[----:B0-----:R-:W-:Y:S02]  /*2300*/  @!P3 ISETP.LT.AND P2, PT, R7, R6, PT ;  /* 0x000000060700b20c */ /* 0x001fe40003f41270 */
[----:B------:R-:W-:Y:S02]  /*2310*/  @!P3 ISETP.LT.AND P0, PT, R6, R7, PT ;  /* 0x000000070600b20c */ /* 0x000fe40003f01270 */
[----:B------:R-:W-:Y:S01]  /*2320*/  ISETP.GE.AND P3, PT, R14, R21, PT ;  /* 0x000000150e00720c */ /* 0x000fe20003f66270 */
[----:B------:R-:W-:Y:S01]  /*2330*/  IMAD.IADD R14, R32, 0x1, R12 ;  /* 0x00000001200e7824 */ /* 0x000fe200078e020c */
[----:B------:R-:W-:Y:S02]  /*2340*/  SEL R59, R6, R7, P0 ;  /* 0x00000007063b7207 */ /* 0x000fe40000000000 */
[----:B------:R-:W-:Y:S02]  /*2350*/  SEL R45, R45, RZ, !P3 ;  /* 0x000000ff2d2d7207 */ /* 0x000fe40005800000 */
[----:B------:R-:W-:-:S02]  /*2360*/  LOP3.LUT P3, RZ, R0, 0x400, RZ, 0xc0, !PT ;  /* 0x0000040000ff7812 */ /* 0x000fc4000786c0ff */
[----:B------:R-:W-:Y:S01]  /*2370*/  P2R R27, PR, RZ, 0x1 ;  /* 0x00000001ff1b7803 */ /* 0x000fe20000000000 */
[--C-:B------:R-:W-:Y:S01]  /*2380*/  @!P2 IMAD R11, R32, 0x4, R3.reuse ;  /* 0x00000004200ba824 */ /* 0x100fe200078e0203 */
[----:B------:R-:W-:Y:S01]  /*2390*/  PLOP3.LUT P1, PT, P1, P3, PT, 0x28, 0x82 ;  /* 0x000000000082781c */ /* 0x000fe20000f26570 */
[C---:B------:R-:W-:Y:S02]  /*23a0*/  @!P0 IMAD R15, R12.reuse, 0x4, R3 ;  /* 0x000000040c0f8824 */ /* 0x040fe400078e0203 */
[----:B------:R-:W-:Y:S01]  /*23b0*/  @!P0 VIADD R13, R12, 0x1 ;  /* 0x000000010c0d8836 */ /* 0x000fe20000000000 */
[----:B------:R-:W-:Y:S01]  /*23c0*/  @!P2 LDS R6, [R11+0x804] ;  /* 0x000804000b06a984 */ /* 0x000fe20000000800 */
[----:B------:R-:W-:Y:S01]  /*23d0*/  @!P2 VIADD R9, R32, 0x1 ;  /* 0x000000012009a836 */ /* 0x000fe20000000000 */
[----:B------:R-:W-:Y:S01]  /*23e0*/  SEL R17, RZ, 0x100, !P1 ;  /* 0x00000100ff117807 */ /* 0x000fe20004800000 */
[----:B------:R-:W-:Y:S01]  /*23f0*/  @!P0 IMAD.MOV.U32 R12, RZ, RZ, R13 ;  /* 0x000000ffff0c8224 */ /* 0x000fe200078e000d */
[----:B------:R-:W0:Y:S01]  /*2400*/  @!P0 LDS R7, [R15+0x804] ;  /* 0x000804000f078984 */ /* 0x000e220000000800 */
[----:B------:R-:W-:Y:S01]  /*2410*/  @!P2 IMAD.MOV.U32 R32, RZ, RZ, R9 ;  /* 0x000000ffff20a224 */ /* 0x000fe200078e0009 */
[----:B------:R-:W-:-:S02]  /*2420*/  LOP3.LUT P0, RZ, R0, 0x200, RZ, 0xc0, !PT ;  /* 0x0000020000ff7812 */ /* 0x000fc4000780c0ff */
[----:B------:R-:W-:Y:S01]  /*2430*/  ISETP.GE.AND P1, PT, R12, R48, PT ;  /* 0x000000300c00720c */ /* 0x000fe20003f26270 */
[----:B------:R-:W-:Y:S01]  /*2440*/  IMAD.IADD R44, R32, 0x1, R12 ;  /* 0x00000001202c7824 */ /* 0x000fe200078e020c */
[----:B------:R-:W-:Y:S02]  /*2450*/  LOP3.LUT R0, R0, 0xfffffeff, RZ, 0xc0, !PT ;  /* 0xfffffeff00007812 */ /* 0x000fe400078ec0ff */
[CC--:B------:R-:W-:Y:S02]  /*2460*/  ISETP.GE.OR P3, PT, R32.reuse, R49.reuse, P1 ;  /* 0x000000312000720c */ /* 0x0c0fe40000f66670 */
[CC--:B------:R-:W-:Y:S02]  /*2470*/  ISETP.LT.AND P5, PT, R32.reuse, R49.reuse, P1 ;  /* 0x000000312000720c */ /* 0x0c0fe40000fa1270 */
[----:B------:R-:W-:Y:S02]  /*2480*/  ISETP.GE.AND P1, PT, R32, R49, PT ;  /* 0x000000312000720c */ /* 0x000fe40003f26270 */
[----:B------:R-:W-:-:S02]  /*2490*/  PLOP3.LUT P6, PT, P6, P0, PT, 0x28, 0x82 ;  /* 0x000000000082781c */ /* 0x000fc400037c0570 */
[----:B------:R-:W-:-:S04]  /*24a0*/  ISETP.NE.AND P0, PT, R27, RZ, PT ;  /* 0x000000ff1b00720c */ /* 0x000fc80003f05270 */
[----:B------:R-:W-:Y:S02]  /*24b0*/  PLOP3.LUT P0, PT, P2, P0, PT, 0x28, 0x82 ;  /* 0x000000000082781c */ /* 0x000fe40001700570 */
[----:B------:R-:W-:Y:S02]  /*24c0*/  ISETP.GE.AND P2, PT, R10, R21, PT ;  /* 0x000000150a00720c */ /* 0x000fe40003f46270 */
[----:B0-----:R-:W-:Y:S01]  /*24d0*/  @!P3 ISETP.LT.AND P5, PT, R6, R7, PT ;  /* 0x000000070600b20c */ /* 0x001fe20003fa1270 */
[----:B------:R-:W-:Y:S01]  /*24e0*/  IMAD.MOV.U32 R9, RZ, RZ, R7 ;  /* 0x000000ffff097224 */ /* 0x000fe200078e0007 */
[----:B------:R-:W-:Y:S02]  /*24f0*/  @!P3 ISETP.LT.AND P1, PT, R7, R6, PT ;  /* 0x000000060700b20c */ /* 0x000fe40003f21270 */
[----:B------:R-:W-:Y:S01]  /*2500*/  ISETP.GE.AND P3, PT, R8, R21, PT ;  /* 0x000000150800720c */ /* 0x000fe20003f66270 */
[----:B------:R-:W-:-:S03]  /*2510*/  IMAD.MOV.U32 R8, RZ, RZ, R6 ;  /* 0x000000ffff087224 */ /* 0x000fc600078e0006 */
[----:B------:R-:W-:Y:S02]  /*2520*/  SEL R17, R17, RZ, !P3 ;  /* 0x000000ff11117207 */ /* 0x000fe40005800000 */
[----:B------:R-:W-:-:S03]  /*2530*/  ISETP.GE.AND P3, PT, R16, R21, PT ;  /* 0x000000151000720c */ /* 0x000fc60003f66270 */
[--C-:B------:R-:W-:Y:S01]  /*2540*/  @!P5 IMAD R16, R12, 0x4, R3.reuse ;  /* 0x000000040c10d824 */ /* 0x100fe200078e0203 */
[----:B------:R-:W-:Y:S01]  /*2550*/  SEL R52, R52, RZ, !P3 ;  /* 0x000000ff34347207 */ /* 0x000fe20005800000 */
[----:B------:R-:W-:Y:S01]  /*2560*/  @!P1 IMAD R13, R32, 0x4, R3 ;  /* 0x00000004200d9824 */ /* 0x000fe200078e0203 */
[----:B------:R-:W-:Y:S01]  /*2570*/  @P5 LOP3.LUT R0, R0, 0x100, RZ, 0xfc, !PT ;  /* 0x0000010000005812 */ /* 0x000fe200078efcff */
[----:B------:R-:W-:Y:S01]  /*2580*/  @!P5 VIADD R15, R12, 0x1 ;  /* 0x000000010c0fd836 */ /* 0x000fe20000000000 */
[----:B------:R0:W-:Y:S01]  /*2590*/  @!P5 LDS R9, [R16+0x804] ;  /* 0x000804001009d984 */ /* 0x0001e20000000800 */
[----:B------:R-:W-:Y:S02]  /*25a0*/  @!P1 VIADD R11, R32, 0x1 ;  /* 0x00000001200b9836 */ /* 0x000fe40000000000 */
[----:B------:R-:W-:Y:S01]  /*25b0*/  @!P5 IMAD.MOV.U32 R12, RZ, RZ, R15 ;  /* 0x000000ffff0cd224 */ /* 0x000fe200078e000f */
[----:B------:R-:W1:Y:S01]  /*25c0*/  @!P1 LDS R8, [R13+0x804] ;  /* 0x000804000d089984 */ /* 0x000e620000000800 */
[----:B------:R-:W-:Y:S01]  /*25d0*/  @!P1 IMAD.MOV.U32 R32, RZ, RZ, R11 ;  /* 0x000000ffff209224 */ /* 0x000fe200078e000b */
[----:B------:R-:W-:-:S02]  /*25e0*/  SEL R15, RZ, 0x800, !P0 ;  /* 0x00000800ff0f7807 */ /* 0x000fc40004000000 */
[----:B------:R-:W-:Y:S01]  /*25f0*/  ISETP.GE.AND P4, PT, R12, R48, PT ;  /* 0x000000300c00720c */ /* 0x000fe20003f86270 */
[C---:B------:R-:W-:Y:S01]  /*2600*/  IMAD.IADD R46, R32.reuse, 0x1, R12 ;  /* 0x00000001202e7824 */ /* 0x040fe200078e020c */
[CC--:B------:R-:W-:Y:S02]  /*2610*/  ISETP.GE.AND P5, PT, R32.reuse, R49.reuse, PT ;  /* 0x000000312000720c */ /* 0x0c0fe40003fa6270 */
[CC--:B------:R-:W-:Y:S02]  /*2620*/  ISETP.GE.OR P3, PT, R32.reuse, R49.reuse, P4 ;  /* 0x000000312000720c */ /* 0x0c0fe40002766670 */
[----:B------:R-:W-:Y:S02]  /*2630*/  ISETP.LT.AND P4, PT, R32, R49, P4 ;  /* 0x000000312000720c */ /* 0x000fe40002781270 */
[----:B0-----:R-:W-:-:S04]  /*2640*/  SEL R16, RZ, 0x400, !P6 ;  /* 0x00000400ff107807 */ /* 0x001fc80007000000 */
[----:B------:R-:W-:-:S05]  /*2650*/  SEL R16, R16, RZ, !P2 ;  /* 0x000000ff10107207 */ /* 0x000fca0005000000 */
[CC--:B-1----:R-:W-:Y:S02]  /*2660*/  @!P3 ISETP.LT.AND P4, PT, R8.reuse, R9.reuse, PT ;  /* 0x000000090800b20c */ /* 0x0c2fe40003f81270 */
[----:B------:R-:W-:Y:S02]  /*2670*/  @!P3 ISETP.LT.AND P5, PT, R9, R8, PT ;  /* 0x000000080900b20c */ /* 0x000fe40003fa1270 */
[----:B------:R-:W-:Y:S02]  /*2680*/  SEL R58, R8, R9, P4 ;  /* 0x00000009083a7207 */ /* 0x000fe40002000000 */
[C---:B------:R-:W-:Y:S02]  /*2690*/  LOP3.LUT P3, RZ, R0.reuse, 0x100, RZ, 0xc0, !PT ;  /* 0x0000010000ff7812 */ /* 0x040fe4000786c0ff */
[----:B------:R-:W-:Y:S02]  /*26a0*/  LOP3.LUT R0, R0, 0xffffff7f, RZ, 0xc0, !PT ;  /* 0xffffff7f00007812 */ /* 0x000fe400078ec0ff */
[----:B------:R-:W-:-:S03]  /*26b0*/  PLOP3.LUT P1, PT, P1, P3, PT, 0x28, 0x82 ;  /* 0x000000000082781c */ /* 0x000fc60000f26570 */
[--C-:B------:R-:W-:Y:S01]  /*26c0*/  @!P4 IMAD R27, R12, 0x4, R3.reuse ;  /* 0x000000040c1bc824 */ /* 0x100fe200078e0203 */
[----:B------:R-:W-:Y:S01]  /*26d0*/  SEL R51, RZ, 0x1000, !P1 ;  /* 0x00001000ff337807 */ /* 0x000fe20004800000 */
[----:B------:R-:W-:Y:S02]  /*26e0*/  @!P5 IMAD R11, R32, 0x4, R3 ;  /* 0x00000004200bd824 */ /* 0x000fe400078e0203 */
[----:B------:R-:W-:Y:S01]  /*26f0*/  @!P4 VIADD R13, R12, 0x1 ;  /* 0x000000010c0dc836 */ /* 0x000fe20000000000 */
[----:B------:R-:W0:Y:S01]  /*2700*/  @!P4 LDS R9, [R27+0x804] ;  /* 0x000804001b09c984 */ /* 0x000e220000000800 */
[----:B------:R-:W-:Y:S02]  /*2710*/  @!P5 VIADD R10, R32, 0x1 ;  /* 0x00000001200ad836 */ /* 0x000fe40000000000 */
[----:B------:R-:W-:Y:S01]  /*2720*/  @!P4 IMAD.MOV.U32 R12, RZ, RZ, R13 ;  /* 0x000000ffff0cc224 */ /* 0x000fe200078e000d */
[----:B------:R0:W1:Y:S01]  /*2730*/  @!P5 LDS R8, [R11+0x804] ;  /* 0x000804000b08d984 */ /* 0x0000620000000800 */
        /* <DEDUP_REMOVED lines=11> */
[----:B------:R-:W-:Y:S01]  /*27f0*/  ISETP.GE.AND P2, PT, R14, R21, PT ;  /* 0x000000150e00720c */ /* 0x000fe20003f46270 */
[----:B------:R-:W-:-:S03]  /*2800*/  IMAD.IADD R14, R32, 0x1, R12 ;  /* 0x00000001200e7824 */ /* 0x000fc600078e020c */
[----:B------:R-:W-:-:S05]  /*2810*/  SEL R15, R15, RZ, !P2 ;  /* 0x000000ff0f0f7207 */ /* 0x000fca0005000000 */
[--C-:B------:R-:W-:Y:S01]  /*2820*/  @!P6 IMAD R41, R12, 0x4, R3.reuse ;  /* 0x000000040c29e824 */ /* 0x100fe200078e0203 */
[----:B------:R-:W-:Y:S01]  /*2830*/  @P6 LOP3.LUT R0, R0, 0x80, RZ, 0xfc, !PT ;  /* 0x0000008000006812 */ /* 0x000fe200078efcff */
[----:B------:R-:W-:Y:S02]  /*2840*/  @!P0 IMAD R27, R32, 0x4, R3 ;  /* 0x00000004201b8824 */ /* 0x000fe400078e0203 */
[----:B------:R-:W-:Y:S01]  /*2850*/  @!P6 VIADD R31, R12, 0x1 ;  /* 0x000000010c1fe836 */ /* 0x000fe20000000000 */
[----:B------:R-:W-:Y:S01]  /*2860*/  @!P6 LDS R11, [R41+0x804] ;  /* 0x00080400290be984 */ /* 0x000fe20000000800 */
[----:B------:R-:W-:Y:S01]  /*2870*/  @!P0 VIADD R13, R32, 0x1 ;  /* 0x00000001200d8836 */ /* 0x000fe20000000000 */
[----:B------:R-:W-:Y:S01]  /*2880*/  LOP3.LUT R0, R0, 0xffffffdf, RZ, 0xc0, !PT ;  /* 0xffffffdf00007812 */ /* 0x000fe200078ec0ff */
[----:B------:R-:W-:Y:S01]  /*2890*/  @!P6 IMAD.MOV.U32 R12, RZ, RZ, R31 ;  /* 0x000000ffff0ce224 */ /* 0x000fe200078e001f */
[----:B------:R-:W0:Y:S01]  /*28a0*/  @!P0 LDS R10, [R27+0x804] ;  /* 0x000804001b0a8984 */ /* 0x000e220000000800 */
[----:B------:R-:W-:Y:S01]  /*28b0*/  @!P0 IMAD.MOV.U32 R32, RZ, RZ, R13 ;  /* 0x000000ffff208224 */ /* 0x000fe200078e000d */
[----:B------:R-:W-:-:S02]  /*28c0*/  PLOP3.LUT P0, PT, P0, P6, PT, 0x28, 0x82 ;  /* 0x000000000082781c */ /* 0x000fc4000070c570 */
[----:B------:R-:W-:Y:S02]  /*28d0*/  ISETP.GE.AND P1, PT, R12, R48, PT ;  /* 0x000000300c00720c */ /* 0x000fe40003f26270 */
[CC--:B------:R-:W-:Y:S02]  /*28e0*/  ISETP.GE.AND P2, PT, R32.reuse, R49.reuse, PT ;  /* 0x000000312000720c */ /* 0x0c0fe40003f46270 */
[CC--:B------:R-:W-:Y:S02]  /*28f0*/  ISETP.GE.OR P3, PT, R32.reuse, R49.reuse, P1 ;  /* 0x000000312000720c */ /* 0x0c0fe40000f66670 */
[----:B------:R-:W-:-:S11]  /*2900*/  ISETP.LT.AND P1, PT, R32, R49, P1 ;  /* 0x000000312000720c */ /* 0x000fd60000f21270 */
[----:B0-----:R-:W-:Y:S02]  /*2910*/  @!P3 ISETP.LT.AND P2, PT, R11, R10, PT ;  /* 0x0000000a0b00b20c */ /* 0x001fe40003f41270 */
[----:B------:R-:W-:Y:S02]  /*2920*/  @!P3 ISETP.LT.AND P1, PT, R10, R11, PT ;  /* 0x0000000b0a00b20c */ /* 0x000fe40003f21270 */
[----:B------:R-:W-:Y:S01]  /*2930*/  ISETP.GE.AND P3, PT, R44, R21, PT ;  /* 0x000000152c00720c */ /* 0x000fe20003f66270 */
[----:B------:R-:W-:Y:S01]  /*2940*/  IMAD.IADD R44, R32, 0x1, R12 ;  /* 0x00000001202c7824 */ /* 0x000fe200078e020c */
[----:B------:R-:W-:Y:S02]  /*2950*/  SEL R57, R10, R11, P1 ;  /* 0x0000000b0a397207 */ /* 0x000fe40000800000 */
[----:B------:R-:W-:Y:S02]  /*2960*/  SEL R51, R51, RZ, !P3 ;  /* 0x000000ff33337207 */ /* 0x000fe40005800000 */
[----:B------:R-:W-:-:S03]  /*2970*/  ISETP.GE.AND P3, PT, R46, R21, PT ;  /* 0x000000152e00720c */ /* 0x000fc60003f66270 */
[--C-:B------:R-:W-:Y:S01]  /*2980*/  @!P2 IMAD R27, R32, 0x4, R3.reuse ;  /* 0x00000004201ba824 */ /* 0x100fe200078e0203 */
[----:B------:R-:W-:Y:S01]  /*2990*/  SEL R50, R50, RZ, !P3 ;  /* 0x000000ff32327207 */ /* 0x000fe20005800000 */
[C---:B------:R-:W-:Y:S02]  /*29a0*/  @!P1 IMAD R41, R12.reuse, 0x4, R3 ;  /* 0x000000040c299824 */ /* 0x040fe400078e0203 */
[----:B------:R-:W-:Y:S01]  /*29b0*/  @!P1 VIADD R31, R12, 0x1 ;  /* 0x000000010c1f9836 */ /* 0x000fe20000000000 */
[----:B------:R-:W0:Y:S01]  /*29c0*/  @!P2 LDS R10, [R27+0x804] ;  /* 0x000804001b0aa984 */ /* 0x000e220000000800 */
[----:B------:R-:W-:Y:S02]  /*29d0*/  @!P2 VIADD R13, R32, 0x1 ;  /* 0x00000001200da836 */ /* 0x000fe40000000000 */
[----:B------:R-:W-:Y:S01]  /*29e0*/  @!P1 IMAD.MOV.U32 R12, RZ, RZ, R31 ;  /* 0x000000ffff0c9224 */ /* 0x000fe200078e001f */
[----:B------:R-:W1:Y:S01]  /*29f0*/  @!P1 LDS R11, [R41+0x804] ;  /* 0x00080400290b9984 */ /* 0x000e620000000800 */
[----:B------:R-:W-:Y:S01]  /*2a00*/  @!P2 IMAD.MOV.U32 R32, RZ, RZ, R13 ;  /* 0x000000ffff20a224 */ /* 0x000fe200078e000d */
[----:B------:R-:W-:-:S02]  /*2a10*/  SEL R13, RZ, 0x4000, !P0 ;  /* 0x00004000ff0d7807 */ /* 0x000fc40004000000 */
[----:B------:R-:W-:Y:S02]  /*2a20*/  ISETP.GE.AND P4, PT, R12, R48, PT ;  /* 0x000000300c00720c */ /* 0x000fe40003f86270 */
[----:B------:R-:W-:Y:S02]  /*2a30*/  ISETP.GE.AND P0, PT, R14, R21, PT ;  /* 0x000000150e00720c */ /* 0x000fe40003f06270 */
[CC--:B------:R-:W-:Y:S02]  /*2a40*/  ISETP.GE.OR P3, PT, R32.reuse, R49.reuse, P4 ;  /* 0x000000312000720c */ /* 0x0c0fe40002766670 */
[CC--:B------:R-:W-:Y:S02]  /*2a50*/  ISETP.LT.AND P5, PT, R32.reuse, R49.reuse, P4 ;  /* 0x000000312000720c */ /* 0x0c0fe400027a1270 */
[C---:B------:R-:W-:Y:S02]  /*2a60*/  ISETP.GE.AND P4, PT, R32.reuse, R49, PT ;  /* 0x000000312000720c */ /* 0x040fe40003f86270 */
[----:B------:R-:W-:Y:S01]  /*2a70*/  SEL R14, R13, RZ, !P0 ;  /* 0x000000ff0d0e7207 */ /* 0x000fe20004000000 */
[----:B------:R-:W-:Y:S01]  /*2a80*/  IMAD.IADD R13, R32, 0x1, R12 ;  /* 0x00000001200d7824 */ /* 0x000fe200078e020c */
[----:B------:R-:W-:Y:S01]  /*2a90*/  PLOP3.LUT P1, PT, P2, P1, PT, 0x28, 0x82 ;  /* 0x000000000082781c */ /* 0x000fe20001722570 */
[----:B0-----:R-:W-:-:S04]  /*2aa0*/  IMAD.MOV.U32 R47, RZ, RZ, R10 ;  /* 0x000000ffff2f7224 */ /* 0x001fc800078e000a */
[----:B-1----:R-:W-:Y:S01]  /*2ab0*/  @!P3 ISETP.LT.AND P5, PT, R10, R11, PT ;  /* 0x0000000b0a00b20c */ /* 0x002fe20003fa1270 */
[----:B------:R-:W-:Y:S01]  /*2ac0*/  IMAD.MOV.U32 R46, RZ, RZ, R11 ;  /* 0x000000ffff2e7224 */ /* 0x000fe200078e000b */
[----:B------:R-:W-:-:S11]  /*2ad0*/  @!P3 ISETP.LT.AND P4, PT, R11, R10, PT ;  /* 0x0000000a0b00b20c */ /* 0x000fd60003f81270 */
[----:B------:R-:W-:Y:S02]  /*2ae0*/  @P5 LOP3.LUT R0, R0, 0x20, RZ, 0xfc, !PT ;  /* 0x0000002000005812 */ /* 0x000fe400078efcff */
[----:B------:R-:W-:Y:S02]  /*2af0*/  @!P4 IMAD R54, R32, 0x4, R3 ;  /* 0x000000042036c824 */ /* 0x000fe400078e0203 */
[C---:B------:R-:W-:Y:S02]  /*2b00*/  LOP3.LUT P3, RZ, R0.reuse, 0x20, RZ, 0xc0, !PT ;  /* 0x0000002000ff7812 */ /* 0x040fe4000786c0ff */
[C---:B------:R-:W-:Y:S01]  /*2b10*/  LOP3.LUT P5, RZ, R0.reuse, 0x1000, RZ, 0xc0, !PT ;  /* 0x0000100000ff7812 */ /* 0x040fe200078ac0ff */
[----:B------:R-:W-:Y:S01]  /*2b20*/  @!P4 LDS R47, [R54+0x804] ;  /* 0x00080400362fc984 */ /* 0x000fe20000000800 */
[----:B------:R-:W-:Y:S02]  /*2b30*/  LOP3.LUT P6, RZ, R0, 0x10, RZ, 0xc0, !PT ;  /* 0x0000001000ff7812 */ /* 0x000fe400078cc0ff */
[----:B------:R-:W-:-:S02]  /*2b40*/  P2R R27, PR, RZ, 0x20 ;  /* 0x00000020ff1b7803 */ /* 0x000fc40000000000 */
[----:B------:R-:W-:-:S04]  /*2b50*/  LOP3.LUT P5, RZ, R0, 0x4000, RZ, 0xc0, !PT ;  /* 0x0000400000ff7812 */ /* 0x000fc800078ac0ff */
[----:B------:R-:W-:Y:S01]  /*2b60*/  P2R R31, PR, RZ, 0x20 ;  /* 0x00000020ff1f7803 */ /* 0x000fe20000000000 */
[----:B------:R-:W-:Y:S01]  /*2b70*/  @!P3 IMAD R55, R12, 0x4, R3 ;  /* 0x000000040c37b824 */ /* 0x000fe200078e0203 */
[----:B------:R-:W-:Y:S01]  /*2b80*/  LOP3.LUT P5, RZ, R0, 0x8000, RZ, 0xc0, !PT ;  /* 0x0000800000ff7812 */ /* 0x000fe200078ac0ff */
[----:B------:R-:W-:-:S03]  /*2b90*/  @!P3 VIADD R41, R12, 0x1 ;  /* 0x000000010c29b836 */ /* 0x000fc60000000000 */
[----:B------:R-:W0:Y:S01]  /*2ba0*/  @!P3 LDS R46, [R55+0x804] ;  /* 0x00080400372eb984 */ /* 0x000e220000000800 */
[----:B------:R-:W-:Y:S02]  /*2bb0*/  @!P3 IMAD.MOV.U32 R12, RZ, RZ, R41 ;  /* 0x000000ffff0cb224 */ /* 0x000fe400078e0029 */
[----:B------:R-:W-:-:S03]  /*2bc0*/  @!P4 VIADD R41, R32, 0x1 ;  /* 0x000000012029c836 */ /* 0x000fc60000000000 */
[----:B------:R-:W-:Y:S01]  /*2bd0*/  ISETP.GE.AND P3, PT, R12, R48, PT ;  /* 0x000000300c00720c */ /* 0x000fe20003f66270 */
[----:B------:R-:W-:Y:S01]  /*2be0*/  @!P4 IMAD.MOV.U32 R32, RZ, RZ, R41 ;  /* 0x000000ffff20c224 */ /* 0x000fe200078e0029 */
[----:B------:R-:W-:Y:S02]  /*2bf0*/  SEL R41, RZ, 0x8000, !P1 ;  /* 0x00008000ff297807 */ /* 0x000fe40004800000 */
[----:B------:R-:W-:Y:S02]  /*2c00*/  ISETP.GE.AND P1, PT, R44, R21, PT ;  /* 0x000000152c00720c */ /* 0x000fe40003f26270 */
[CC--:B------:R-:W-:Y:S02]  /*2c10*/  ISETP.GE.OR P2, PT, R32.reuse, R49.reuse, P3 ;  /* 0x000000312000720c */ /* 0x0c0fe40001f46670 */
[CC--:B------:R-:W-:Y:S02]  /*2c20*/  ISETP.GE.AND P0, PT, R32.reuse, R49.reuse, PT ;  /* 0x000000312000720c */ /* 0x0c0fe40003f06270 */
[----:B------:R-:W-:-:S02]  /*2c30*/  ISETP.LT.AND P3, PT, R32, R49, P3 ;  /* 0x000000312000720c */ /* 0x000fc40001f61270 */
[----:B------:R-:W-:Y:S01]  /*2c40*/  SEL R44, R41, RZ, !P1 ;  /* 0x000000ff292c7207 */ /* 0x000fe20004800000 */
[----:B------:R-:W-:-:S06]  /*2c50*/  IMAD.IADD R41, R32, 0x1, R12 ;  /* 0x0000000120297824 */ /* 0x000fcc00078e020c */
[----:B0-----:R-:W-:Y:S02]  /*2c60*/  @!P2 ISETP.LT.AND P0, PT, R46, R47, PT ;  /* 0x0000002f2e00a20c */ /* 0x001fe40003f01270 */
[----:B------:R-:W-:-:S04]  /*2c70*/  @!P2 ISETP.LT.AND P3, PT, R47, R46, PT ;  /* 0x0000002e2f00a20c */ /* 0x000fc80003f61270 */
[----:B------:R-:W-:-:S07]  /*2c80*/  SEL R56, R47, R46, P3 ;  /* 0x0000002e2f387207 */ /* 0x000fce0001800000 */
[C---:B------:R-:W-:Y:S02]  /*2c90*/  @!P0 VIADD R54, R32.reuse, 0x1 ;  /* 0x0000000120368836 */ /* 0x040fe40000000000 */
[--C-:B------:R-:W-:Y:S02]  /*2ca0*/  @!P0 IMAD R55, R32, 0x4, R3.reuse ;  /* 0x0000000420378824 */ /* 0x100fe400078e0203 */
[----:B------:R-:W-:Y:S02]  /*2cb0*/  @!P0 IMAD.MOV.U32 R32, RZ, RZ, R54 ;  /* 0x000000ffff208224 */ /* 0x000fe400078e0036 */
[----:B------:R-:W-:Y:S01]  /*2cc0*/  @!P3 IMAD R54, R12, 0x4, R3 ;  /* 0x000000040c36b824 */ /* 0x000fe200078e0203 */
[----:B------:R-:W-:Y:S01]  /*2cd0*/  @!P0 LDS R47, [R55+0x804] ;  /* 0x00080400372f8984 */ /* 0x000fe20000000800 */
[----:B------:R-:W-:-:S03]  /*2ce0*/  PLOP3.LUT P0, PT, P0, P3, PT, 0x28, 0x82 ;  /* 0x000000000082781c */ /* 0x000fc60000706570 */
[----:B------:R0:W1:Y:S02]  /*2cf0*/  @!P3 LDS R46, [R54+0x804] ;  /* 0x00080400362eb984 */ /* 0x0000640000000800 */
[----:B0-----:R-:W-:-:S04]  /*2d00*/  @!P3 VIADD R54, R12, 0x1 ;  /* 0x000000010c36b836 */ /* 0x001fc80000000000 */
[----:B------:R-:W-:Y:S01]  /*2d10*/  @!P3 IMAD.MOV.U32 R12, RZ, RZ, R54 ;  /* 0x000000ffff0cb224 */ /* 0x000fe200078e0036 */
[----:B------:R-:W-:Y:S01]  /*2d20*/  BAR.SYNC.DEFER_BLOCKING 0x0 ;  /* 0x0000000000007b1d */ /* 0x000fe20000010000 */
[----:B------:R-:W-:-:S03]  /*2d30*/  ISETP.GE.AND P3, PT, R32, R49, PT ;  /* 0x000000312000720c */ /* 0x000fc60003f66270 */
[C---:B------:R-:W-:Y:S01]  /*2d40*/  ISETP.GE.AND P2, PT, R12.reuse, R48, PT ;  /* 0x000000300c00720c */ /* 0x040fe20003f46270 */
[----:B------:R-:W-:-:S03]  /*2d50*/  IMAD.IADD R12, R12, 0x1, R32 ;  /* 0x000000010c0c7824 */ /* 0x000fc600078e0220 */
[CC--:B------:R-:W-:Y:S01]  /*2d60*/  ISETP.GE.OR P1, PT, R32.reuse, R49.reuse, P2 ;  /* 0x000000312000720c */ /* 0x0c0fe20001726670 */
[----:B------:R-:W0:Y:S01]  /*2d70*/  S2R R54, SR_CTAID.X ;  /* 0x0000000000367919 */ /* 0x000e220000002500 */
[----:B------:R-:W-:Y:S02]  /*2d80*/  ISETP.LT.AND P2, PT, R32, R49, P2 ;  /* 0x000000312000720c */ /* 0x000fe40001741270 */
[----:B------:R-:W-:Y:S02]  /*2d90*/  SEL R49, RZ, 0x20000, !P0 ;  /* 0x00020000ff317807 */ /* 0x000fe40004000000 */
[----:B------:R-:W-:-:S04]  /*2da0*/  ISETP.GE.AND P0, PT, R41, R21, PT ;  /* 0x000000152900720c */ /* 0x000fc80003f06270 */
[----:B------:R-:W-:Y:S02]  /*2db0*/  SEL R49, R49, RZ, !P0 ;  /* 0x000000ff31317207 */ /* 0x000fe40004000000 */
[----:B------:R-:W-:Y:S02]  /*2dc0*/  ISETP.GE.AND P0, PT, R12, R21, PT ;  /* 0x000000150c00720c */ /* 0x000fe40003f06270 */
[----:B-1----:R-:W-:Y:S02]  /*2dd0*/  @!P1 ISETP.LT.AND P2, PT, R47, R46, PT ;  /* 0x0000002e2f00920c */ /* 0x002fe40003f41270 */
[----:B------:R-:W-:Y:S02]  /*2de0*/  @!P1 ISETP.LT.AND P3, PT, R46, R47, PT ;  /* 0x0000002f2e00920c */ /* 0x000fe40003f61270 */
[----:B------:R-:W-:Y:S02]  /*2df0*/  LOP3.LUT P1, RZ, R0, 0x20, RZ, 0xc0, !PT ;  /* 0x0000002000ff7812 */ /* 0x000fe4000782c0ff */
[----:B------:R-:W-:-:S02]  /*2e00*/  PLOP3.LUT P3, PT, P3, P2, PT, 0x28, 0x82 ;  /* 0x000000000082781c */ /* 0x000fc40001f64570 */
[----:B------:R-:W-:Y:S02]  /*2e10*/  PLOP3.LUT P4, PT, P4, P1, PT, 0x28, 0x82 ;  /* 0x000000000082781c */ /* 0x000fe40002782570 */
[----:B------:R-:W-:Y:S02]  /*2e20*/  SEL R41, RZ, 0x40000, !P3 ;  /* 0x00040000ff297807 */ /* 0x000fe40005800000 */
[----:B------:R-:W-:Y:S02]  /*2e30*/  SEL R48, RZ, 0x10000, !P4 ;  /* 0x00010000ff307807 */ /* 0x000fe40006000000 */
[----:B------:R-:W-:Y:S02]  /*2e40*/  SEL R12, R41, RZ, !P0 ;  /* 0x000000ff290c7207 */ /* 0x000fe40004000000 */
[C---:B------:R-:W-:Y:S02]  /*2e50*/  LOP3.LUT P4, RZ, R0.reuse, 0x40, RZ, 0xc0, !PT ;  /* 0x0000004000ff7812 */ /* 0x040fe4000788c0ff */
[----:B------:R-:W-:-:S02]  /*2e60*/  LOP3.LUT P0, RZ, R0, 0x10000, RZ, 0xc0, !PT ;  /* 0x0001000000ff7812 */ /* 0x000fc4000780c0ff */
[-C--:B------:R-:W-:Y:S02]  /*2e70*/  ISETP.GE.AND P1, PT, R13, R21.reuse, PT ;  /* 0x000000150d00720c */ /* 0x080fe40003f26270 */
[----:B------:R-:W-:Y:S02]  /*2e80*/  PLOP3.LUT P0, PT, P4, P0, PT, 0x28, 0x82 ;  /* 0x000000000082781c */ /* 0x000fe40002700570 */
[----:B------:R-:W-:Y:S02]  /*2e90*/  SEL R55, R47, R46, P2 ;  /* 0x0000002e2f377207 */ /* 0x000fe40001000000 */
[----:B------:R-:W-:Y:S02]  /*2ea0*/  ISETP.LT.AND P4, PT, R18, R21, P0 ;  /* 0x000000151200720c */ /* 0x000fe40000781270 */
[C---:B------:R-:W-:Y:S02]  /*2eb0*/  LOP3.LUT P0, RZ, R0.reuse, 0x8, RZ, 0xc0, !PT ;  /* 0x0000000800ff7812 */ /* 0x040fe4000780c0ff */
[----:B------:R-:W-:-:S02]  /*2ec0*/  LOP3.LUT P2, RZ, R0, 0x4, RZ, 0xc0, !PT ;  /* 0x0000000400ff7812 */ /* 0x000fc4000784c0ff */
[----:B------:R-:W-:Y:S02]  /*2ed0*/  PLOP3.LUT P0, PT, P0, P5, PT, 0x28, 0x82 ;  /* 0x000000000082781c */ /* 0x000fe4000070a570 */
[----:B------:R-:W-:Y:S02]  /*2ee0*/  ISETP.NE.AND P5, PT, R31, RZ, PT ;  /* 0x000000ff1f00720c */ /* 0x000fe40003fa5270 */
[----:B------:R-:W-:Y:S02]  /*2ef0*/  SEL R13, R48, RZ, !P1 ;  /* 0x000000ff300d7207 */ /* 0x000fe40004800000 */
[C---:B------:R-:W-:Y:S02]  /*2f00*/  LOP3.LUT P1, RZ, R0.reuse, 0x1, RZ, 0xc0, !PT ;  /* 0x0000000100ff7812 */ /* 0x040fe4000782c0ff */
[----:B------:R-:W-:Y:S02]  /*2f10*/  LOP3.LUT P3, RZ, R0, 0x2000, RZ, 0xc0, !PT ;  /* 0x0000200000ff7812 */ /* 0x000fe4000786c0ff */
[----:B------:R-:W-:-:S02]  /*2f20*/  PLOP3.LUT P2, PT, P2, P5, PT, 0x28, 0x82 ;  /* 0x000000000082781c */ /* 0x000fc4000174a570 */
[----:B------:R-:W-:Y:S02]  /*2f30*/  ISETP.NE.AND P5, PT, R27, RZ, PT ;  /* 0x000000ff1b00720c */ /* 0x000fe40003fa5270 */
[----:B------:R-:W-:Y:S02]  /*2f40*/  PLOP3.LUT P1, PT, P1, P3, PT, 0x28, 0x82 ;  /* 0x000000000082781c */ /* 0x000fe40000f26570 */
[-C--:B------:R-:W-:Y:S02]  /*2f50*/  ISETP.LT.AND P3, PT, R19, R21.reuse, P0 ;  /* 0x000000151300720c */ /* 0x080fe40000761270 */
[-C--:B------:R-:W-:Y:S02]  /*2f60*/  ISETP.LT.AND P2, PT, R26, R21.reuse, P2 ;  /* 0x000000151a00720c */ /* 0x080fe40001741270 */
[----:B------:R-:W-:Y:S02]  /*2f70*/  PLOP3.LUT P0, PT, P6, P5, PT, 0x28, 0x82 ;  /* 0x000000000082781c */ /* 0x000fe4000370a570 */
[----:B------:R-:W-:-:S02]  /*2f80*/  ISETP.LT.AND P1, PT, R23, R21, P1 ;  /* 0x000000151700720c */ /* 0x000fc40000f21270 */
[----:B------:R-:W-:Y:S02]  /*2f90*/  SEL R19, RZ, 0x1, !P4 ;  /* 0x00000001ff137807 */ /* 0x000fe40006000000 */
[----:B------:R-:W-:Y:S02]  /*2fa0*/  SEL R23, RZ, 0x2, !P3 ;  /* 0x00000002ff177807 */ /* 0x000fe40005800000 */
[----:B------:R-:W-:Y:S02]  /*2fb0*/  SEL R18, RZ, 0x4, !P2 ;  /* 0x00000004ff127807 */ /* 0x000fe40005000000 */
[----:B------:R-:W-:Y:S02]  /*2fc0*/  ISETP.LT.AND P0, PT, R22, R21, P0 ;  /* 0x000000151600720c */ /* 0x000fe40000701270 */
[----:B------:R-:W-:Y:S02]  /*2fd0*/  IADD3 R19, PT, PT, R18, R23, R19 ;  /* 0x0000001712137210 */ /* 0x000fe40007ffe013 */
[----:B------:R-:W-:-:S02]  /*2fe0*/  SEL R18, RZ, 0x8, !P1 ;  /* 0x00000008ff127807 */ /* 0x000fc40004800000 */
[----:B------:R-:W-:Y:S02]  /*2ff0*/  SEL R21, RZ, 0x10, !P0 ;  /* 0x00000010ff157807 */ /* 0x000fe40004000000 */
[----:B------:R-:W-:Y:S02]  /*3000*/  LOP3.LUT R0, R0, 0xfffffffd, RZ, 0xc0, !PT ;  /* 0xfffffffd00007812 */ /* 0x000fe400078ec0ff */
[----:B------:R-:W-:Y:S02]  /*3010*/  IADD3 R18, PT, PT, R21, R19, R18 ;  /* 0x0000001315127210 */ /* 0x000fe40007ffe012 */
[----:B------:R-:W-:Y:S02]  /*3020*/  @P4 LOP3.LUT R0, R0, 0x2, RZ, 0xfc, !PT ;  /* 0x0000000200004812 */ /* 0x000fe400078efcff */
[----:B------:R-:W-:Y:S02]  /*3030*/  IADD3 R53, PT, PT, R18, R20, R53 ;  /* 0x0000001412357210 */ /* 0x000fe40007ffe035 */
[----:B------:R-:W-:-:S02]  /*3040*/  LOP3.LUT R0, R0, 0xfffffffe, RZ, 0xc0, !PT ;  /* 0xfffffffe00007812 */ /* 0x000fc400078ec0ff */
[----:B------:R-:W-:Y:S02]  /*3050*/  IADD3 R45, PT, PT, R53, R45, R17 ;  /* 0x0000002d352d7210 */ /* 0x000fe40007ffe011 */
[----:B------:R-:W-:Y:S02]  /*3060*/  @P3 LOP3.LUT R0, R0, 0x1, RZ, 0xfc, !PT ;  /* 0x0000000100003812 */ /* 0x000fe400078efcff */
[----:B------:R-:W-:Y:S02]  /*3070*/  IADD3 R52, PT, PT, R45, R52, R16 ;  /* 0x000000342d347210 */ /* 0x000fe40007ffe010 */
[----:B0-----:R-:W-:Y:S02]  /*3080*/  ISETP.NE.AND P3, PT, R54, RZ, PT ;  /* 0x000000ff3600720c */ /* 0x001fe40003f65270 */
[----:B------:R-:W-:-:S04]  /*3090*/  IADD3 R51, PT, PT, R52, R15, R51 ;  /* 0x0000000f34337210 */ /* 0x000fc80007ffe033 */
[----:B------:R-:W-:-:S04]  /*30a0*/  IADD3 R50, PT, PT, R51, R50, R14 ;  /* 0x0000003233327210 */ /* 0x000fc80007ffe00e */
[----:B------:R-:W-:-:S04]  /*30b0*/  IADD3 R44, PT, PT, R50, R44, R13 ;  /* 0x0000002c322c7210 */ /* 0x000fc80007ffe00d */
[----:B------:R-:W-:-:S04]  /*30c0*/  IADD3 R49, PT, PT, R44, R49, R12 ;  /* 0x000000312c317210 */ /* 0x000fc80007ffe00c */
[----:B------:R0:W1:Y:S01]  /*30d0*/  POPC R32, R49 ;  /* 0x0000003100207309 */ /* 0x0000620000000000 */
[----:B------:R-:W-:Y:S05]  /*30e0*/  @P3 BRA `(.L_x_25) ;  /* 0x0000000400c03947 */ /* 0x000fea0003800000 */
[----:B------:R-:W2:Y:S01]  /*30f0*/  S2R R54, SR_LANEID ;  /* 0x0000000000367919 */ /* 0x000ea20000000000 */
[----:B------:R-:W-:Y:S01]  /*3100*/  SHF.R.U32.HI R25, RZ, 0x5, R2 ;  /* 0x00000005ff197819 */ /* 0x000fe20000011602 */
[----:B-1----:R-:W1:Y:S01]  /*3110*/  SHFL.UP PT, R12, R32, 0x1, RZ ;  /* 0x04200000200c7989 */ /* 0x002e6200000e00ff */
[----:B--2---:R-:W-:-:S04]  /*3120*/  ISETP.GE.AND P3, PT, R54, 0x1, PT ;  /* 0x000000013600780c */ /* 0x004fc80003f66270 */
[----:B-1----:R-:W-:-:S04]  /*3130*/  SEL R17, R12, RZ, P3 ;  /* 0x000000ff0c117207 */ /* 0x002fc80001800000 */
[----:B------:R-:W-:-:S05]  /*3140*/  IADD3 R17, P3, PT, R32, R17, RZ ;  /* 0x0000001120117210 */ /* 0x000fca0007f7e0ff */
[----:B------:R-:W-:Y:S01]  /*3150*/  IMAD.X R16, RZ, RZ, RZ, P3 ;  /* 0x000000ffff107224 */ /* 0x000fe200018e06ff */
[----:B------:R-:W1:Y:S01]  /*3160*/  SHFL.UP PT, R12, R17, 0x2, RZ ;  /* 0x04400000110c7989 */ /* 0x000e6200000e00ff */
[----:B------:R-:W-:-:S03]  /*3170*/  ISETP.GE.AND P3, PT, R54, 0x2, PT ;  /* 0x000000023600780c */ /* 0x000fc60003f66270 */
[----:B------:R-:W2:Y:S01]  /*3180*/  SHFL.UP PT, R13, R16, 0x2, RZ ;  /* 0x04400000100d7989 */ /* 0x000ea200000e00ff */
[----:B-1----:R-:W-:Y:S02]  /*3190*/  SEL R12, R12, RZ, P3 ;  /* 0x000000ff0c0c7207 */ /* 0x002fe40001800000 */
[----:B--2---:R-:W-:Y:S02]  /*31a0*/  SEL R13, R13, RZ, P3 ;  /* 0x000000ff0d0d7207 */ /* 0x004fe40001800000 */
[----:B------:R-:W-:-:S05]  /*31b0*/  IADD3 R15, P3, PT, R12, R17, RZ ;  /* 0x000000110c0f7210 */ /* 0x000fca0007f7e0ff */
[----:B------:R-:W-:Y:S01]  /*31c0*/  IMAD.X R14, R13, 0x1, R16, P3 ;  /* 0x000000010d0e7824 */ /* 0x000fe200018e0610 */
        /* <DEDUP_REMOVED lines=21> */
[----:B------:R-:W-:-:S13]  /*3320*/  ISETP.NE.AND P3, PT, R54, 0x1f, PT ;  /* 0x0000001f3600780c */ /* 0x000fda0003f65270 */
[----:B------:R-:W-:-:S05]  /*3330*/  @!P3 IMAD R47, R25, 0x8, R3 ;  /* 0x00000008192fb824 */ /* 0x000fca00078e0203 */
[----:B------:R-:W-:Y:S01]  /*3340*/  @!P3 STS.64 [R47], R26 ;  /* 0x0000001a2f00b388 */ /* 0x000fe20000000a00 */
[----:B------:R-:W-:Y:S06]  /*3350*/  BAR.SYNC.DEFER_BLOCKING 0x0 ;  /* 0x0000000000007b1d */ /* 0x000fec0000010000 */
[----:B------:R-:W1:Y:S04]  /*3360*/  LDS.128 R16, [R3] ;  /* 0x0000000003107984 */ /* 0x000e680000000c00 */
[----:B------:R-:W2:Y:S04]  /*3370*/  LDS.128 R12, [R3+0x10] ;  /* 0x00001000030c7984 */ /* 0x000ea80000000c00 */
[----:B------:R-:W3:Y:S01]  /*3380*/  LDS.128 R20, [R3+0x20] ;  /* 0x0000200003147984 */ /* 0x000ee20000000c00 */
[----:B-1----:R-:W-:-:S04]  /*3390*/  IADD3 R18, P3, PT, R16, R18, RZ ;  /* 0x0000001210127210 */ /* 0x002fc80007f7e0ff */
[----:B--2---:R-:W-:-:S04]  /*33a0*/  IADD3 R27, P4, PT, R12, R18, RZ ;  /* 0x000000120c1b7210 */ /* 0x004fc80007f9e0ff */
[----:B------:R-:W-:Y:S02]  /*33b0*/  IADD3.X R17, PT, PT, R13, R17, R19, P4, P3 ;  /* 0x000000110d117210 */ /* 0x000fe400027e6413 */
[----:B------:R-:W-:-:S04]  /*33c0*/  IADD3 R41, P3, PT, R14, R27, RZ ;  /* 0x0000001b0e297210 */ /* 0x000fc80007f7e0ff */
[----:B---3--:R-:W-:-:S04]  /*33d0*/  IADD3 R31, P4, PT, R20, R41, RZ ;  /* 0x00000029141f7210 */ /* 0x008fc80007f9e0ff */
[----:B------:R-:W-:Y:S02]  /*33e0*/  IADD3.X R17, PT, PT, R21, R15, R17, P4, P3 ;  /* 0x0000000f15117210 */ /* 0x000fe400027e6411 */
[----:B------:R-:W1:Y:S01]  /*33f0*/  LDS.128 R12, [R3+0x30] ;  /* 0x00003000030c7984 */ /* 0x000e620000000c00 */
[----:B------:R-:W-:-:S04]  /*3400*/  IADD3 R46, P3, PT, R22, R31, RZ ;  /* 0x0000001f162e7210 */ /* 0x000fc80007f7e0ff */
[----:B-1----:R-:W-:-:S04]  /*3410*/  IADD3 R47, P4, PT, R12, R46, RZ ;  /* 0x0000002e0c2f7210 */ /* 0x002fc80007f9e0ff */
        /* <DEDUP_REMOVED lines=9> */
[----:B------:R-:W-:-:S04]  /*34b0*/  ISETP.NE.AND P3, PT, R25, 0x2, PT ;  /* 0x000000021900780c */ /* 0x000fc80003f65270 */
[----:B------:R-:W-:Y:S02]  /*34c0*/  SEL R13, R18, R16, !P3 ;  /* 0x00000010120d7207 */ /* 0x000fe40005800000 */
[----:B------:R-:W1:Y:S01]  /*34d0*/  LDS.128 R16, [R3+0x60] ;  /* 0x0000600003107984 */ /* 0x000e620000000c00 */
[----:B------:R-:W-:-:S04]  /*34e0*/  IADD3 R23, P3, PT, R14, R22, RZ ;  /* 0x000000160e177210 */ /* 0x000fc80007f7e0ff */
[----:B-1----:R-:W-:-:S04]  /*34f0*/  IADD3 R16, P4, PT, R16, R23, RZ ;  /* 0x0000001710107210 */ /* 0x002fc80007f9e0ff */
[----:B------:R-:W-:Y:S02]  /*3500*/  IADD3.X R17, PT, PT, R17, R15, R12, P4, P3 ;  /* 0x0000000f11117210 */ /* 0x000fe400027e640c */
[----:B------:R-:W-:-:S04]  /*3510*/  ISETP.NE.AND P3, PT, R25, 0x3, PT ;  /* 0x000000031900780c */ /* 0x000fc80003f65270 */
[----:B------:R-:W-:Y:S02]  /*3520*/  SEL R12, R27, R13, !P3 ;  /* 0x0000000d1b0c7207 */ /* 0x000fe40005800000 */
[----:B------:R-:W-:-:S04]  /*3530*/  ISETP.NE.AND P3, PT, R25, 0x4, PT ;  /* 0x000000041900780c */ /* 0x000fc80003f65270 */
[----:B------:R-:W-:Y:S02]  /*3540*/  SEL R41, R41, R12, !P3 ;  /* 0x0000000c29297207 */ /* 0x000fe40005800000 */
[----:B------:R-:W1:Y:S01]  /*3550*/  LDS.128 R12, [R3+0x70] ;  /* 0x00007000030c7984 */ /* 0x000e620000000c00 */
[----:B------:R-:W-:-:S04]  /*3560*/  IADD3 R18, P3, PT, R18, R16, RZ ;  /* 0x0000001012127210 */ /* 0x000fc80007f7e0ff */
[----:B-1----:R-:W-:-:S04]  /*3570*/  IADD3 R12, P4, PT, R12, R18, RZ ;  /* 0x000000120c0c7210 */ /* 0x002fc80007f9e0ff */
[----:B------:R-:W-:Y:S01]  /*3580*/  IADD3.X R17, PT, PT, R13, R19, R17, P4, P3 ;  /* 0x000000130d117210 */ /* 0x000fe200027e6411 */
[----:B------:R-:W-:Y:S01]  /*3590*/  IMAD.IADD R13, R26, 0x1, -R32 ;  /* 0x000000011a0d7824 */ /* 0x000fe200078e0a20 */
[----:B------:R-:W-:-:S04]  /*35a0*/  ISETP.NE.AND P3, PT, R25, 0x5, PT ;  /* 0x000000051900780c */ /* 0x000fc80003f65270 */
[----:B------:R-:W-:Y:S02]  /*35b0*/  SEL R41, R31, R41, !P3 ;  /* 0x000000291f297207 */ /* 0x000fe40005800000 */
[----:B------:R-:W-:-:S04]  /*35c0*/  ISETP.NE.AND P3, PT, R25, 0x6, PT ;  /* 0x000000061900780c */ /* 0x000fc80003f65270 */
[----:B------:R-:W-:Y:S02]  /*35d0*/  SEL R46, R46, R41, !P3 ;  /* 0x000000292e2e7207 */ /* 0x000fe40005800000 */
[----:B------:R-:W-:-:S04]  /*35e0*/  ISETP.NE.AND P3, PT, R54, RZ, PT ;  /* 0x000000ff3600720c */ /* 0x000fc80003f65270 */
[----:B------:R-:W-:Y:S02]  /*35f0*/  SEL R13, R13, RZ, P3 ;  /* 0x000000ff0d0d7207 */ /* 0x000fe40001800000 */
[----:B------:R-:W-:-:S04]  /*3600*/  ISETP.NE.AND P3, PT, R25, 0x7, PT ;  /* 0x000000071900780c */ /* 0x000fc80003f65270 */
[----:B------:R-:W-:Y:S02]  /*3610*/  SEL R19, R47, R46, !P3 ;  /* 0x0000002e2f137207 */ /* 0x000fe40005800000 */
        /* <DEDUP_REMOVED lines=16> */
[----:B------:R-:W-:-:S05]  /*3720*/  IADD3 R14, P3, PT, R14, R12, RZ ;  /* 0x0000000c0e0e7210 */ /* 0x000fca0007f7e0ff */
[----:B------:R-:W-:Y:S01]  /*3730*/  IMAD.X R15, R15, 0x1, R17, P3 ;  /* 0x000000010f0f7824 */ /* 0x000fe200018e0611 */
[----:B------:R-:W-:-:S04]  /*3740*/  ISETP.GE.U32.AND P3, PT, R2, 0x20, PT ;  /* 0x000000200200780c */ /* 0x000fc80003f66070 */
[----:B------:R-:W-:Y:S02]  /*3750*/  SEL R12, R16, RZ, P3 ;  /* 0x000000ff100c7207 */ /* 0x000fe40001800000 */
[----:B------:R-:W-:Y:S02]  /*3760*/  CS2R R16, SRZ ;  /* 0x0000000000107805 */ /* 0x000fe4000001ff00 */
[----:B------:R-:W-:Y:S01]  /*3770*/  ISETP.NE.AND P3, PT, R2, RZ, PT ;  /* 0x000000ff0200720c */ /* 0x000fe20003f65270 */
[----:B------:R-:W-:-:S12]  /*3780*/  IMAD.IADD R23, R13, 0x1, R12 ;  /* 0x000000010d177824 */ /* 0x000fd800078e020c */
[----:B------:R-:W-:Y:S05]  /*3790*/  @P3 BRA `(.L_x_26) ;  /* 0x00000014000c3947 */ /* 0x000fea0003800000 */
[----:B------:R-:W1:Y:S01]  /*37a0*/  LDC.64 R18, c[0x0][0x3d8] ;  /* 0x0000f600ff127b82 */ /* 0x000e620000000a00 */
[----:B------:R-:W-:Y:S02]  /*37b0*/  IMAD.MOV.U32 R12, RZ, RZ, 0x65 ;  /* 0x00000065ff0c7424 */ /* 0x000fe400078e00ff */
[----:B------:R-:W-:-:S05]  /*37c0*/  IMAD.MOV.U32 R13, RZ, RZ, 0x0 ;  /* 0x00000000ff0d7424 */ /* 0x000fca00078e00ff */
[----:B-1----:R1:W-:Y:S01]  /*37d0*/  ST.E.128.STRONG.GPU desc[UR6][R18.64+0x200], R12 ;  /* 0x0002000c12007985 */ /* 0x0023e2000c10fd06 */
[----:B------:R-:W-:Y:S05]  /*37e0*/  BRA `(.L_x_26) ;  /* 0x0000001000f87947 */ /* 0x000fea0003800000 */
.L_x_25:
        /* <DEDUP_REMOVED lines=69> */
[----:B------:R-:W-:Y:S02]  /*3c40*/  IADD3.X R13, PT, PT, R13, R19, R16, P4, P3 ;  /* 0x000000130d0d7210 */ /* 0x000fe400027e6410 */
[----:B------:R-:W1:Y:S01]  /*3c50*/  LDS.128 R16, [R3+0x70] ;  /* 0x0000700003107984 */ /* 0x000e620000000c00 */
[----:B------:R-:W-:-:S04]  /*3c60*/  ISETP.NE.AND P3, PT, R41, 0x5, PT ;  /* 0x000000052900780c */ /* 0x000fc80003f65270 */
[----:B------:R-:W-:Y:S02]  /*3c70*/  SEL R47, R46, R47, !P3 ;  /* 0x0000002f2e2f7207 */ /* 0x000fe40005800000 */
[----:B------:R-:W-:-:S04]  /*3c80*/  ISETP.NE.AND P3, PT, R41, 0x6, PT ;  /* 0x000000062900780c */ /* 0x000fc80003f65270 */
[----:B------:R-:W-:Y:S02]  /*3c90*/  SEL R48, R48, R47, !P3 ;  /* 0x0000002f30307207 */ /* 0x000fe40005800000 */
[----:B------:R-:W-:-:S04]  /*3ca0*/  IADD3 R14, P3, PT, R14, R12, RZ ;  /* 0x0000000c0e0e7210 */ /* 0x000fc80007f7e0ff */
[----:B-1----:R-:W-:-:S04]  /*3cb0*/  IADD3 R16, P4, PT, R16, R14, RZ ;  /* 0x0000000e10107210 */ /* 0x002fc80007f9e0ff */
[----:B------:R-:W-:Y:S02]  /*3cc0*/  IADD3.X R13, PT, PT, R17, R15, R13, P4, P3 ;  /* 0x0000000f110d7210 */ /* 0x000fe400027e640d */
[----:B------:R-:W-:-:S04]  /*3cd0*/  ISETP.NE.AND P3, PT, R41, 0x7, PT ;  /* 0x000000072900780c */ /* 0x000fc80003f65270 */
[----:B------:R-:W-:Y:S02]  /*3ce0*/  SEL R48, R20, R48, !P3 ;  /* 0x0000003014307207 */ /* 0x000fe40005800000 */
[----:B------:R-:W-:-:S04]  /*3cf0*/  ISETP.NE.AND P3, PT, R41, 0x8, PT ;  /* 0x000000082900780c */ /* 0x000fc80003f65270 */
[----:B------:R-:W-:Y:S02]  /*3d00*/  SEL R21, R21, R48, !P3 ;  /* 0x0000003015157207 */ /* 0x000fe40005800000 */
[----:B------:R-:W-:-:S04]  /*3d10*/  ISETP.NE.AND P3, PT, R41, 0x9, PT ;  /* 0x000000092900780c */ /* 0x000fc80003f65270 */
[----:B------:R-:W-:Y:S02]  /*3d20*/  SEL R22, R22, R21, !P3 ;  /* 0x0000001516167207 */ /* 0x000fe40005800000 */
[----:B------:R-:W-:-:S04]  /*3d30*/  ISETP.NE.AND P3, PT, R41, 0xa, PT ;  /* 0x0000000a2900780c */ /* 0x000fc80003f65270 */
[----:B------:R-:W-:Y:S01]  /*3d40*/  SEL R15, R23, R22, !P3 ;  /* 0x00000016170f7207 */ /* 0x000fe20005800000 */
[----:B------:R-:W-:Y:S01]  /*3d50*/  IMAD.IADD R22, R26, 0x1, -R32 ;  /* 0x000000011a167824 */ /* 0x000fe200078e0a20 */
        /* <DEDUP_REMOVED lines=12> */
[----:B------:R-:W-:-:S03]  /*3e20*/  IADD3 R20, P3, PT, R18, R16, RZ ;  /* 0x0000001012147210 */ /* 0x000fc60007f7e0ff */
[----:B------:R-:W-:Y:S02]  /*3e30*/  IMAD.IADD R23, R23, 0x1, R12 ;  /* 0x0000000117177824 */ /* 0x000fe400078e020c */
[----:B------:R-:W-:Y:S01]  /*3e40*/  IMAD.X R21, R19, 0x1, R13, P3 ;  /* 0x0000000113157824 */ /* 0x000fe200018e060d */
[----:B------:R-:W-:-:S04]  /*3e50*/  ISETP.GE.U32.AND P3, PT, R2, 0x20, PT ;  /* 0x000000200200780c */ /* 0x000fc80003f66070 */
[----:B------:R-:W-:Y:S02]  /*3e60*/  SEL R22, R22, R23, !P3 ;  /* 0x0000001716167207 */ /* 0x000fe40005800000 */
[----:B------:R-:W-:-:S13]  /*3e70*/  ISETP.GT.U32.AND P3, PT, R2, 0x1f, PT ;  /* 0x0000001f0200780c */ /* 0x000fda0003f64070 */
[----:B------:R-:W-:Y:S05]  /*3e80*/  @P3 BRA `(.L_x_27) ;  /* 0x0000000c00243947 */ /* 0x000fea0003800000 */
[----:B------:R-:W1:Y:S01]  /*3e90*/  S2R R46, SR_CTAID.X ;  /* 0x00000000002e7919 */ /* 0x000e620000002500 */
[----:B------:R-:W1:Y:S01]  /*3ea0*/  LDC.64 R26, c[0x0][0x3d8] ;  /* 0x0000f600ff1a7b82 */ /* 0x000e620000000a00 */
[----:B------:R-:W-:Y:S02]  /*3eb0*/  ISETP.NE.AND P3, PT, R2, RZ, PT ;  /* 0x000000ff0200720c */ /* 0x000fe40003f65270 */
[----:B------:R-:W-:-:S11]  /*3ec0*/  ISETP.GT.U32.AND P4, PT, R25, 0x1f3, PT ;  /* 0x000001f31900780c */ /* 0x000fd60003f84070 */
[----:B------:R-:W-:Y:S02]  /*3ed0*/  @!P3 IMAD.MOV.U32 R14, RZ, RZ, R20 ;  /* 0x000000ffff0eb224 */ /* 0x000fe400078e0014 */
[----:B------:R-:W-:Y:S02]  /*3ee0*/  @!P3 IMAD.MOV.U32 R15, RZ, RZ, R21 ;  /* 0x000000ffff0fb224 */ /* 0x000fe400078e0015 */
[----:B------:R-:W-:Y:S02]  /*3ef0*/  @!P3 IMAD.MOV.U32 R12, RZ, RZ, 0x64 ;  /* 0x00000064ff0cb424 */ /* 0x000fe400078e00ff */
[----:B------:R-:W-:Y:S01]  /*3f00*/  @!P3 IMAD.MOV.U32 R13, RZ, RZ, 0x0 ;  /* 0x00000000ff0db424 */ /* 0x000fe200078e00ff */
[----:B------:R2:W-:Y:S01]  /*3f10*/  @!P3 STS.64 [R3+0xb8], R14 ;  /* 0x0000b80e0300b388 */ /* 0x0005e20000000a00 */
[----:B-1----:R-:W-:-:S05]  /*3f20*/  IMAD.WIDE.U32 R26, R46, 0x10, R26 ;  /* 0x000000102e1a7825 */ /* 0x002fca00078e001a */
[----:B------:R2:W-:Y:S01]  /*3f30*/  @!P3 ST.E.128.STRONG.GPU desc[UR6][R26.64+0x200], R12 ;  /* 0x0002000c1a00b985 */ /* 0x0005e2000c10fd06 */
[----:B------:R-:W-:Y:S05]  /*3f40*/  @P4 BRA `(.L_x_28) ;  /* 0x0000000000084947 */ /* 0x000fea0003800000 */
[----:B------:R1:W-:Y:S06]  /*3f50*/  MEMBAR.SC.CTA ;  /* 0x0000000000007992 */ /* 0x0003ec0000000000 */
[----:B-1----:R-:W-:Y:S05]  /*3f60*/  BRA `(.L_x_29) ;  /* 0x0000000000087947 */ /* 0x002fea0003800000 */
.L_x_28:
[----:B------:R-:W-:Y:S05]  /*3f70*/  NANOSLEEP 0x1c2 ;  /* 0x000001c20000795d */ /* 0x000fea0003800000 */
[----:B------:R-:W-:Y:S01]  /*3f80*/  NOP ;  /* 0x0000000000007918 */ /* 0x000fe20000000000 */
.L_x_29:
[----:B--2---:R-:W-:-:S03]  /*3f90*/  IMAD.WIDE.U32 R12, R2, 0x10, RZ ;  /* 0x00000010020c7825 */ /* 0x004fc600078e00ff */
[----:B------:R-:W-:Y:S02]  /*3fa0*/  LOP3.LUT R19, R12, 0xfffffff0, RZ, 0x3c, !PT ;  /* 0xfffffff00c137812 */ /* 0x000fe400078e3cff */
[----:B------:R-:W-:Y:S02]  /*3fb0*/  LOP3.LUT R13, RZ, R13, RZ, 0x33, !PT ;  /* 0x0000000dff0d7212 */ /* 0x000fe400078e33ff */
[----:B------:R-:W-:-:S05]  /*3fc0*/  IADD3 R18, P3, PT, R26, R19, RZ ;  /* 0x000000131a127210 */ /* 0x000fca0007f7e0ff */
[----:B------:R-:W-:-:S05]  /*3fd0*/  IMAD.X R19, R27, 0x1, R13, P3 ;  /* 0x000000011b137824 */ /* 0x000fca00018e060d */
[----:B------:R-:W2:Y:S01]  /*3fe0*/  LD.E.128.STRONG.GPU R12, desc[UR6][R18.64+0x200] ;  /* 0x00020006120c7980 */ /* 0x000ea2000c10fd00 */
[----:B------:R-:W-:Y:S01]  /*3ff0*/  UMOV UR4, 0xffffffff ;  /* 0xffffffff00047882 */ /* 0x000fe20000000000 */
[----:B--2---:R-:W-:-:S04]  /*4000*/  ISETP.NE.U32.AND P3, PT, R12, 0x63, PT ;  /* 0x000000630c00780c */ /* 0x004fc80003f65070 */
[----:B------:R-:W-:Y:S01]  /*4010*/  ISETP.NE.AND.EX P3, PT, R13, RZ, PT, P3 ;  /* 0x000000ff0d00720c */ /* 0x000fe20003f65330 */
[----:B------:R-:W-:-:S12]  /*4020*/  BRA.DIV UR4, `(.L_x_30) ;  /* 0x0000007a04b87947 */ /* 0x000fd8000b800000 */
[----:B------:R-:W-:-:S13]  /*4030*/  VOTE.ANY P3, !P3 ;  /* 0x0000000000ff7806 */ /* 0x000fda0005860100 */
.L_x_147:
[----:B------:R-:W-:Y:S05]  /*4040*/  @!P3 BRA `(.L_x_31) ;  /* 0x000000000034b947 */ /* 0x000fea0003800000 */
.L_x_35:
[----:B------:R-:W-:Y:S05]  /*4050*/  YIELD ;  /* 0x0000000000007946 */ /* 0x000fea0003800000 */
[----:B------:R-:W-:Y:S05]  /*4060*/  @P4 BRA `(.L_x_32) ;  /* 0x0000000000084947 */ /* 0x000fea0003800000 */
[----:B------:R1:W-:Y:S06]  /*4070*/  MEMBAR.SC.CTA ;  /* 0x0000000000007992 */ /* 0x0003ec0000000000 */
[----:B-1----:R-:W-:Y:S05]  /*4080*/  BRA `(.L_x_33) ;  /* 0x0000000000087947 */ /* 0x002fea0003800000 */
.L_x_32:
[----:B------:R-:W-:Y:S05]  /*4090*/  NANOSLEEP 0x15e ;  /* 0x0000015e0000795d */ /* 0x000fea0003800000 */
[----:B------:R-:W-:Y:S01]  /*40a0*/  NOP ;  /* 0x0000000000007918 */ /* 0x000fe20000000000 */
.L_x_33:
[----:B------:R-:W2:Y:S01]  /*40b0*/  LD.E.128.STRONG.GPU R12, desc[UR6][R18.64+0x200] ;  /* 0x00020006120c7980 */ /* 0x000ea2000c10fd00 */
[----:B------:R-:W-:Y:S01]  /*40c0*/  UMOV UR4, 0xffffffff ;  /* 0xffffffff00047882 */ /* 0x000fe20000000000 */
[----:B--2---:R-:W-:-:S04]  /*40d0*/  ISETP.NE.U32.AND P3, PT, R12, 0x63, PT ;  /* 0x000000630c00780c */ /* 0x004fc80003f65070 */
[----:B------:R-:W-:Y:S01]  /*40e0*/  ISETP.NE.AND.EX P3, PT, R13, RZ, PT, P3 ;  /* 0x000000ff0d00720c */ /* 0x000fe20003f65330 */
[----:B------:R-:W-:-:S12]  /*40f0*/  BRA.DIV UR4, `(.L_x_34) ;  /* 0x0000007a04a47947 */ /* 0x000fd8000b800000 */
[----:B------:R-:W-:-:S13]  /*4100*/  VOTE.ANY P3, !P3 ;  /* 0x0000000000ff7806 */ /* 0x000fda0005860100 */
.L_x_150:
[----:B------:R-:W-:Y:S05]  /*4110*/  @P3 BRA `(.L_x_35) ;  /* 0xfffffffc00cc3947 */ /* 0x000fea000383ffff */
.L_x_31:
[----:B------:R-:W-:Y:S01]  /*4120*/  UMOV UR4, 0xffffffff ;  /* 0xffffffff00047882 */ /* 0x000fe20000000000 */
[----:B------:R-:W-:-:S04]  /*4130*/  ISETP.NE.U32.AND P3, PT, R12, 0x65, PT ;  /* 0x000000650c00780c */ /* 0x000fc80003f65070 */
[----:B------:R-:W-:Y:S01]  /*4140*/  ISETP.NE.AND.EX P3, PT, R13, RZ, PT, P3 ;  /* 0x000000ff0d00720c */ /* 0x000fe20003f65330 */
[----:B------:R-:W-:-:S12]  /*4150*/  BRA.DIV UR4, `(.L_x_36) ;  /* 0x0000007a04ac7947 */ /* 0x000fd8000b800000 */
[----:B------:R-:W1:Y:S01]  /*4160*/  S2R R47, SR_GEMASK ;  /* 0x00000000002f7919 */ /* 0x000e620000003c00 */
[----:B------:R-:W-:Y:S02]  /*4170*/  VOTE.ANY R16, PT, !P3 ;  /* 0x0000000000107806 */ /* 0x000fe400058e0100 */
[----:B------:R-:W-:Y:S02]  /*4180*/  ISETP.NE.U32.AND P6, PT, R12, 0x65, PT ;  /* 0x000000650c00780c */ /* 0x000fe40003fc5070 */
[----:B------:R-:W-:Y:S02]  /*4190*/  LOP3.LUT R12, RZ, R2, RZ, 0x33, !PT ;  /* 0x00000002ff0c7212 */ /* 0x000fe400078e33ff */
[----:B------:R-:W-:Y:S02]  /*41a0*/  ISETP.NE.AND.EX P6, PT, R13, RZ, PT, P6 ;  /* 0x000000ff0d00720c */ /* 0x000fe40003fc5360 */
[----:B-1----:R-:W-:-:S05]  /*41b0*/  LOP3.LUT R16, R16, 0x80000000, R47, 0xec, !PT ;  /* 0x8000000010107812 */ /* 0x002fca00078eec2f */
[----:B------:R-:W-:-:S05]  /*41c0*/  VIADD R3, R16, 0xffffffff ;  /* 0xffffffff10037836 */ /* 0x000fca0000000000 */
[----:B------:R-:W-:Y:S01]  /*41d0*/  LOP3.LUT R3, R16, R3, RZ, 0xc, !PT ;  /* 0x0000000310037212 */ /* 0x000fe200078e0cff */
[----:B------:R-:W-:-:S03]  /*41e0*/  VIADD R16, R31, 0x2 ;  /* 0x000000021f107836 */ /* 0x000fc60000000000 */
[----:B------:R-:W1:Y:S02]  /*41f0*/  POPC R19, R3 ;  /* 0x0000000300137309 */ /* 0x000e640000000000 */
[----:B-1----:R-:W1:Y:S01]  /*4200*/  SHFL.DOWN PT, R23, R14, 0x1, R19 ;  /* 0x082000000e177989 */ /* 0x002e6200000e0013 */
[----:B------:R-:W-:-:S03]  /*4210*/  ISETP.GE.AND P3, PT, R31, R19, PT ;  /* 0x000000131f00720c */ /* 0x000fc60003f66270 */
[----:B------:R-:W2:Y:S01]  /*4220*/  SHFL.DOWN PT, R18, R15, 0x1, R19 ;  /* 0x082000000f127989 */ /* 0x000ea200000e0013 */
[----:B-1----:R-:W-:Y:S02]  /*4230*/  SEL R23, R23, RZ, !P3 ;  /* 0x000000ff17177207 */ /* 0x002fe40005800000 */
[----:B--2---:R-:W-:Y:S02]  /*4240*/  SEL R17, R18, RZ, !P3 ;  /* 0x000000ff12117207 */ /* 0x004fe40005800000 */
[----:B------:R-:W-:-:S05]  /*4250*/  IADD3 R46, P3, PT, R14, R23, RZ ;  /* 0x000000170e2e7210 */ /* 0x000fca0007f7e0ff */
[----:B------:R-:W-:Y:S01]  /*4260*/  IMAD.X R32, R15, 0x1, R17, P3 ;  /* 0x000000010f207824 */ /* 0x000fe200018e0611 */
[----:B------:R-:W1:Y:S01]  /*4270*/  SHFL.DOWN PT, R18, R46, 0x2, R19 ;  /* 0x084000002e127989 */ /* 0x000e6200000e0013 */
[----:B------:R-:W-:Y:S01]  /*4280*/  ISETP.GT.AND P3, PT, R16, R19, PT ;  /* 0x000000131000720c */ /* 0x000fe20003f64270 */
[----:B------:R-:W-:Y:S02]  /*4290*/  VIADD R16, R31, 0x4 ;  /* 0x000000041f107836 */ /* 0x000fe40000000000 */
[----:B------:R-:W2:Y:S01]  /*42a0*/  SHFL.DOWN PT, R23, R32, 0x2, R19 ;  /* 0x0840000020177989 */ /* 0x000ea200000e0013 */
[----:B------:R-:W3:Y:S01]  /*42b0*/  S2R R17, SR_CTAID.X ;  /* 0x0000000000117919 */ /* 0x000ee20000002500 */
        /* <DEDUP_REMOVED lines=18> */
[----:B------:R-:W-:Y:S01]  /*43e0*/  IADD3 R3, P3, PT, R3, R46, RZ ;  /* 0x0000002e03037210 */ /* 0x000fe20007f7e0ff */
[----:B---3--:R-:W-:-:S04]  /*43f0*/  IMAD.IADD R46, R12, 0x1, R17 ;  /* 0x000000010c2e7824 */ /* 0x008fc800078e0211 */
[----:B------:R-:W-:Y:S02]  /*4400*/  IMAD.X R23, R15, 0x1, R54, P3 ;  /* 0x000000010f177824 */ /* 0x000fe400018e0636 */
[----:B------:R-:W1:Y:S03]  /*4410*/  LDC.64 R14, c[0x0][0x3d8] ;  /* 0x0000f600ff0e7b82 */ /* 0x000e660000000a00 */
[----:B------:R-:W2:Y:S01]  /*4420*/  SHFL.DOWN PT, R18, R23, 0x10, R19 ;  /* 0x0a00000017127989 */ /* 0x000ea200000e0013 */
[----:B-1----:R-:W-:-:S03]  /*4430*/  IADD3 R32, P3, PT, R14, 0x200, RZ ;  /* 0x000002000e207810 */ /* 0x002fc60007f7e0ff */
[----:B------:R-:W1:Y:S02]  /*4440*/  SHFL.DOWN PT, R14, R3, 0x10, R19 ;  /* 0x0a000000030e7989 */ /* 0x000e6400000e0013 */
[----:B------:R-:W-:Y:S01]  /*4450*/  IMAD.X R41, RZ, RZ, R15, P3 ;  /* 0x000000ffff297224 */ /* 0x000fe200018e060f */
[----:B------:R-:W-:-:S04]  /*4460*/  ISETP.GT.AND P3, PT, R16, R19, PT ;  /* 0x000000131000720c */ /* 0x000fc80003f64270 */
[----:B--2---:R-:W-:Y:S02]  /*4470*/  SEL R18, R18, RZ, !P3 ;  /* 0x000000ff12127207 */ /* 0x004fe40005800000 */
[----:B-1----:R-:W-:-:S04]  /*4480*/  SEL R14, R14, RZ, !P3 ;  /* 0x000000ff0e0e7207 */ /* 0x002fc80005800000 */
[----:B------:R-:W-:-:S05]  /*4490*/  IADD3 R3, P3, PT, R14, R3, RZ ;  /* 0x000000030e037210 */ /* 0x000fca0007f7e0ff */
[----:B------:R-:W-:Y:S01]  /*44a0*/  IMAD.X R23, R18, 0x1, R23, P3 ;  /* 0x0000000112177824 */ /* 0x000fe200018e0617 */
[----:B------:R-:W-:-:S13]  /*44b0*/  VOTE.ALL P3, P6 ;  /* 0x0000000000ff7806 */ /* 0x000fda0003060000 */
.L_x_164:
[----:B------:R-:W-:Y:S05]  /*44c0*/  @!P3 BRA `(.L_x_37) ;  /* 0x000000040038b947 */ /* 0x000fea0003800000 */
.L_x_45:
[----:B------:R-:W-:Y:S02]  /*44d0*/  IMAD.MOV.U32 R12, RZ, RZ, R32 ;  /* 0x000000ffff0c7224 */ /* 0x000fe400078e0020 */
[----:B------:R-:W-:Y:S02]  /*44e0*/  IMAD.MOV.U32 R13, RZ, RZ, R41 ;  /* 0x000000ffff0d7224 */ /* 0x000fe400078e0029 */
[----:B------:R-:W-:-:S05]  /*44f0*/  IMAD.WIDE R18, R46, 0x10, R12 ;  /* 0x000000102e127825 */ /* 0x000fca00078e020c */
[----:B------:R-:W2:Y:S01]  /*4500*/  LD.E.128.STRONG.GPU R12, desc[UR6][R18.64+-0x200] ;  /* 0xfffe0006120c7980 */ /* 0x000ea2000c10fd00 */
[----:B------:R-:W-:Y:S05]  /*4510*/  YIELD ;  /* 0x0000000000007946 */ /* 0x000fea0003800000 */
[----:B------:R-:W-:Y:S01]  /*4520*/  UMOV UR4, 0xffffffff ;  /* 0xffffffff00047882 */ /* 0x000fe20000000000 */
[----:B--2---:R-:W-:-:S04]  /*4530*/  ISETP.NE.U32.AND P3, PT, R12, 0x63, PT ;  /* 0x000000630c00780c */ /* 0x004fc80003f65070 */
[----:B------:R-:W-:Y:S01]  /*4540*/  ISETP.NE.AND.EX P3, PT, R13, RZ, PT, P3 ;  /* 0x000000ff0d00720c */ /* 0x000fe20003f65330 */
[----:B------:R-:W-:-:S12]  /*4550*/  BRA.DIV UR4, `(.L_x_38) ;  /* 0x0000007e04547947 */ /* 0x000fd8000b800000 */
[----:B------:R-:W-:-:S13]  /*4560*/  VOTE.ANY P3, !P3 ;  /* 0x0000000000ff7806 */ /* 0x000fda0005860100 */
.L_x_167:
[----:B------:R-:W-:Y:S05]  /*4570*/  @!P3 BRA `(.L_x_39) ;  /* 0x000000000038b947 */ /* 0x000fea0003800000 */
[----:B------:R-:W-:-:S13]  /*4580*/  ISETP.GT.U32.AND P4, PT, R25, 0x1f3, PT ;  /* 0x000001f31900780c */ /* 0x000fda0003f84070 */
.L_x_43:
[----:B------:R-:W-:Y:S05]  /*4590*/  YIELD ;  /* 0x0000000000007946 */ /* 0x000fea0003800000 */
[----:B------:R-:W-:Y:S05]  /*45a0*/  @P4 BRA `(.L_x_40) ;  /* 0x0000000000084947 */ /* 0x000fea0003800000 */
[----:B------:R1:W-:Y:S06]  /*45b0*/  MEMBAR.SC.CTA ;  /* 0x0000000000007992 */ /* 0x0003ec0000000000 */
[----:B-1----:R-:W-:Y:S05]  /*45c0*/  BRA `(.L_x_41) ;  /* 0x0000000000087947 */ /* 0x002fea0003800000 */
.L_x_40:
[----:B------:R-:W-:Y:S05]  /*45d0*/  NANOSLEEP 0x15e ;  /* 0x0000015e0000795d */ /* 0x000fea0003800000 */
[----:B------:R-:W-:Y:S01]  /*45e0*/  NOP ;  /* 0x0000000000007918 */ /* 0x000fe20000000000 */
.L_x_41:
[----:B------:R-:W2:Y:S01]  /*45f0*/  LD.E.128.STRONG.GPU R12, desc[UR6][R18.64+-0x200] ;  /* 0xfffe0006120c7980 */ /* 0x000ea2000c10fd00 */
[----:B------:R-:W-:Y:S01]  /*4600*/  UMOV UR4, 0xffffffff ;  /* 0xffffffff00047882 */ /* 0x000fe20000000000 */
[----:B--2---:R-:W-:-:S04]  /*4610*/  ISETP.NE.U32.AND P3, PT, R12, 0x63, PT ;  /* 0x000000630c00780c */ /* 0x004fc80003f65070 */
[----:B------:R-:W-:Y:S01]  /*4620*/  ISETP.NE.AND.EX P3, PT, R13, RZ, PT, P3 ;  /* 0x000000ff0d00720c */ /* 0x000fe20003f65330 */
[----:B------:R-:W-:-:S12]  /*4630*/  BRA.DIV UR4, `(.L_x_42) ;  /* 0x0000007e043c7947 */ /* 0x000fd8000b800000 */
[----:B------:R-:W-:-:S13]  /*4640*/  VOTE.ANY P3, !P3 ;  /* 0x0000000000ff7806 */ /* 0x000fda0005860100 */
.L_x_170:
[----:B------:R-:W-:Y:S05]  /*4650*/  @P3 BRA `(.L_x_43) ;  /* 0xfffffffc00cc3947 */ /* 0x000fea000383ffff */
.L_x_39:
[----:B------:R-:W-:Y:S01]  /*4660*/  UMOV UR4, 0xffffffff ;  /* 0xffffffff00047882 */ /* 0x000fe20000000000 */
[----:B------:R-:W-:-:S04]  /*4670*/  ISETP.NE.U32.AND P3, PT, R12, 0x65, PT ;  /* 0x000000650c00780c */ /* 0x000fc80003f65070 */
[----:B------:R-:W-:Y:S01]  /*4680*/  ISETP.NE.AND.EX P3, PT, R13, RZ, PT, P3 ;  /* 0x000000ff0d00720c */ /* 0x000fe20003f65330 */
[----:B------:R-:W-:-:S12]  /*4690*/  BRA.DIV UR4, `(.L_x_44) ;  /* 0x0000007e04447947 */ /* 0x000fd8000b800000 */
[----:B------:R-:W-:Y:S01]  /*46a0*/  VOTE.ANY R16, PT, !P3 ;  /* 0x0000000000107806 */ /* 0x000fe200058e0100 */
[----:B------:R-:W-:-:S03]  /*46b0*/  VIADD R46, R46, 0xffffffe0 ;  /* 0xffffffe02e2e7836 */ /* 0x000fc60000000000 */
[----:B------:R-:W-:-:S05]  /*46c0*/  LOP3.LUT R16, R16, 0x80000000, R47, 0xec, !PT ;  /* 0x8000000010107812 */ /* 0x000fca00078eec2f */
[----:B------:R-:W-:-:S05]  /*46d0*/  VIADD R17, R16, 0xffffffff ;  /* 0xffffffff10117836 */ /* 0x000fca0000000000 */
[----:B------:R-:W-:-:S04]  /*46e0*/  LOP3.LUT R17, R16, R17, RZ, 0xc, !PT ;  /* 0x0000001110117212 */ /* 0x000fc800078e0cff */
[----:B------:R-:W1:Y:S02]  /*46f0*/  POPC R48, R17 ;  /* 0x0000001100307309 */ /* 0x000e640000000000 */
[----:B-1----:R-:W1:Y:S01]  /*4700*/  SHFL.DOWN PT, R19, R14, 0x1, R48 ;  /* 0x082000000e137989 */ /* 0x002e6200000e0030 */
[----:B------:R-:W-:-:S03]  /*4710*/  ISETP.GE.AND P3, PT, R31, R48, PT ;  /* 0x000000301f00720c */ /* 0x000fc60003f66270 */
[----:B------:R-:W2:Y:S01]  /*4720*/  SHFL.DOWN PT, R18, R15, 0x1, R48 ;  /* 0x082000000f127989 */ /* 0x000ea200000e0030 */
[----:B-1----:R-:W-:Y:S02]  /*4730*/  SEL R19, R19, RZ, !P3 ;  /* 0x000000ff13137207 */ /* 0x002fe40005800000 */
[----:B--2---:R-:W-:Y:S02]  /*4740*/  SEL R18, R18, RZ, !P3 ;  /* 0x000000ff12127207 */ /* 0x004fe40005800000 */
[----:B------:R-:W-:Y:S01]  /*4750*/  IADD3 R14, P3, PT, R14, R19, RZ ;  /* 0x000000130e0e7210 */ /* 0x000fe20007f7e0ff */
[----:B------:R-:W-:-:S04]  /*4760*/  VIADD R19, R31, 0x2 ;  /* 0x000000021f137836 */ /* 0x000fc80000000000 */
[----:B------:R-:W-:Y:S01]  /*4770*/  IMAD.X R15, R15, 0x1, R18, P3 ;  /* 0x000000010f0f7824 */ /* 0x000fe200018e0612 */
[----:B------:R-:W-:Y:S01]  /*4780*/  ISETP.GT.AND P3, PT, R19, R48, PT ;  /* 0x000000301300720c */ /* 0x000fe20003f64270 */
[----:B------:R-:W1:Y:S04]  /*4790*/  SHFL.DOWN PT, R18, R14, 0x2, R48 ;  /* 0x084000000e127989 */ /* 0x000e6800000e0030 */
[----:B------:R-:W2:Y:S01]  /*47a0*/  SHFL.DOWN PT, R19, R15, 0x2, R48 ;  /* 0x084000000f137989 */ /* 0x000ea200000e0030 */
[----:B-1----:R-:W-:Y:S02]  /*47b0*/  SEL R17, R18, RZ, !P3 ;  /* 0x000000ff12117207 */ /* 0x002fe40005800000 */
[----:B--2---:R-:W-:Y:S02]  /*47c0*/  SEL R16, R19, RZ, !P3 ;  /* 0x000000ff13107207 */ /* 0x004fe40005800000 */
[----:B------:R-:W-:Y:S01]  /*47d0*/  IADD3 R14, P3, PT, R17, R14, RZ ;  /* 0x0000000e110e7210 */ /* 0x000fe20007f7e0ff */
[----:B------:R-:W-:-:S04]  /*47e0*/  VIADD R17, R31, 0x4 ;  /* 0x000000041f117836 */ /* 0x000fc80000000000 */
[----:B------:R-:W-:Y:S01]  /*47f0*/  IMAD.X R15, R16, 0x1, R15, P3 ;  /* 0x00000001100f7824 */ /* 0x000fe200018e060f */
[----:B------:R-:W1:Y:S01]  /*4800*/  SHFL.DOWN PT, R18, R14, 0x4, R48 ;  /* 0x088000000e127989 */ /* 0x000e6200000e0030 */
[----:B------:R-:W-:-:S03]  /*4810*/  ISETP.GT.AND P3, PT, R17, R48, PT ;  /* 0x000000301100720c */ /* 0x000fc60003f64270 */
        /* <DEDUP_REMOVED lines=19> */
[----:B------:R-:W-:-:S04]  /*4950*/  IADD3 R3, P3, P4, R19, R14, R3 ;  /* 0x0000000e13037210 */ /* 0x000fc80007c7e003 */
[----:B------:R-:W-:Y:S02]  /*4960*/  IADD3.X R23, PT, PT, R18, R15, R23, P3, P4 ;  /* 0x0000000f12177210 */ /* 0x000fe40001fe8417 */
[----:B------:R-:W-:-:S04]  /*4970*/  ISETP.NE.U32.AND P4, PT, R12, 0x65, PT ;  /* 0x000000650c00780c */ /* 0x000fc80003f85070 */
[----:B------:R-:W-:-:S13]  /*4980*/  ISETP.NE.AND.EX P4, PT, R13, RZ, PT, P4 ;  /* 0x000000ff0d00720c */ /* 0x000fda0003f85340 */
[----:B------:R-:W-:-:S13]  /*4990*/  VOTE.ALL P3, P4 ;  /* 0x0000000000ff7806 */ /* 0x000fda0002060000 */
.L_x_184:
[----:B------:R-:W-:Y:S05]  /*49a0*/  @P3 BRA `(.L_x_45) ;  /* 0xfffffff800c83947 */ /* 0x000fea000383ffff */
.L_x_37:
[----:B------:R-:W-:Y:S01]  /*49b0*/  ISETP.NE.AND P3, PT, R2, RZ, PT ;  /* 0x000000ff0200720c */ /* 0x000fe20003f65270 */
[----:B------:R-:W-:Y:S01]  /*49c0*/  BSSY.RECONVERGENT B1, `(.L_x_46) ;  /* 0x000000e000017945 */ /* 0x000fe20003800200 */
[----:B------:R-:W-:Y:S02]  /*49d0*/  IMAD.MOV.U32 R16, RZ, RZ, R3 ;  /* 0x000000ffff107224 */ /* 0x000fe400078e0003 */
[----:B------:R-:W-:-:S09]  /*49e0*/  IMAD.MOV.U32 R17, RZ, RZ, R23 ;  /* 0x000000ffff117224 */ /* 0x000fd200078e0017 */
[----:B------:R-:W-:Y:S05]  /*49f0*/  @P3 BRA `(.L_x_47) ;  /* 0x0000000000283947 */ /* 0x000fea0003800000 */
[----:B------:R-:W1:Y:S01]  /*4a00*/  S2UR UR5, SR_CgaCtaId ;  /* 0x00000000000579c3 */ /* 0x000e620000008800 */
[----:B------:R-:W-:Y:S01]  /*4a10*/  IADD3 R14, P3, PT, R16, R20, RZ ;  /* 0x00000014100e7210 */ /* 0x000fe20007f7e0ff */
[----:B------:R-:W-:Y:S01]  /*4a20*/  UMOV UR4, 0x400 ;  /* 0x0000040000047882 */ /* 0x000fe20000000000 */
[----:B------:R-:W-:Y:S02]  /*4a30*/  IMAD.MOV.U32 R12, RZ, RZ, 0x65 ;  /* 0x00000065ff0c7424 */ /* 0x000fe400078e00ff */
[----:B------:R-:W-:Y:S02]  /*4a40*/  IMAD.MOV.U32 R13, RZ, RZ, 0x0 ;  /* 0x00000000ff0d7424 */ /* 0x000fe400078e00ff */
[----:B------:R-:W-:-:S05]  /*4a50*/  IMAD.X R15, R17, 0x1, R21, P3 ;  /* 0x00000001110f7824 */ /* 0x000fca00018e0615 */
[----:B------:R2:W-:Y:S01]  /*4a60*/  ST.E.128.STRONG.GPU desc[UR6][R26.64+0x200], R12 ;  /* 0x0002000c1a007985 */ /* 0x0005e2000c10fd06 */
[----:B-1----:R-:W-:-:S09]  /*4a70*/  ULEA UR4, UR5, UR4, 0x18 ;  /* 0x0000000405047291 */ /* 0x002fd2000f8ec0ff */
[----:B------:R2:W-:Y:S04]  /*4a80*/  STS.64 [UR4+0xb0], R14 ;  /* 0x0000b00eff007988 */ /* 0x0005e80008000a04 */
[----:B------:R2:W-:Y:S02]  /*4a90*/  STS.64 [UR4+0xa8], R16 ;  /* 0x0000a810ff007988 */ /* 0x0005e40008000a04 */
.L_x_47:
[----:B------:R-:W-:Y:S05]  /*4aa0*/  BSYNC.RECONVERGENT B1 ;  /* 0x0000000000017941 */ /* 0x000fea0003800200 */
.L_x_46:
[----:B------:R-:W-:Y:S01]  /*4ab0*/  ISETP.NE.AND P3, PT, R31, RZ, PT ;  /* 0x000000ff1f00720c */ /* 0x000fe20003f65270 */
[----:B------:R-:W-:-:S12]  /*4ac0*/  IMAD.MOV.U32 R23, RZ, RZ, R22 ;  /* 0x000000ffff177224 */ /* 0x000fd800078e0016 */
[----:B--2---:R-:W1:Y:S01]  /*4ad0*/  @!P3 S2R R12, SR_CgaCtaId ;  /* 0x00000000000cb919 */ /* 0x004e620000008800 */
[----:B------:R-:W-:Y:S01]  /*4ae0*/  @!P3 MOV R3, 0x400 ;  /* 0x000004000003b802 */ /* 0x000fe20000000f00 */
[----:B------:R-:W-:-:S03]  /*4af0*/  @!P3 IMAD.MOV.U32 R23, RZ, RZ, R16 ;  /* 0x000000ffff17b224 */ /* 0x000fc600078e0010 */
[----:B-1----:R-:W-:-:S05]  /*4b00*/  @!P3 LEA R3, R12, R3, 0x18 ;  /* 0x000000030c03b211 */ /* 0x002fca00078ec0ff */
[----:B------:R1:W-:Y:S02]  /*4b10*/  @!P3 STS.64 [R3+0x90], R16 ;  /* 0x000090100300b388 */ /* 0x0003e40000000a00 */
.L_x_27:
[----:B------:R-:W-:Y:S05]  /*4b20*/  WARPSYNC.ALL ;  /* 0x0000000000007948 */ /* 0x000fea0003800000 */
[----:B------:R-:W-:Y:S01]  /*4b30*/  ISETP.NE.AND P3, PT, R2, RZ, PT ;  /* 0x000000ff0200720c */ /* 0x000fe20003f65270 */
[----:B------:R-:W2:Y:S08]  /*4b40*/  S2UR UR5, SR_CgaCtaId ;  /* 0x00000000000579c3 */ /* 0x000eb00000008800 */
[----:B------:R-:W-:Y:S06]  /*4b50*/  BAR.SYNC.DEFER_BLOCKING 0x0 ;  /* 0x0000000000007b1d */ /* 0x000fec0000010000 */
[----:B------:R-:W-:-:S02]  /*4b60*/  UMOV UR4, 0x400 ;  /* 0x0000040000047882 */ /* 0x000fc40000000000 */
[----:B--2---:R-:W-:-:S06]  /*4b70*/  ULEA UR4, UR5, UR4, 0x18 ;  /* 0x0000000405047291 */ /* 0x004fcc000f8ec0ff */
[----:B-1----:R-:W-:-:S03]  /*4b80*/  IMAD.U32 R3, RZ, RZ, UR4 ;  /* 0x00000004ff037e24 */ /* 0x002fc6000f8e00ff */
[----:B------:R-:W1:Y:S04]  /*4b90*/  @P3 LDS R12, [UR4+0x90] ;  /* 0x00009004ff0c3984 */ /* 0x000e680008000800 */
[----:B------:R2:W3:Y:S04]  /*4ba0*/  LDS.64 R16, [R3+0xa8] ;  /* 0x0000a80003107984 */ /* 0x0004e80000000a00 */
[----:B------:R2:W4:Y:S02]  /*4bb0*/  LDS.64 R14, [R3+0xb8] ;  /* 0x0000b800030e7984 */ /* 0x0005240000000a00 */
[----:B-12---:R-:W-:-:S07]  /*4bc0*/  @P3 IMAD.IADD R23, R12, 0x1, R23 ;  /* 0x000000010c173824 */ /* 0x006fce00078e0217 */
.L_x_26:
[----:B------:R-:W-:Y:S05]  /*4bd0*/  BSYNC.RECONVERGENT B0 ;  /* 0x0000000000007941 */ /* 0x000fea0003800200 */
.L_x_24:
[----:B------:R-:W2:Y:S01]  /*4be0*/  LDL.LU R31, [R1] ;  /* 0x00000000011f7983 */ /* 0x000ea20000300800 */
[----:B------:R-:W-:Y:S01]  /*4bf0*/  BAR.SYNC.DEFER_BLOCKING 0x0 ;  /* 0x0000000000007b1d */ /* 0x000fe20000010000 */
[C---:B------:R-:W-:Y:S02]  /*4c00*/  LOP3.LUT P3, RZ, R0.reuse, 0x2, RZ, 0xc0, !PT ;  /* 0x0000000200ff7812 */ /* 0x040fe4000786c0ff */
[----:B-1----:R-:W-:Y:S02]  /*4c10*/  P2R R12, PR, RZ, 0x4 ;  /* 0x00000004ff0c7803 */ /* 0x002fe40000000000 */
[C---:B------:R-:W-:Y:S02]  /*4c20*/  LOP3.LUT P2, RZ, R0.reuse, 0x10000, RZ, 0xc0, !PT ;  /* 0x0001000000ff7812 */ /* 0x040fe4000784c0ff */
[----:B------:R-:W-:Y:S02]  /*4c30*/  LOP3.LUT P4, RZ, R0, 0x1, RZ, 0xc0, !PT ;  /* 0x0000000100ff7812 */ /* 0x000fe4000788c0ff */
[----:B------:R-:W-:-:S02]  /*4c40*/  P2R R13, PR, RZ, 0x2 ;  /* 0x00000002ff0d7803 */ /* 0x000fc40000000000 */
[----:B------:R-:W-:Y:S02]  /*4c50*/  P2R R21, PR, RZ, 0x1 ;  /* 0x00000001ff157803 */ /* 0x000fe40000000000 */
[----:B------:R-:W-:Y:S02]  /*4c60*/  LOP3.LUT P1, RZ, R0, 0x8000, RZ, 0xc0, !PT ;  /* 0x0000800000ff7812 */ /* 0x000fe4000782c0ff */
[----:B------:R-:W-:Y:S02]  /*4c70*/  @P3 SEL R18, R42, R43, P2 ;  /* 0x0000002b2a123207 */ /* 0x000fe40001000000 */
[----:B------:R-:W-:Y:S02]  /*4c80*/  ISETP.NE.AND P2, PT, R12, RZ, PT ;  /* 0x000000ff0c00720c */ /* 0x000fe40003f45270 */
[----:B------:R-:W-:Y:S02]  /*4c90*/  LOP3.LUT P0, RZ, R0, 0x4000, RZ, 0xc0, !PT ;  /* 0x0000400000ff7812 */ /* 0x000fe4000780c0ff */
[----:B------:R-:W-:-:S02]  /*4ca0*/  @P4 SEL R19, R40, R39, P1 ;  /* 0x0000002728134207 */ /* 0x000fc40000800000 */
[----:B------:R-:W-:Y:S02]  /*4cb0*/  ISETP.NE.AND P1, PT, R13, RZ, PT ;  /* 0x000000ff0d00720c */ /* 0x000fe40003f25270 */
[C---:B------:R-:W-:Y:S02]  /*4cc0*/  LOP3.LUT P6, RZ, R0.reuse, 0x2000, RZ, 0xc0, !PT ;  /* 0x0000200000ff7812 */ /* 0x040fe400078cc0ff */
[----:B------:R-:W-:Y:S02]  /*4cd0*/  LOP3.LUT P5, RZ, R0, 0x1000, RZ, 0xc0, !PT ;  /* 0x0000100000ff7812 */ /* 0x000fe400078ac0ff */
[----:B------:R-:W-:Y:S02]  /*4ce0*/  P2R R12, PR, RZ, 0x8 ;  /* 0x00000008ff0c7803 */ /* 0x000fe40000000000 */
[----:B------:R-:W-:Y:S02]  /*4cf0*/  @P2 SEL R20, R38, R37, P0 ;  /* 0x0000002526142207 */ /* 0x000fe40000000000 */
[----:B------:R-:W-:-:S02]  /*4d00*/  ISETP.NE.AND P0, PT, R21, RZ, PT ;  /* 0x000000ff1500720c */ /* 0x000fc40003f05270 */
[----:B------:R-:W-:Y:S02]  /*4d10*/  LOP3.LUT P3, RZ, R0, 0x800, RZ, 0xc0, !PT ;  /* 0x0000080000ff7812 */ /* 0x000fe4000786c0ff */
[----:B------:R-:W-:-:S09]  /*4d20*/  @P1 SEL R21, R36, R35, P6 ;  /* 0x0000002324151207 */ /* 0x000fd20003000000 */
[----:B------:R-:W-:Y:S02]  /*4d30*/  @P0 SEL R22, R34, R33, P5 ;  /* 0x0000002122160207 */ /* 0x000fe40002800000 */
[----:B------:R-:W-:-:S13]  /*4d40*/  R2P PR, R53, 0x60 ;  /* 0x0000006035007804 */ /* 0x000fda0000000000 */
[----:B------:R-:W-:Y:S02]  /*4d50*/  @P6 SEL R25, R30, R29, P3 ;  /* 0x0000001d1e196207 */ /* 0x000fe40001800000 */
[----:B------:R-:W-:Y:S01]  /*4d60*/  ISETP.NE.AND P3, PT, R12, RZ, PT ;  /* 0x000000ff0c00720c */ /* 0x000fe20003f65270 */
[----:B---3--:R-:W-:-:S12]  /*4d70*/  IMAD.IADD R12, R23, 0x1, -R16 ;  /* 0x00000001170c7824 */ /* 0x008fd800078e0a10 */
[C---:B------:R-:W-:Y:S02]  /*4d80*/  @P3 VIADD R23, R12.reuse, 0x1 ;  /* 0x000000010c173836 */ /* 0x040fe40000000000 */
[----:B------:R-:W-:Y:S02]  /*4d90*/  @P3 IMAD R13, R12, 0x4, R3 ;  /* 0x000000040c0d3824 */ /* 0x000fe400078e0203 */
[----:B------:R-:W-:-:S03]  /*4da0*/  @P3 IMAD.MOV.U32 R12, RZ, RZ, R23 ;  /* 0x000000ffff0c3224 */ /* 0x000fc600078e0017 */
[----:B------:R1:W-:Y:S01]  /*4db0*/  @P3 STS [R13+0x800], R18 ;  /* 0x000800120d003388 */ /* 0x0003e20000000800 */
[----:B------:R-:W-:Y:S01]  /*4dc0*/  @P4 VIADD R23, R12, 0x1 ;  /* 0x000000010c174836 */ /* 0x000fe20000000000 */
[----:B------:R-:W-:Y:S01]  /*4dd0*/  LOP3.LUT P3, RZ, R0, 0x400, RZ, 0xc0, !PT ;  /* 0x0000040000ff7812 */ /* 0x000fe2000786c0ff */
[----:B------:R-:W-:Y:S02]  /*4de0*/  @P4 IMAD R26, R12, 0x4, R3 ;  /* 0x000000040c1a4824 */ /* 0x000fe400078e0203 */
[----:B------:R-:W-:-:S03]  /*4df0*/  @P4 IMAD.MOV.U32 R12, RZ, RZ, R23 ;  /* 0x000000ffff0c4224 */ /* 0x000fc600078e0017 */
[----:B------:R-:W-:Y:S01]  /*4e00*/  @P4 STS [R26+0x800], R19 ;  /* 0x000800131a004388 */ /* 0x000fe20000000800 */
[C---:B------:R-:W-:Y:S02]  /*4e10*/  @P2 VIADD R23, R12.reuse, 0x1 ;  /* 0x000000010c172836 */ /* 0x040fe40000000000 */
[----:B------:R-:W-:Y:S02]  /*4e20*/  @P2 IMAD R27, R12, 0x4, R3 ;  /* 0x000000040c1b2824 */ /* 0x000fe400078e0203 */
[----:B------:R-:W-:-:S03]  /*4e30*/  @P2 IMAD.MOV.U32 R12, RZ, RZ, R23 ;  /* 0x000000ffff0c2224 */ /* 0x000fc600078e0017 */
[----:B------:R3:W-:Y:S01]  /*4e40*/  @P2 STS [R27+0x800], R20 ;  /* 0x000800141b002388 */ /* 0x0007e20000000800 */
[C---:B------:R-:W-:Y:S02]  /*4e50*/  @P1 VIADD R23, R12.reuse, 0x1 ;  /* 0x000000010c171836 */ /* 0x040fe40000000000 */
[----:B------:R-:W-:Y:S02]  /*4e60*/  @P1 IMAD R30, R12, 0x4, R3 ;  /* 0x000000040c1e1824 */ /* 0x000fe400078e0203 */
[----:B------:R-:W-:-:S03]  /*4e70*/  @P1 IMAD.MOV.U32 R12, RZ, RZ, R23 ;  /* 0x000000ffff0c1224 */ /* 0x000fc600078e0017 */
[----:B------:R-:W-:Y:S01]  /*4e80*/  @P1 STS [R30+0x800], R21 ;  /* 0x000800151e001388 */ /* 0x000fe20000000800 */
[C---:B-1----:R-:W-:Y:S01]  /*4e90*/  @P0 VIADD R13, R12.reuse, 0x1 ;  /* 0x000000010c0d0836 */ /* 0x042fe20000000000 */
[----:B------:R-:W-:Y:S01]  /*4ea0*/  LOP3.LUT P1, RZ, R45, 0x80, RZ, 0xc0, !PT ;  /* 0x000000802dff7812 */ /* 0x000fe2000782c0ff */
[----:B------:R-:W-:Y:S02]  /*4eb0*/  @P0 IMAD R23, R12, 0x4, R3 ;  /* 0x000000040c170824 */ /* 0x000fe400078e0203 */
[----:B------:R-:W-:-:S03]  /*4ec0*/  @P0 IMAD.MOV.U32 R12, RZ, RZ, R13 ;  /* 0x000000ffff0c0224 */ /* 0x000fc600078e000d */
[----:B------:R1:W-:Y:S01]  /*4ed0*/  @P0 STS [R23+0x800], R22 ;  /* 0x0008001617000388 */ /* 0x0003e20000000800 */
[C---:B------:R-:W-:Y:S01]  /*4ee0*/  @P5 VIADD R13, R12.reuse, 0x1 ;  /* 0x000000010c0d5836 */ /* 0x040fe20000000000 */
[----:B------:R-:W-:Y:S01]  /*4ef0*/  LOP3.LUT P0, RZ, R45, 0x100, RZ, 0xc0, !PT ;  /* 0x000001002dff7812 */ /* 0x000fe2000780c0ff */
[----:B------:R-:W-:Y:S02]  /*4f00*/  @P5 IMAD R18, R12, 0x4, R3 ;  /* 0x000000040c125824 */ /* 0x000fe400078e0203 */
[----:B------:R-:W-:-:S04]  /*4f10*/  @P5 IMAD.MOV.U32 R12, RZ, RZ, R13 ;  /* 0x000000ffff0c5224 */ /* 0x000fc800078e000d */
[C---:B------:R-:W-:Y:S02]  /*4f20*/  @P6 VIADD R13, R12.reuse, 0x1 ;  /* 0x000000010c0d6836 */ /* 0x040fe40000000000 */
[----:B---3--:R-:W-:Y:S02]  /*4f30*/  @P6 IMAD R20, R12, 0x4, R3 ;  /* 0x000000040c146824 */ /* 0x008fe400078e0203 */
[----:B------:R-:W-:Y:S02]  /*4f40*/  @P6 IMAD.MOV.U32 R12, RZ, RZ, R13 ;  /* 0x000000ffff0c6224 */ /* 0x000fe400078e000d */
[----:B------:R-:W-:Y:S02]  /*4f50*/  @P0 SEL R13, R28, R24, P3 ;  /* 0x000000181c0d0207 */ /* 0x000fe40001800000 */
[C---:B-1----:R-:W-:Y:S02]  /*4f60*/  @P1 IMAD R22, R12.reuse, 0x4, R3 ;  /* 0x000000040c161824 */ /* 0x042fe400078e0203 */
[----:B------:R-:W-:-:S04]  /*4f70*/  @P1 VIADD R19, R12, 0x1 ;  /* 0x000000010c131836 */ /* 0x000fc80000000000 */
[----:B------:R-:W-:-:S04]  /*4f80*/  @P1 IMAD.MOV.U32 R12, RZ, RZ, R19 ;  /* 0x000000ffff0c1224 */ /* 0x000fc800078e0013 */
[----:B------:R-:W-:Y:S01]  /*4f90*/  @P0 IMAD R24, R12, 0x4, R3 ;  /* 0x000000040c180824 */ /* 0x000fe200078e0203 */
[----:B--2---:R1:W-:Y:S01]  /*4fa0*/  @P5 STS [R18+0x800], R31 ;  /* 0x0008001f12005388 */ /* 0x0043e20000000800 */
[----:B------:R-:W-:-:S03]  /*4fb0*/  LOP3.LUT P5, RZ, R0, 0x200, RZ, 0xc0, !PT ;  /* 0x0000020000ff7812 */ /* 0x000fc600078ac0ff */
[----:B------:R2:W-:Y:S04]  /*4fc0*/  @P6 STS [R20+0x800], R25 ;  /* 0x0008001914006388 */ /* 0x0005e80000000800 */
[----:B------:R-:W-:Y:S01]  /*4fd0*/  @P1 STS [R22+0x800], R61 ;  /* 0x0008003d16001388 */ /* 0x000fe20000000800 */
[----:B------:R-:W-:Y:S01]  /*4fe0*/  R2P PR, R52.B1, 0x6 ;  /* 0x0000000634007804 */ /* 0x000fe20000001000 */
[----:B-1----:R-:W-:Y:S02]  /*4ff0*/  @P0 VIADD R18, R12, 0x1 ;  /* 0x000000010c120836 */ /* 0x002fe40000000000 */
[----:B------:R1:W-:Y:S02]  /*5000*/  @P0 STS [R24+0x800], R13 ;  /* 0x0008000d18000388 */ /* 0x0003e40000000800 */
[----:B------:R-:W-:Y:S01]  /*5010*/  @P0 IMAD.MOV.U32 R12, RZ, RZ, R18 ;  /* 0x000000ffff0c0224 */ /* 0x000fe200078e0012 */
[----:B------:R-:W-:-:S07]  /*5020*/  R2P PR, R51.B1, 0x18 ;  /* 0x0000001833007804 */ /* 0x000fce0000001000 */
[----:B------:R-:W-:Y:S01]  /*5030*/  @P1 VIADD R18, R12, 0x1 ;  /* 0x000000010c121836 */ /* 0x000fe20000000000 */
[----:B------:R-:W-:Y:S01]  /*5040*/  @P2 SEL R4, R4, R5, P5 ;  /* 0x0000000504042207 */ /* 0x000fe20002800000 */
[----:B------:R-:W-:Y:S02]  /*5050*/  @P1 IMAD R19, R12, 0x4, R3 ;  /* 0x000000040c131824 */ /* 0x000fe400078e0203 */
[----:B------:R-:W-:-:S03]  /*5060*/  @P1 IMAD.MOV.U32 R12, RZ, RZ, R18 ;  /* 0x000000ffff0c1224 */ /* 0x000fc600078e0012 */
[----:B------:R-:W-:Y:S01]  /*5070*/  @P1 STS [R19+0x800], R60 ;  /* 0x0008003c13001388 */ /* 0x000fe20000000800 */
[----:B------:R-:W-:Y:S01]  /*5080*/  @P2 VIADD R18, R12, 0x1 ;  /* 0x000000010c122836 */ /* 0x000fe20000000000 */
[----:B------:R-:W-:Y:S01]  /*5090*/  LOP3.LUT P1, RZ, R0, 0x80, RZ, 0xc0, !PT ;  /* 0x0000008000ff7812 */ /* 0x000fe2000782c0ff */
[----:B------:R-:W-:Y:S02]  /*50a0*/  @P2 IMAD R5, R12, 0x4, R3 ;  /* 0x000000040c052824 */ /* 0x000fe400078e0203 */
[----:B------:R-:W-:-:S03]  /*50b0*/  @P2 IMAD.MOV.U32 R12, RZ, RZ, R18 ;  /* 0x000000ffff0c2224 */ /* 0x000fc600078e0012 */
[----:B------:R3:W-:Y:S01]  /*50c0*/  @P2 STS [R5+0x800], R4 ;  /* 0x0008000405002388 */ /* 0x0007e20000000800 */
[----:B------:R-:W-:Y:S01]  /*50d0*/  LOP3.LUT P2, RZ, R0, 0x100, RZ, 0xc0, !PT ;  /* 0x0000010000ff7812 */ /* 0x000fe2000784c0ff */
[C---:B------:R-:W-:Y:S02]  /*50e0*/  @P3 VIADD R18, R12.reuse, 0x1 ;  /* 0x000000010c123836 */ /* 0x040fe40000000000 */
[--C-:B--2---:R-:W-:Y:S01]  /*50f0*/  @P3 IMAD R20, R12, 0x4, R3.reuse ;  /* 0x000000040c143824 */ /* 0x104fe200078e0203 */
[----:B------:R-:W-:Y:S01]  /*5100*/  R2P PR, R50.B1, 0x60 ;  /* 0x0000006032007804 */ /* 0x000fe20000001000 */
[----:B------:R-:W-:Y:S01]  /*5110*/  @P3 IMAD.MOV.U32 R12, RZ, RZ, R18 ;  /* 0x000000ffff0c3224 */ /* 0x000fe200078e0012 */
[----:B------:R-:W-:Y:S02]  /*5120*/  LOP3.LUT P0, RZ, R44, 0x8000, RZ, 0xc0, !PT ;  /* 0x000080002cff7812 */ /* 0x000fe4000780c0ff */
[----:B------:R2:W-:Y:S01]  /*5130*/  @P3 STS [R20+0x800], R59 ;  /* 0x0008003b14003388 */ /* 0x0005e20000000800 */
[----:B-1----:R-:W-:Y:S01]  /*5140*/  @P4 VIADD R13, R12, 0x1 ;  /* 0x000000010c0d4836 */ /* 0x002fe20000000000 */
[----:B---3--:R-:W-:Y:S01]  /*5150*/  @P4 SEL R4, R6, R7, P2 ;  /* 0x0000000706044207 */ /* 0x008fe20001000000 */
[----:B------:R-:W-:Y:S01]  /*5160*/  @P4 IMAD R19, R12, 0x4, R3 ;  /* 0x000000040c134824 */ /* 0x000fe200078e0203 */
[----:B------:R-:W-:Y:S01]  /*5170*/  LOP3.LUT P3, RZ, R44, 0x10000, RZ, 0xc0, !PT ;  /* 0x000100002cff7812 */ /* 0x000fe2000786c0ff */
[----:B------:R-:W-:-:S03]  /*5180*/  @P4 IMAD.MOV.U32 R12, RZ, RZ, R13 ;  /* 0x000000ffff0c4224 */ /* 0x000fc600078e000d */
[----:B------:R2:W-:Y:S01]  /*5190*/  @P4 STS [R19+0x800], R4 ;  /* 0x0008000413004388 */ /* 0x0005e20000000800 */
[----:B------:R-:W-:Y:S01]  /*51a0*/  @P5 VIADD R13, R12, 0x1 ;  /* 0x000000010c0d5836 */ /* 0x000fe20000000000 */
[----:B------:R-:W-:Y:S01]  /*51b0*/  LOP3.LUT P4, RZ, R0, 0x20, RZ, 0xc0, !PT ;  /* 0x0000002000ff7812 */ /* 0x000fe2000788c0ff */
[----:B------:R-:W-:Y:S02]  /*51c0*/  @P5 IMAD R21, R12, 0x4, R3 ;  /* 0x000000040c155824 */ /* 0x000fe400078e0203 */
[----:B------:R-:W-:-:S03]  /*51d0*/  @P5 IMAD.MOV.U32 R12, RZ, RZ, R13 ;  /* 0x000000ffff0c5224 */ /* 0x000fc600078e000d */
[----:B------:R2:W-:Y:S01]  /*51e0*/  @P5 STS [R21+0x800], R58 ;  /* 0x0008003a15005388 */ /* 0x0005e20000000800 */
[----:B------:R-:W-:Y:S01]  /*51f0*/  @P6 VIADD R5, R12, 0x1 ;  /* 0x000000010c056836 */ /* 0x000fe20000000000 */
[----:B------:R-:W-:Y:S01]  /*5200*/  @P3 SEL R10, R10, R11, P4 ;  /* 0x0000000b0a0a3207 */ /* 0x000fe20002000000 */
[----:B------:R-:W-:Y:S02]  /*5210*/  @P6 IMAD R6, R12, 0x4, R3 ;  /* 0x000000040c066824 */ /* 0x000fe400078e0203 */
[----:B------:R-:W-:Y:S01]  /*5220*/  @P6 IMAD.MOV.U32 R12, RZ, RZ, R5 ;  /* 0x000000ffff0c6224 */ /* 0x000fe200078e0005 */
[----:B------:R-:W-:Y:S02]  /*5230*/  @P6 SEL R5, R8, R9, P1 ;  /* 0x0000000908056207 */ /* 0x000fe40000800000 */
[----:B------:R-:W-:Y:S01]  /*5240*/  R2P PR, R49.B2, 0x6 ;  /* 0x0000000631007804 */ /* 0x000fe20000002000 */
[----:B------:R-:W-:Y:S01]  /*5250*/  @P0 VIADD R7, R12, 0x1 ;  /* 0x000000010c070836 */ /* 0x000fe20000000000 */
[----:B----4-:R-:W-:Y:S01]  /*5260*/  ISETP.GE.AND P4, PT, R2, R14, PT ;  /* 0x0000000e0200720c */ /* 0x010fe20003f86270 */
[----:B------:R-:W-:Y:S01]  /*5270*/  @P0 IMAD R0, R12, 0x4, R3 ;  /* 0x000000040c000824 */ /* 0x000fe200078e0203 */
[----:B------:R2:W-:Y:S01]  /*5280*/  @P6 STS [R6+0x800], R5 ;  /* 0x0008000506006388 */ /* 0x0005e20000000800 */
[----:B------:R-:W-:-:S03]  /*5290*/  @P0 IMAD.MOV.U32 R12, RZ, RZ, R7 ;  /* 0x000000ffff0c0224 */ /* 0x000fc600078e0007 */
[----:B------:R2:W-:Y:S01]  /*52a0*/  @P0 STS [R0+0x800], R57 ;  /* 0x0008003900000388 */ /* 0x0005e20000000800 */
[C---:B------:R-:W-:Y:S02]  /*52b0*/  @P3 VIADD R7, R12.reuse, 0x1 ;  /* 0x000000010c073836 */ /* 0x040fe40000000000 */
[----:B------:R-:W-:Y:S02]  /*52c0*/  @P3 IMAD R9, R12, 0x4, R3 ;  /* 0x000000040c093824 */ /* 0x000fe400078e0203 */
[----:B------:R-:W-:-:S03]  /*52d0*/  @P3 IMAD.MOV.U32 R12, RZ, RZ, R7 ;  /* 0x000000ffff0c3224 */ /* 0x000fc600078e0007 */
[----:B------:R2:W-:Y:S01]  /*52e0*/  @P3 STS [R9+0x800], R10 ;  /* 0x0008000a09003388 */ /* 0x0005e20000000800 */
[C---:B------:R-:W-:Y:S02]  /*52f0*/  @P1 VIADD R7, R12.reuse, 0x1 ;  /* 0x000000010c071836 */ /* 0x040fe40000000000 */
[----:B------:R-:W-:Y:S02]  /*5300*/  @P1 IMAD R13, R12, 0x4, R3 ;  /* 0x000000040c0d1824 */ /* 0x000fe400078e0203 */
[----:B------:R-:W-:-:S03]  /*5310*/  @P1 IMAD.MOV.U32 R12, RZ, RZ, R7 ;  /* 0x000000ffff0c1224 */ /* 0x000fc600078e0007 */
[----:B------:R2:W-:Y:S01]  /*5320*/  @P1 STS [R13+0x800], R56 ;  /* 0x000800380d001388 */ /* 0x0005e20000000800 */
[----:B------:R-:W-:-:S05]  /*5330*/  @P2 IMAD R12, R12, 0x4, R3 ;  /* 0x000000040c0c2824 */ /* 0x000fca00078e0203 */
[----:B------:R2:W-:Y:S01]  /*5340*/  @P2 STS [R12+0x800], R55 ;  /* 0x000800370c002388 */ /* 0x0005e20000000800 */
[----:B------:R-:W-:Y:S06]  /*5350*/  BAR.SYNC.DEFER_BLOCKING 0x0 ;  /* 0x0000000000007b1d */ /* 0x000fec0000010000 */
[----:B------:R-:W-:Y:S05]  /*5360*/  @P4 EXIT ;  /* 0x000000000000494d */ /* 0x000fea0003800000 */
[----:B--2---:R-:W-:Y:S01]  /*5370*/  LOP3.LUT R5, RZ, R2, RZ, 0x33, !PT ;  /* 0x00000002ff057212 */ /* 0x004fe200078e33ff */
[----:B------:R-:W-:Y:S04]  /*5380*/  BSSY.RECONVERGENT B0, `(.L_x_48) ;  /* 0x000001d000007945 */ /* 0x000fe80003800200 */
[----:B------:R-:W-:-:S05]  /*5390*/  IMAD.IADD R0, R5, 0x1, R14 ;  /* 0x0000000105007824 */ /* 0x000fca00078e020e */
[C---:B------:R-:W-:Y:S02]  /*53a0*/  LOP3.LUT R4, R0.reuse, 0x600, RZ, 0xc0, !PT ;  /* 0x0000060000047812 */ /* 0x040fe400078ec0ff */
[----:B------:R-:W-:Y:S02]  /*53b0*/  ISETP.GE.U32.AND P1, PT, R0, 0x600, PT ;  /* 0x000006000000780c */ /* 0x000fe40003f26070 */
[----:B------:R-:W-:-:S13]  /*53c0*/  ISETP.NE.AND P0, PT, R4, 0x600, PT ;  /* 0x000006000400780c */ /* 0x000fda0003f05270 */
[----:B------:R-:W-:Y:S05]  /*53d0*/  @!P0 BRA `(.L_x_49) ;  /* 0x00000000005c8947 */ /* 0x000fea0003800000 */
[----:B------:R-:W1:Y:S01]  /*53e0*/  LDCU.64 UR4, c[0x0][0x3b0] ;  /* 0x00007600ff0477ac */ /* 0x000e620008000a00 */
[----:B------:R-:W-:Y:S02]  /*53f0*/  LEA.HI R0, R0, 0x1, RZ, 0x17 ;  /* 0x0000000100007811 */ /* 0x000fe400078fb8ff */
[----:B------:R-:W-:-:S03]  /*5400*/  IADD3 R9, P0, PT, R2, R16, RZ ;  /* 0x0000001002097210 */ /* 0x000fc60007f1e0ff */
[C---:B------:R-:W-:Y:S01]  /*5410*/  IMAD.SHL.U32 R4, R0.reuse, 0x200, RZ ;  /* 0x0000020000047824 */ /* 0x040fe200078e00ff */
[----:B------:R-:W-:Y:S01]  /*5420*/  LOP3.LUT R0, R0, 0x3, RZ, 0xc0, !PT ;  /* 0x0000000300007812 */ /* 0x000fe200078ec0ff */
[----:B------:R-:W-:-:S03]  /*5430*/  IMAD.X R6, RZ, RZ, R17, P0 ;  /* 0x000000ffff067224 */ /* 0x000fc600000e0611 */
[----:B------:R-:W-:Y:S01]  /*5440*/  LOP3.LUT R5, R4, 0x600, RZ, 0xc0, !PT ;  /* 0x0000060004057812 */ /* 0x000fe200078ec0ff */
[C---:B------:R-:W-:Y:S02]  /*5450*/  IMAD R4, R2.reuse, 0x4, R3 ;  /* 0x0000000402047824 */ /* 0x040fe400078e0203 */
[----:B------:R-:W-:Y:S02]  /*5460*/  IMAD.MOV R0, RZ, RZ, -R0 ;  /* 0x000000ffff007224 */ /* 0x000fe400078e0a00 */
[----:B------:R-:W-:Y:S01]  /*5470*/  IMAD.IADD R2, R2, 0x1, R5 ;  /* 0x0000000102027824 */ /* 0x000fe200078e0205 */
[----:B-1----:R-:W-:-:S04]  /*5480*/  LEA R8, P0, R9, UR4, 0x2 ;  /* 0x0000000409087c11 */ /* 0x002fc8000f8010ff */
[----:B------:R-:W-:Y:S01]  /*5490*/  LEA.HI.X R9, R9, UR5, R6, 0x2, P0 ;  /* 0x0000000509097c11 */ /* 0x000fe200080f1406 */
[----:B------:R-:W-:-:S08]  /*54a0*/  VIADD R6, R4, 0x800 ;  /* 0x0000080004067836 */ /* 0x000fd00000000000 */
.L_x_50:
[----:B-1----:R1:W2:Y:S01]  /*54b0*/  LDS R7, [R6] ;  /* 0x0000000006077984 */ /* 0x0022a20000000800 */
[----:B------:R-:W-:Y:S01]  /*54c0*/  IMAD.MOV.U32 R4, RZ, RZ, R8 ;  /* 0x000000ffff047224 */ /* 0x000fe200078e0008 */
[----:B------:R-:W-:Y:S01]  /*54d0*/  IADD3 R8, P2, PT, R8, 0x800, RZ ;  /* 0x0000080008087810 */ /* 0x000fe20007f5e0ff */
[--C-:B------:R-:W-:Y:S02]  /*54e0*/  IMAD.MOV.U32 R5, RZ, RZ, R9.reuse ;  /* 0x000000ffff057224 */ /* 0x100fe400078e0009 */
[----:B------:R-:W-:Y:S02]  /*54f0*/  VIADD R0, R0, 0x1 ;  /* 0x0000000100007836 */ /* 0x000fe40000000000 */
[----:B------:R-:W-:Y:S02]  /*5500*/  IMAD.X R9, RZ, RZ, R9, P2 ;  /* 0x000000ffff097224 */ /* 0x000fe400010e0609 */
[----:B-1----:R-:W-:Y:S01]  /*5510*/  VIADD R6, R6, 0x800 ;  /* 0x0000080006067836 */ /* 0x002fe20000000000 */
[----:B------:R-:W-:Y:S01]  /*5520*/  ISETP.NE.AND P0, PT, R0, RZ, PT ;  /* 0x000000ff0000720c */ /* 0x000fe20003f05270 */
[----:B--2---:R1:W-:-:S12]  /*5530*/  STG.E desc[UR6][R4.64], R7 ;  /* 0x0000000704007986 */ /* 0x0043d8000c101906 */
[----:B------:R-:W-:Y:S05]  /*5540*/  @P0 BRA `(.L_x_50) ;  /* 0xfffffffc00d80947 */ /* 0x000fea000383ffff */
.L_x_49:
[----:B------:R-:W-:Y:S05]  /*5550*/  BSYNC.RECONVERGENT B0 ;  /* 0x0000000000007941 */ /* 0x000fea0003800200 */
.L_x_48:
[----:B------:R-:W-:Y:S05]  /*5560*/  @!P1 EXIT ;  /* 0x000000000000994d */ /* 0x000fea0003800000 */
[----:B------:R-:W2:Y:S01]  /*5570*/  LDCU.64 UR4, c[0x0][0x3b0] ;  /* 0x00007600ff0477ac */ /* 0x000ea20008000a00 */
[----:B-1----:R-:W-:Y:S01]  /*5580*/  IMAD.IADD R5, R14, 0x1, -R2 ;  /* 0x000000010e057824 */ /* 0x002fe200078e0a02 */
[----:B------:R-:W-:Y:S01]  /*5590*/  IADD3 R0, P0, PT, R2, R16, RZ ;  /* 0x0000001002007210 */ /* 0x000fe20007f1e0ff */
[----:B------:R-:W-:Y:S03]  /*55a0*/  BSSY.RECONVERGENT B0, `(.L_x_51) ;  /* 0x0000035000007945 */ /* 0x000fe60003800200 */
[----:B------:R-:W-:Y:S01]  /*55b0*/  ISETP.GT.AND P1, PT, R5, 0x1800, PT ;  /* 0x000018000500780c */ /* 0x000fe20003f24270 */
[----:B------:R-:W-:Y:S01]  /*55c0*/  IMAD.X R17, RZ, RZ, R17, P0 ;  /* 0x000000ffff117224 */ /* 0x000fe200000e0611 */
[----:B--2---:R-:W-:-:S04]  /*55d0*/  LEA R4, P0, R0, UR4, 0x2 ;  /* 0x0000000400047c11 */ /* 0x004fc8000f8010ff */
[----:B------:R-:W-:Y:S01]  /*55e0*/  LEA.HI.X R17, R0, UR5, R17, 0x2, P0 ;  /* 0x0000000500117c11 */ /* 0x000fe200080f1411 */
[----:B------:R-:W-:Y:S01]  /*55f0*/  IMAD R0, R2, 0x4, R3 ;  /* 0x0000000402007824 */ /* 0x000fe200078e0203 */
[----:B------:R-:W-:-:S03]  /*5600*/  IADD3 R4, P0, PT, R4, 0x1000, RZ ;  /* 0x0000100004047810 */ /* 0x000fc60007f1e0ff */
[----:B------:R-:W-:Y:S02]  /*5610*/  VIADD R0, R0, 0x2000 ;  /* 0x0000200000007836 */ /* 0x000fe40000000000 */
[----:B------:R-:W-:Y:S01]  /*5620*/  IMAD.X R5, RZ, RZ, R17, P0 ;  /* 0x000000ffff057224 */ /* 0x000fe200000e0611 */
[----:B------:R-:W-:Y:S01]  /*5630*/  PLOP3.LUT P0, PT, PT, PT, PT, 0x80, 0x8 ;  /* 0x000000000008781c */ /* 0x000fe20003f0f070 */
[----:B------:R-:W-:-:S12]  /*5640*/  @!P1 BRA `(.L_x_52) ;  /* 0x0000000000a89947 */ /* 0x000fd80003800000 */
[----:B------:R-:W-:Y:S01]  /*5650*/  PLOP3.LUT P0, PT, PT, PT, PT, 0x8, 0x80 ;  /* 0x000000000080781c */ /* 0x000fe20003f0e170 */
[----:B------:R-:W-:-:S12]  /*5660*/  VIADD R39, R14, 0xffffe800 ;  /* 0xffffe8000e277836 */ /* 0x000fd80000000000 */
.L_x_53:
[----:B------:R-:W1:Y:S01]  /*5670*/  LDS R3, [R0+-0x1800] ;  /* 0xffe8000000037984 */ /* 0x000e620000000800 */
[----:B------:R-:W-:-:S03]  /*5680*/  VIADD R2, R2, 0x2000 ;  /* 0x0000200002027836 */ /* 0x000fc60000000000 */
[----:B------:R-:W2:Y:S02]  /*5690*/  LDS R7, [R0+-0x1000] ;  /* 0xfff0000000077984 */ /* 0x000ea40000000800 */
[----:B------:R-:W-:Y:S02]  /*56a0*/  ISETP.GE.AND P1, PT, R2, R39, PT ;  /* 0x000000270200720c */ /* 0x000fe40003f26270 */
[----:B------:R-:W3:Y:S04]  /*56b0*/  LDS R9, [R0+-0x800] ;  /* 0xfff8000000097984 */ /* 0x000ee80000000800 */
[----:B------:R-:W4:Y:S04]  /*56c0*/  LDS R11, [R0] ;  /* 0x00000000000b7984 */ /* 0x000f280000000800 */
[----:B------:R-:W5:Y:S04]  /*56d0*/  LDS R13, [R0+0x800] ;  /* 0x00080000000d7984 */ /* 0x000f680000000800 */
[----:B------:R-:W0:Y:S04]  /*56e0*/  LDS R17, [R0+0x1000] ;  /* 0x0010000000117984 */ /* 0x000e280000000800 */
        /* <DEDUP_REMOVED lines=9> */
[----:B------:R3:W0:Y:S04]  /*5780*/  LDS R37, [R0+0x6000] ;  /* 0x0060000000257984 */ /* 0x0006280000000800 */
[----:B-1----:R1:W-:Y:S04]  /*5790*/  STG.E desc[UR6][R4.64+-0x1000], R3 ;  /* 0xfff0000304007986 */ /* 0x0023e8000c101906 */
[----:B--2---:R-:W-:Y:S01]  /*57a0*/  STG.E desc[UR6][R4.64+-0x800], R7 ;  /* 0xfff8000704007986 */ /* 0x004fe2000c101906 */
[----:B---3--:R-:W-:-:S03]  /*57b0*/  VIADD R0, R0, 0x8000 ;  /* 0x0000800000007836 */ /* 0x008fc60000000000 */
[----:B------:R-:W-:Y:S01]  /*57c0*/  STG.E desc[UR6][R4.64], R9 ;  /* 0x0000000904007986 */ /* 0x000fe2000c101906 */
[----:B-1----:R-:W-:-:S03]  /*57d0*/  IADD3 R3, P2, PT, R4, 0x8000, RZ ;  /* 0x0000800004037810 */ /* 0x002fc60007f5e0ff */
[----:B----4-:R-:W-:Y:S02]  /*57e0*/  STG.E desc[UR6][R4.64+0x800], R11 ;  /* 0x0008000b04007986 */ /* 0x010fe4000c101906 */
[----:B------:R-:W-:Y:S02]  /*57f0*/  IMAD.X R6, RZ, RZ, R5, P2 ;  /* 0x000000ffff067224 */ /* 0x000fe400010e0605 */
[----:B-----5:R-:W-:Y:S04]  /*5800*/  STG.E desc[UR6][R4.64+0x1000], R13 ;  /* 0x0010000d04007986 */ /* 0x020fe8000c101906 */
[----:B0-----:R-:W-:Y:S04]  /*5810*/  STG.E desc[UR6][R4.64+0x1800], R17 ;  /* 0x0018001104007986 */ /* 0x001fe8000c101906 */
[----:B------:R-:W-:Y:S04]  /*5820*/  STG.E desc[UR6][R4.64+0x2000], R19 ;  /* 0x0020001304007986 */ /* 0x000fe8000c101906 */
        /* <DEDUP_REMOVED lines=8> */
[----:B------:R0:W-:Y:S02]  /*58b0*/  STG.E desc[UR6][R4.64+0x6800], R37 ;  /* 0x0068002504007986 */ /* 0x0001e4000c101906 */
[----:B0-----:R-:W-:-:S02]  /*58c0*/  IMAD.MOV.U32 R4, RZ, RZ, R3 ;  /* 0x000000ffff047224 */ /* 0x001fc400078e0003 */
[----:B------:R-:W-:Y:S01]  /*58d0*/  IMAD.MOV.U32 R5, RZ, RZ, R6 ;  /* 0x000000ffff057224 */ /* 0x000fe200078e0006 */
[----:B------:R-:W-:Y:S06]  /*58e0*/  @!P1 BRA `(.L_x_53) ;  /* 0xfffffffc00609947 */ /* 0x000fec000383ffff */
.L_x_52:
[----:B------:R-:W-:Y:S05]  /*58f0*/  BSYNC.RECONVERGENT B0 ;  /* 0x0000000000007941 */ /* 0x000fea0003800200 */
.L_x_51:
[----:B------:R-:W-:Y:S01]  /*5900*/  IMAD.IADD R3, R14, 0x1, -R2 ;  /* 0x000000010e037824 */ /* 0x000fe200078e0a02 */
[----:B------:R-:W-:Y:S04]  /*5910*/  BSSY.RECONVERGENT B0, `(.L_x_54) ;  /* 0x000001a000007945 */ /* 0x000fe80003800200 */
[----:B------:R-:W-:-:S13]  /*5920*/  ISETP.GT.AND P1, PT, R3, 0x800, PT ;  /* 0x000008000300780c */ /* 0x000fda0003f24270 */
[----:B------:R-:W-:Y:S05]  /*5930*/  @!P1 BRA `(.L_x_55) ;  /* 0x00000000005c9947 */ /* 0x000fea0003800000 */
[----:B------:R-:W1:Y:S01]  /*5940*/  LDS R3, [R0+-0x1800] ;  /* 0xffe8000000037984 */ /* 0x000e620000000800 */
[----:B------:R-:W-:Y:S01]  /*5950*/  IADD3 R6, P1, PT, R4, 0x4000, RZ ;  /* 0x0000400004067810 */ /* 0x000fe20007f3e0ff */
[----:B------:R-:W-:Y:S01]  /*5960*/  VIADD R2, R2, 0x1000 ;  /* 0x0000100002027836 */ /* 0x000fe20000000000 */
[----:B------:R-:W-:Y:S01]  /*5970*/  PLOP3.LUT P0, PT, PT, PT, PT, 0x8, 0x80 ;  /* 0x000000000080781c */ /* 0x000fe20003f0e170 */
[----:B------:R-:W2:Y:S02]  /*5980*/  LDS R7, [R0+-0x1000] ;  /* 0xfff0000000077984 */ /* 0x000ea40000000800 */
[----:B------:R-:W-:Y:S02]  /*5990*/  IMAD.X R23, RZ, RZ, R5, P1 ;  /* 0x000000ffff177224 */ /* 0x000fe400008e0605 */
[----:B------:R-:W3:Y:S04]  /*59a0*/  LDS R9, [R0+-0x800] ;  /* 0xfff8000000097984 */ /* 0x000ee80000000800 */
[----:B------:R-:W4:Y:S04]  /*59b0*/  LDS R11, [R0] ;  /* 0x00000000000b7984 */ /* 0x000f280000000800 */
[----:B------:R-:W5:Y:S04]  /*59c0*/  LDS R13, [R0+0x800] ;  /* 0x00080000000d7984 */ /* 0x000f680000000800 */
[----:B------:R-:W0:Y:S04]  /*59d0*/  LDS R17, [R0+0x1000] ;  /* 0x0010000000117984 */ /* 0x000e280000000800 */
[----:B------:R-:W0:Y:S04]  /*59e0*/  LDS R19, [R0+0x1800] ;  /* 0x0018000000137984 */ /* 0x000e280000000800 */
[----:B------:R1:W0:Y:S02]  /*59f0*/  LDS R21, [R0+0x2000] ;  /* 0x0020000000157984 */ /* 0x0002240000000800 */
[----:B-1----:R-:W-:-:S02]  /*5a00*/  VIADD R0, R0, 0x4000 ;  /* 0x0000400000007836 */ /* 0x002fc40000000000 */
[----:B------:R-:W-:Y:S04]  /*5a10*/  STG.E desc[UR6][R4.64+-0x1000], R3 ;  /* 0xfff0000304007986 */ /* 0x000fe8000c101906 */
[----:B--2---:R-:W-:Y:S04]  /*5a20*/  STG.E desc[UR6][R4.64+-0x800], R7 ;  /* 0xfff8000704007986 */ /* 0x004fe8000c101906 */
[----:B---3--:R-:W-:Y:S04]  /*5a30*/  STG.E desc[UR6][R4.64], R9 ;  /* 0x0000000904007986 */ /* 0x008fe8000c101906 */
[----:B----4-:R-:W-:Y:S04]  /*5a40*/  STG.E desc[UR6][R4.64+0x800], R11 ;  /* 0x0008000b04007986 */ /* 0x010fe8000c101906 */
[----:B-----5:R-:W-:Y:S04]  /*5a50*/  STG.E desc[UR6][R4.64+0x1000], R13 ;  /* 0x0010000d04007986 */ /* 0x020fe8000c101906 */
[----:B0-----:R-:W-:Y:S04]  /*5a60*/  STG.E desc[UR6][R4.64+0x1800], R17 ;  /* 0x0018001104007986 */ /* 0x001fe8000c101906 */
[----:B------:R-:W-:Y:S04]  /*5a70*/  STG.E desc[UR6][R4.64+0x2000], R19 ;  /* 0x0020001304007986 */ /* 0x000fe8000c101906 */
[----:B------:R0:W-:Y:S02]  /*5a80*/  STG.E desc[UR6][R4.64+0x2800], R21 ;  /* 0x0028001504007986 */ /* 0x0001e4000c101906 */
[----:B0-----:R-:W-:-:S02]  /*5a90*/  IMAD.MOV.U32 R4, RZ, RZ, R6 ;  /* 0x000000ffff047224 */ /* 0x001fc400078e0006 */
[----:B------:R-:W-:-:S07]  /*5aa0*/  IMAD.MOV.U32 R5, RZ, RZ, R23 ;  /* 0x000000ffff057224 */ /* 0x000fce00078e0017 */
.L_x_55:
[----:B------:R-:W-:Y:S05]  /*5ab0*/  BSYNC.RECONVERGENT B0 ;  /* 0x0000000000007941 */ /* 0x000fea0003800200 */
.L_x_54:
[----:B------:R-:W-:-:S13]  /*5ac0*/  ISETP.LT.OR P0, PT, R2, R14, P0 ;  /* 0x0000000e0200720c */ /* 0x000fda0000701670 */
[----:B------:R-:W-:Y:S05]  /*5ad0*/  @!P0 EXIT ;  /* 0x000000000000894d */ /* 0x000fea0003800000 */
[----:B------:R-:W1:Y:S04]  /*5ae0*/  LDS R3, [R0+-0x1800] ;  /* 0xffe8000000037984 */ /* 0x000e680000000800 */
[----:B------:R-:W2:Y:S04]  /*5af0*/  LDS R7, [R0+-0x1000] ;  /* 0xfff0000000077984 */ /* 0x000ea80000000800 */
[----:B------:R-:W3:Y:S04]  /*5b00*/  LDS R9, [R0+-0x800] ;  /* 0xfff8000000097984 */ /* 0x000ee80000000800 */
[----:B------:R-:W4:Y:S04]  /*5b10*/  LDS R11, [R0] ;  /* 0x00000000000b7984 */ /* 0x000f280000000800 */
[----:B-1----:R-:W-:Y:S04]  /*5b20*/  STG.E desc[UR6][R4.64+-0x1000], R3 ;  /* 0xfff0000304007986 */ /* 0x002fe8000c101906 */
[----:B--2---:R-:W-:Y:S04]  /*5b30*/  STG.E desc[UR6][R4.64+-0x800], R7 ;  /* 0xfff8000704007986 */ /* 0x004fe8000c101906 */
[----:B---3--:R-:W-:Y:S04]  /*5b40*/  STG.E desc[UR6][R4.64], R9 ;  /* 0x0000000904007986 */ /* 0x008fe8000c101906 */
[----:B----4-:R-:W-:Y:S01]  /*5b50*/  STG.E desc[UR6][R4.64+0x800], R11 ;  /* 0x0008000b04007986 */ /* 0x010fe2000c101906 */
[----:B------:R-:W-:Y:S05]  /*5b60*/  EXIT ;  /* 0x000000000000794d */ /* 0x000fea0003800000 */
.L_x_3:
[----:B------:R-:W0:Y:S01]  /*5b70*/  S2R R0, SR_CTAID.X ;  /* 0x0000000000007919 */ /* 0x000e220000002500 */
[----:B------:R-:W0:Y:S01]  /*5b80*/  LDC.64 R2, c[0x0][0x3c8] ;  /* 0x0000f200ff027b82 */ /* 0x000e220000000a00 */
[----:B------:R-:W1:Y:S01]  /*5b90*/  LDCU.128 UR8, c[0x0][0x380] ;  /* 0x00007000ff0877ac */ /* 0x000e620008000c00 */
[----:B0-----:R-:W-:-:S05]  /*5ba0*/  IMAD.WIDE.U32 R8, R0, 0x10, R2 ;  /* 0x0000001000087825 */ /* 0x001fca00078e0002 */
[----:B------:R-:W2:Y:S04]  /*5bb0*/  LDG.E R7, desc[UR6][R8.64+0x10] ;  /* 0x0000100608077981 */ /* 0x000ea8000c1e1900 */
[----:B------:R-:W2:Y:S04]  /*5bc0*/  LDG.E.64 R2, desc[UR6][R8.64] ;  /* 0x0000000608027981 */ /* 0x000ea8000c1e1b00 */
[----:B------:R-:W3:Y:S04]  /*5bd0*/  LDG.E.64 R4, desc[UR6][R8.64+0x8] ;  /* 0x0000080608047981 */ /* 0x000ee8000c1e1b00 */
[----:B------:R0:W3:Y:S01]  /*5be0*/  LDG.E R11, desc[UR6][R8.64+0x18] ;  /* 0x00001806080b7981 */ /* 0x0000e2000c1e1900 */
[----:B------:R-:W-:Y:S01]  /*5bf0*/  BSSY.RECONVERGENT B0, `(.L_x_56) ;  /* 0x000001d000007945 */ /* 0x000fe20003800200 */
[----:B------:R-:W0:Y:S02]  /*5c00*/  S2R R53, SR_TID.X ;  /* 0x0000000000357919 */ /* 0x000e240000002100 */
[----:B0-----:R-:W-:-:S02]  /*5c10*/  LOP3.LUT R9, R53, 0x400, RZ, 0xfc, !PT ;  /* 0x0000040035097812 */ /* 0x001fc400078efcff */
[C---:B------:R-:W-:Y:S02]  /*5c20*/  LOP3.LUT R15, R53.reuse, 0x800, RZ, 0xfc, !PT ;  /* 0x00000800350f7812 */ /* 0x040fe400078efcff */
[----:B------:R-:W-:Y:S01]  /*5c30*/  LOP3.LUT R19, R53, 0xc00, RZ, 0xfc, !PT ;  /* 0x00000c0035137812 */ /* 0x000fe200078efcff */
[----:B--2---:R-:W-:Y:S01]  /*5c40*/  IMAD.IADD R52, R7, 0x1, -R2 ;  /* 0x0000000107347824 */ /* 0x004fe200078e0a02 */
[----:B------:R-:W-:-:S03]  /*5c50*/  IADD3 R10, P0, PT, R2, R53, RZ ;  /* 0x00000035020a7210 */ /* 0x000fc60007f1e0ff */
[----:B------:R-:W-:Y:S02]  /*5c60*/  IMAD.IADD R13, R53, 0x1, -R52 ;  /* 0x00000001350d7824 */ /* 0x000fe400078e0a34 */
[----:B------:R-:W-:Y:S02]  /*5c70*/  IMAD.X R17, RZ, RZ, R3, P0 ;  /* 0x000000ffff117224 */ /* 0x000fe400000e0603 */
[----:B---3--:R-:W-:Y:S01]  /*5c80*/  IMAD.IADD R7, R11, 0x1, -R4 ;  /* 0x000000010b077824 */ /* 0x008fe200078e0a04 */
[----:B------:R-:W-:Y:S01]  /*5c90*/  IADD3 R6, P1, PT, R4, R13, RZ ;  /* 0x0000000d04067210 */ /* 0x000fe20007f3e0ff */
[----:B------:R-:W-:Y:S01]  /*5ca0*/  VIADD R11, R53, 0x200 ;  /* 0x00000200350b7836 */ /* 0x000fe20000000000 */
[----:B-1----:R-:W-:Y:S01]  /*5cb0*/  LEA R4, P5, R10, UR8, 0x2 ;  /* 0x000000080a047c11 */ /* 0x002fe2000f8a10ff */
[----:B------:R-:W-:Y:S01]  /*5cc0*/  IMAD.IADD R0, R52, 0x1, R7 ;  /* 0x0000000134007824 */ /* 0x000fe200078e0207 */
[----:B------:R-:W-:Y:S01]  /*5cd0*/  LEA.HI.X.SX32 R3, R13, R5, 0x1, P1 ;  /* 0x000000050d037211 */ /* 0x000fe200008f0eff */
[----:B------:R-:W-:Y:S01]  /*5ce0*/  VIADD R13, R53, 0x600 ;  /* 0x00000600350d7836 */ /* 0x000fe20000000000 */
[----:B------:R-:W-:-:S02]  /*5cf0*/  LEA R2, P6, R6, UR10, 0x2 ;  /* 0x0000000a06027c11 */ /* 0x000fc4000f8c10ff */
[CC--:B------:R-:W-:Y:S02]  /*5d00*/  ISETP.GE.AND P4, PT, R53.reuse, R0.reuse, PT ;  /* 0x000000003500720c */ /* 0x0c0fe40003f86270 */
[----:B------:R-:W-:Y:S01]  /*5d10*/  LEA.HI.X R5, R10, UR9, R17, 0x2, P5 ;  /* 0x000000090a057c11 */ /* 0x000fe2000a8f1411 */
[----:B------:R-:W-:Y:S01]  /*5d20*/  VIADD R17, R53, 0xa00 ;  /* 0x00000a0035117836 */ /* 0x000fe20000000000 */
[----:B------:R-:W-:Y:S02]  /*5d30*/  LEA.HI.X R3, R6, UR11, R3, 0x2, P6 ;  /* 0x0000000b06037c11 */ /* 0x000fe4000b0f1403 */
[-C--:B------:R-:W-:Y:S02]  /*5d40*/  ISETP.GE.AND P3, PT, R11, R0.reuse, PT ;  /* 0x000000000b00720c */ /* 0x080fe40003f66270 */
[-C--:B------:R-:W-:Y:S02]  /*5d50*/  ISETP.GE.AND P2, PT, R9, R0.reuse, PT ;  /* 0x000000000900720c */ /* 0x080fe40003f46270 */
[----:B------:R-:W-:-:S02]  /*5d60*/  ISETP.GE.AND P0, PT, R13, R0, PT ;  /* 0x000000000d00720c */ /* 0x000fc40003f06270 */
[----:B------:R-:W-:Y:S01]  /*5d70*/  ISETP.GE.AND P1, PT, R15, R0, PT ;  /* 0x000000000f00720c */ /* 0x000fe20003f26270 */
[----:B------:R-:W-:-:S12]  /*5d80*/  @P4 BRA `(.L_x_57) ;  /* 0x00000000000c4947 */ /* 0x000fd80003800000 */
[----:B------:R-:W-:-:S13]  /*5d90*/  ISETP.GE.AND P4, PT, R53, R52, PT ;  /* 0x000000343500720c */ /* 0x000fda0003f86270 */
[----:B------:R0:W5:Y:S04]  /*5da0*/  @!P4 LDG.E R6, desc[UR6][R4.64] ;  /* 0x000000060406c981 */ /* 0x000168000c1e1900 */
[----:B------:R0:W5:Y:S02]  /*5db0*/  @P4 LDG.E R6, desc[UR6][R2.64] ;  /* 0x0000000602064981 */ /* 0x000164000c1e1900 */
.L_x_57:
[----:B------:R-:W-:Y:S05]  /*5dc0*/  BSYNC.RECONVERGENT B0 ;  /* 0x0000000000007941 */ /* 0x000fea0003800200 */
.L_x_56:
[----:B------:R-:W-:Y:S04]  /*5dd0*/  BSSY.RECONVERGENT B0, `(.L_x_58) ;  /* 0x0000005000007945 */ /* 0x000fe80003800200 */
[----:B------:R-:W-:Y:S05]  /*5de0*/  @P3 BRA `(.L_x_59) ;  /* 0x00000000000c3947 */ /* 0x000fea0003800000 */
[----:B------:R-:W-:-:S13]  /*5df0*/  ISETP.GE.AND P3, PT, R11, R52, PT ;  /* 0x000000340b00720c */ /* 0x000fda0003f66270 */
[----:B------:R1:W5:Y:S04]  /*5e00*/  @P3 LDG.E R8, desc[UR6][R2.64+0x800] ;  /* 0x0008000602083981 */ /* 0x000368000c1e1900 */
[----:B------:R1:W5:Y:S02]  /*5e10*/  @!P3 LDG.E R8, desc[UR6][R4.64+0x800] ;  /* 0x000800060408b981 */ /* 0x000364000c1e1900 */
.L_x_59:
[----:B------:R-:W-:Y:S05]  /*5e20*/  BSYNC.RECONVERGENT B0 ;  /* 0x0000000000007941 */ /* 0x000fea0003800200 */
.L_x_58:
[----:B------:R-:W-:Y:S04]  /*5e30*/  BSSY.RECONVERGENT B0, `(.L_x_60) ;  /* 0x0000005000007945 */ /* 0x000fe80003800200 */
[----:B------:R-:W-:Y:S05]  /*5e40*/  @P2 BRA `(.L_x_61) ;  /* 0x00000000000c2947 */ /* 0x000fea0003800000 */
[----:B------:R-:W-:-:S13]  /*5e50*/  ISETP.GE.AND P2, PT, R9, R52, PT ;  /* 0x000000340900720c */ /* 0x000fda0003f46270 */
[----:B------:R2:W5:Y:S04]  /*5e60*/  @P2 LDG.E R9, desc[UR6][R2.64+0x1000] ;  /* 0x0010000602092981 */ /* 0x000568000c1e1900 */
[----:B------:R2:W5:Y:S02]  /*5e70*/  @!P2 LDG.E R9, desc[UR6][R4.64+0x1000] ;  /* 0x001000060409a981 */ /* 0x000564000c1e1900 */
.L_x_61:
[----:B------:R-:W-:Y:S05]  /*5e80*/  BSYNC.RECONVERGENT B0 ;  /* 0x0000000000007941 */ /* 0x000fea0003800200 */
.L_x_60:
[----:B------:R-:W-:Y:S04]  /*5e90*/  BSSY.RECONVERGENT B0, `(.L_x_62) ;  /* 0x0000005000007945 */ /* 0x000fe80003800200 */
[----:B------:R-:W-:Y:S05]  /*5ea0*/  @P0 BRA `(.L_x_63) ;  /* 0x00000000000c0947 */ /* 0x000fea0003800000 */
[----:B------:R-:W-:-:S13]  /*5eb0*/  ISETP.GE.AND P0, PT, R13, R52, PT ;  /* 0x000000340d00720c */ /* 0x000fda0003f06270 */
[----:B------:R3:W5:Y:S04]  /*5ec0*/  @P0 LDG.E R10, desc[UR6][R2.64+0x1800] ;  /* 0x00180006020a0981 */ /* 0x000768000c1e1900 */
[----:B------:R3:W5:Y:S02]  /*5ed0*/  @!P0 LDG.E R10, desc[UR6][R4.64+0x1800] ;  /* 0x00180006040a8981 */ /* 0x000764000c1e1900 */
.L_x_63:
[----:B------:R-:W-:Y:S05]  /*5ee0*/  BSYNC.RECONVERGENT B0 ;  /* 0x0000000000007941 */ /* 0x000fea0003800200 */
.L_x_62:
[----:B------:R-:W-:Y:S04]  /*5ef0*/  BSSY.RECONVERGENT B0, `(.L_x_64) ;  /* 0x0000005000007945 */ /* 0x000fe80003800200 */
[----:B------:R-:W-:Y:S05]  /*5f00*/  @P1 BRA `(.L_x_65) ;  /* 0x00000000000c1947 */ /* 0x000fea0003800000 */
[----:B------:R-:W-:-:S13]  /*5f10*/  ISETP.GE.AND P0, PT, R15, R52, PT ;  /* 0x000000340f00720c */ /* 0x000fda0003f06270 */
[----:B------:R4:W5:Y:S04]  /*5f20*/  @P0 LDG.E R11, desc[UR6][R2.64+0x2000] ;  /* 0x00200006020b0981 */ /* 0x000968000c1e1900 */
[----:B------:R4:W5:Y:S02]  /*5f30*/  @!P0 LDG.E R11, desc[UR6][R4.64+0x2000] ;  /* 0x00200006040b8981 */ /* 0x000964000c1e1900 */
.L_x_65:
[----:B------:R-:W-:Y:S05]  /*5f40*/  BSYNC.RECONVERGENT B0 ;  /* 0x0000000000007941 */ /* 0x000fea0003800200 */
.L_x_64:
[-C--:B------:R-:W-:Y:S01]  /*5f50*/  ISETP.GE.AND P6, PT, R17, R0.reuse, PT ;  /* 0x000000001100720c */ /* 0x080fe20003fc6270 */
[C---:B------:R-:W-:Y:S01]  /*5f60*/  VIADD R15, R53.reuse, 0xe00 ;  /* 0x00000e00350f7836 */ /* 0x040fe20000000000 */
[C---:B------:R-:W-:Y:S01]  /*5f70*/  LOP3.LUT R21, R53.reuse, 0x1000, RZ, 0xfc, !PT ;  /* 0x0000100035157812 */ /* 0x040fe200078efcff */
[C---:B------:R-:W-:Y:S01]  /*5f80*/  VIADD R23, R53.reuse, 0x1200 ;  /* 0x0000120035177836 */ /* 0x040fe20000000000 */
[C---:B------:R-:W-:Y:S01]  /*5f90*/  LOP3.LUT R27, R53.reuse, 0x1400, RZ, 0xfc, !PT ;  /* 0x00001400351b7812 */ /* 0x040fe200078efcff */
[----:B------:R-:W-:Y:S01]  /*5fa0*/  VIADD R29, R53, 0x1600 ;  /* 0x00001600351d7836 */ /* 0x000fe20000000000 */
[----:B------:R-:W-:Y:S01]  /*5fb0*/  BSSY.RECONVERGENT B0, `(.L_x_66) ;  /* 0x000000d000007945 */ /* 0x000fe20003800200 */
[-C--:B------:R-:W-:Y:S01]  /*5fc0*/  ISETP.GE.AND P0, PT, R19, R0.reuse, PT ;  /* 0x000000001300720c */ /* 0x080fe20003f06270 */
[----:B------:R-:W-:Y:S01]  /*5fd0*/  VIADD R33, R53, 0x1a00 ;  /* 0x00001a0035217836 */ /* 0x000fe20000000000 */
[-C--:B------:R-:W-:Y:S02]  /*5fe0*/  ISETP.GE.AND P1, PT, R15, R0.reuse, PT ;  /* 0x000000000f00720c */ /* 0x080fe40003f26270 */
[----:B------:R-:W-:-:S02]  /*5ff0*/  ISETP.GE.AND P2, PT, R21, R0, PT ;  /* 0x000000001500720c */ /* 0x000fc40003f46270 */
[-C--:B------:R-:W-:Y:S02]  /*6000*/  ISETP.GE.AND P3, PT, R23, R0.reuse, PT ;  /* 0x000000001700720c */ /* 0x080fe40003f66270 */
[-C--:B------:R-:W-:Y:S02]  /*6010*/  ISETP.GE.AND P4, PT, R27, R0.reuse, PT ;  /* 0x000000001b00720c */ /* 0x080fe40003f86270 */
[----:B------:R-:W-:Y:S02]  /*6020*/  ISETP.GE.AND P5, PT, R29, R0, PT ;  /* 0x000000001d00720c */ /* 0x000fe40003fa6270 */
[----:B------:R-:W-:Y:S01]  /*6030*/  LOP3.LUT R31, R53, 0x1800, RZ, 0xfc, !PT ;  /* 0x00001800351f7812 */ /* 0x000fe200078efcff */
[----:B------:R-:W-:Y:S10]  /*6040*/  @P6 BRA `(.L_x_67) ;  /* 0x00000000000c6947 */ /* 0x000ff40003800000 */
[----:B------:R-:W-:-:S13]  /*6050*/  ISETP.GE.AND P6, PT, R17, R52, PT ;  /* 0x000000341100720c */ /* 0x000fda0003fc6270 */
[----:B------:R0:W5:Y:S04]  /*6060*/  @P6 LDG.E R12, desc[UR6][R2.64+0x2800] ;  /* 0x00280006020c6981 */ /* 0x000168000c1e1900 */
[----:B------:R0:W5:Y:S02]  /*6070*/  @!P6 LDG.E R12, desc[UR6][R4.64+0x2800] ;  /* 0x00280006040ce981 */ /* 0x000164000c1e1900 */
.L_x_67:
[----:B------:R-:W-:Y:S05]  /*6080*/  BSYNC.RECONVERGENT B0 ;  /* 0x0000000000007941 */ /* 0x000fea0003800200 */
.L_x_66:
[----:B------:R-:W-:Y:S04]  /*6090*/  BSSY.RECONVERGENT B0, `(.L_x_68) ;  /* 0x0000005000007945 */ /* 0x000fe80003800200 */
[----:B------:R-:W-:Y:S05]  /*60a0*/  @P0 BRA `(.L_x_69) ;  /* 0x00000000000c0947 */ /* 0x000fea0003800000 */
[----:B------:R-:W-:-:S13]  /*60b0*/  ISETP.GE.AND P0, PT, R19, R52, PT ;  /* 0x000000341300720c */ /* 0x000fda0003f06270 */
[----:B------:R0:W5:Y:S04]  /*60c0*/  @P0 LDG.E R13, desc[UR6][R2.64+0x3000] ;  /* 0x00300006020d0981 */ /* 0x000168000c1e1900 */
[----:B------:R0:W5:Y:S02]  /*60d0*/  @!P0 LDG.E R13, desc[UR6][R4.64+0x3000] ;  /* 0x00300006040d8981 */ /* 0x000164000c1e1900 */
.L_x_69:
[----:B------:R-:W-:Y:S05]  /*60e0*/  BSYNC.RECONVERGENT B0 ;  /* 0x0000000000007941 */ /* 0x000fea0003800200 */
.L_x_68:
[----:B------:R-:W-:Y:S04]  /*60f0*/  BSSY.RECONVERGENT B0, `(.L_x_70) ;  /* 0x0000005000007945 */ /* 0x000fe80003800200 */
[----:B------:R-:W-:Y:S05]  /*6100*/  @P1 BRA `(.L_x_71) ;  /* 0x00000000000c1947 */ /* 0x000fea0003800000 */
[----:B------:R-:W-:-:S13]  /*6110*/  ISETP.GE.AND P0, PT, R15, R52, PT ;  /* 0x000000340f00720c */ /* 0x000fda0003f06270 */
[----:B------:R0:W5:Y:S04]  /*6120*/  @P0 LDG.E R14, desc[UR6][R2.64+0x3800] ;  /* 0x00380006020e0981 */ /* 0x000168000c1e1900 */
[----:B------:R0:W5:Y:S02]  /*6130*/  @!P0 LDG.E R14, desc[UR6][R4.64+0x3800] ;  /* 0x00380006040e8981 */ /* 0x000164000c1e1900 */
.L_x_71:
[----:B------:R-:W-:Y:S05]  /*6140*/  BSYNC.RECONVERGENT B0 ;  /* 0x0000000000007941 */ /* 0x000fea0003800200 */
.L_x_70:
[----:B------:R-:W-:Y:S04]  /*6150*/  BSSY.RECONVERGENT B0, `(.L_x_72) ;  /* 0x0000005000007945 */ /* 0x000fe80003800200 */
[----:B------:R-:W-:Y:S05]  /*6160*/  @P2 BRA `(.L_x_73) ;  /* 0x00000000000c2947 */ /* 0x000fea0003800000 */
[----:B------:R-:W-:-:S13]  /*6170*/  ISETP.GE.AND P0, PT, R21, R52, PT ;  /* 0x000000341500720c */ /* 0x000fda0003f06270 */
[----:B------:R0:W5:Y:S04]  /*6180*/  @P0 LDG.E R15, desc[UR6][R2.64+0x4000] ;  /* 0x00400006020f0981 */ /* 0x000168000c1e1900 */
[----:B------:R0:W5:Y:S02]  /*6190*/  @!P0 LDG.E R15, desc[UR6][R4.64+0x4000] ;  /* 0x00400006040f8981 */ /* 0x000164000c1e1900 */
.L_x_73:
[----:B------:R-:W-:Y:S05]  /*61a0*/  BSYNC.RECONVERGENT B0 ;  /* 0x0000000000007941 */ /* 0x000fea0003800200 */
.L_x_72:
[----:B------:R-:W-:Y:S04]  /*61b0*/  BSSY.RECONVERGENT B0, `(.L_x_74) ;  /* 0x0000005000007945 */ /* 0x000fe80003800200 */
[----:B------:R-:W-:Y:S05]  /*61c0*/  @P3 BRA `(.L_x_75) ;  /* 0x00000000000c3947 */ /* 0x000fea0003800000 */
[----:B------:R-:W-:-:S13]  /*61d0*/  ISETP.GE.AND P0, PT, R23, R52, PT ;  /* 0x000000341700720c */ /* 0x000fda0003f06270 */
[----:B------:R0:W5:Y:S04]  /*61e0*/  @P0 LDG.E R16, desc[UR6][R2.64+0x4800] ;  /* 0x0048000602100981 */ /* 0x000168000c1e1900 */
[----:B------:R0:W5:Y:S02]  /*61f0*/  @!P0 LDG.E R16, desc[UR6][R4.64+0x4800] ;  /* 0x0048000604108981 */ /* 0x000164000c1e1900 */
.L_x_75:
[----:B------:R-:W-:Y:S05]  /*6200*/  BSYNC.RECONVERGENT B0 ;  /* 0x0000000000007941 */ /* 0x000fea0003800200 */
.L_x_74:
[----:B------:R-:W-:Y:S04]  /*6210*/  BSSY.RECONVERGENT B0, `(.L_x_76) ;  /* 0x0000005000007945 */ /* 0x000fe80003800200 */
[----:B------:R-:W-:Y:S05]  /*6220*/  @P4 BRA `(.L_x_77) ;  /* 0x00000000000c4947 */ /* 0x000fea0003800000 */
[----:B------:R-:W-:-:S13]  /*6230*/  ISETP.GE.AND P0, PT, R27, R52, PT ;  /* 0x000000341b00720c */ /* 0x000fda0003f06270 */
[----:B------:R0:W5:Y:S04]  /*6240*/  @P0 LDG.E R17, desc[UR6][R2.64+0x5000] ;  /* 0x0050000602110981 */ /* 0x000168000c1e1900 */
[----:B------:R0:W5:Y:S02]  /*6250*/  @!P0 LDG.E R17, desc[UR6][R4.64+0x5000] ;  /* 0x0050000604118981 */ /* 0x000164000c1e1900 */
.L_x_77:
[----:B------:R-:W-:Y:S05]  /*6260*/  BSYNC.RECONVERGENT B0 ;  /* 0x0000000000007941 */ /* 0x000fea0003800200 */
.L_x_76:
[----:B------:R-:W-:Y:S04]  /*6270*/  BSSY.RECONVERGENT B0, `(.L_x_78) ;  /* 0x0000005000007945 */ /* 0x000fe80003800200 */
[----:B------:R-:W-:Y:S05]  /*6280*/  @P5 BRA `(.L_x_79) ;  /* 0x00000000000c5947 */ /* 0x000fea0003800000 */
[----:B------:R-:W-:-:S13]  /*6290*/  ISETP.GE.AND P0, PT, R29, R52, PT ;  /* 0x000000341d00720c */ /* 0x000fda0003f06270 */
[----:B------:R0:W5:Y:S04]  /*62a0*/  @P0 LDG.E R18, desc[UR6][R2.64+0x5800] ;  /* 0x0058000602120981 */ /* 0x000168000c1e1900 */
[----:B------:R0:W5:Y:S02]  /*62b0*/  @!P0 LDG.E R18, desc[UR6][R4.64+0x5800] ;  /* 0x0058000604128981 */ /* 0x000164000c1e1900 */
.L_x_79:
[----:B------:R-:W-:Y:S05]  /*62c0*/  BSYNC.RECONVERGENT B0 ;  /* 0x0000000000007941 */ /* 0x000fea0003800200 */
.L_x_78:
[-C--:B------:R-:W-:Y:S01]  /*62d0*/  ISETP.GE.AND P6, PT, R31, R0.reuse, PT ;  /* 0x000000001f00720c */ /* 0x080fe20003fc6270 */
[C---:B------:R-:W-:Y:S01]  /*62e0*/  VIADD R23, R53.reuse, 0x1e00 ;  /* 0x00001e0035177836 */ /* 0x040fe20000000000 */
[C---:B------:R-:W-:Y:S01]  /*62f0*/  LOP3.LUT R21, R53.reuse, 0x1c00, RZ, 0xfc, !PT ;  /* 0x00001c0035157812 */ /* 0x040fe200078efcff */
[C---:B------:R-:W-:Y:S01]  /*6300*/  VIADD R29, R53.reuse, 0x2200 ;  /* 0x00002200351d7836 */ /* 0x040fe20000000000 */
[C---:B------:R-:W-:Y:S01]  /*6310*/  LOP3.LUT R27, R53.reuse, 0x2000, RZ, 0xfc, !PT ;  /* 0x00002000351b7812 */ /* 0x040fe200078efcff */
[----:B------:R-:W-:Y:S01]  /*6320*/  BSSY.RECONVERGENT B0, `(.L_x_80) ;  /* 0x000000c000007945 */ /* 0x000fe20003800200 */
[----:B------:R-:W-:Y:S02]  /*6330*/  LOP3.LUT R35, R53, 0x2400, RZ, 0xfc, !PT ;  /* 0x0000240035237812 */ /* 0x000fe400078efcff */
[-C--:B------:R-:W-:Y:S02]  /*6340*/  ISETP.GE.AND P0, PT, R33, R0.reuse, PT ;  /* 0x000000002100720c */ /* 0x080fe40003f06270 */
[----:B------:R-:W-:-:S02]  /*6350*/  ISETP.GE.AND P1, PT, R21, R0, PT ;  /* 0x000000001500720c */ /* 0x000fc40003f26270 */
[-C--:B------:R-:W-:Y:S02]  /*6360*/  ISETP.GE.AND P2, PT, R23, R0.reuse, PT ;  /* 0x000000001700720c */ /* 0x080fe40003f46270 */
[-C--:B------:R-:W-:Y:S02]  /*6370*/  ISETP.GE.AND P3, PT, R27, R0.reuse, PT ;  /* 0x000000001b00720c */ /* 0x080fe40003f66270 */
[-C--:B------:R-:W-:Y:S02]  /*6380*/  ISETP.GE.AND P4, PT, R29, R0.reuse, PT ;  /* 0x000000001d00720c */ /* 0x080fe40003f86270 */
[----:B------:R-:W-:Y:S01]  /*6390*/  ISETP.GE.AND P5, PT, R35, R0, PT ;  /* 0x000000002300720c */ /* 0x000fe20003fa6270 */
[----:B------:R-:W-:-:S12]  /*63a0*/  @P6 BRA `(.L_x_81) ;  /* 0x00000000000c6947 */ /* 0x000fd80003800000 */
[----:B------:R-:W-:-:S13]  /*63b0*/  ISETP.GE.AND P6, PT, R31, R52, PT ;  /* 0x000000341f00720c */ /* 0x000fda0003fc6270 */
[----:B------:R0:W5:Y:S04]  /*63c0*/  @P6 LDG.E R19, desc[UR6][R2.64+0x6000] ;  /* 0x0060000602136981 */ /* 0x000168000c1e1900 */
[----:B------:R0:W5:Y:S02]  /*63d0*/  @!P6 LDG.E R19, desc[UR6][R4.64+0x6000] ;  /* 0x006000060413e981 */ /* 0x000164000c1e1900 */
.L_x_81:
[----:B------:R-:W-:Y:S05]  /*63e0*/  BSYNC.RECONVERGENT B0 ;  /* 0x0000000000007941 */ /* 0x000fea0003800200 */
.L_x_80:
[----:B------:R-:W-:Y:S04]  /*63f0*/  BSSY.RECONVERGENT B0, `(.L_x_82) ;  /* 0x0000005000007945 */ /* 0x000fe80003800200 */
[----:B------:R-:W-:Y:S05]  /*6400*/  @P0 BRA `(.L_x_83) ;  /* 0x00000000000c0947 */ /* 0x000fea0003800000 */
[----:B------:R-:W-:-:S13]  /*6410*/  ISETP.GE.AND P0, PT, R33, R52, PT ;  /* 0x000000342100720c */ /* 0x000fda0003f06270 */
[----:B------:R0:W5:Y:S04]  /*6420*/  @P0 LDG.E R20, desc[UR6][R2.64+0x6800] ;  /* 0x0068000602140981 */ /* 0x000168000c1e1900 */
[----:B------:R0:W5:Y:S02]  /*6430*/  @!P0 LDG.E R20, desc[UR6][R4.64+0x6800] ;  /* 0x0068000604148981 */ /* 0x000164000c1e1900 */
.L_x_83:
[----:B------:R-:W-:Y:S05]  /*6440*/  BSYNC.RECONVERGENT B0 ;  /* 0x0000000000007941 */ /* 0x000fea0003800200 */
.L_x_82:
[----:B------:R-:W-:Y:S04]  /*6450*/  BSSY.RECONVERGENT B0, `(.L_x_84) ;  /* 0x0000005000007945 */ /* 0x000fe80003800200 */
[----:B------:R-:W-:Y:S05]  /*6460*/  @P1 BRA `(.L_x_85) ;  /* 0x00000000000c1947 */ /* 0x000fea0003800000 */
[----:B------:R-:W-:-:S13]  /*6470*/  ISETP.GE.AND P0, PT, R21, R52, PT ;  /* 0x000000341500720c */ /* 0x000fda0003f06270 */
[----:B------:R0:W5:Y:S04]  /*6480*/  @P0 LDG.E R21, desc[UR6][R2.64+0x7000] ;  /* 0x0070000602150981 */ /* 0x000168000c1e1900 */
[----:B------:R0:W5:Y:S02]  /*6490*/  @!P0 LDG.E R21, desc[UR6][R4.64+0x7000] ;  /* 0x0070000604158981 */ /* 0x000164000c1e1900 */
.L_x_85:
[----:B------:R-:W-:Y:S05]  /*64a0*/  BSYNC.RECONVERGENT B0 ;  /* 0x0000000000007941 */ /* 0x000fea0003800200 */
.L_x_84:
[----:B------:R-:W-:Y:S04]  /*64b0*/  BSSY.RECONVERGENT B0, `(.L_x_86) ;  /* 0x0000005000007945 */ /* 0x000fe80003800200 */
[----:B------:R-:W-:Y:S05]  /*64c0*/  @P2 BRA `(.L_x_87) ;  /* 0x00000000000c2947 */ /* 0x000fea0003800000 */
[----:B------:R-:W-:-:S13]  /*64d0*/  ISETP.GE.AND P0, PT, R23, R52, PT ;  /* 0x000000341700720c */ /* 0x000fda0003f06270 */
[----:B------:R0:W5:Y:S04]  /*64e0*/  @P0 LDG.E R22, desc[UR6][R2.64+0x7800] ;  /* 0x0078000602160981 */ /* 0x000168000c1e1900 */
[----:B------:R0:W5:Y:S02]  /*64f0*/  @!P0 LDG.E R22, desc[UR6][R4.64+0x7800] ;  /* 0x0078000604168981 */ /* 0x000164000c1e1900 */
.L_x_87:
[----:B------:R-:W-:Y:S05]  /*6500*/  BSYNC.RECONVERGENT B0 ;  /* 0x0000000000007941 */ /* 0x000fea0003800200 */
.L_x_86:
[----:B------:R-:W-:Y:S04]  /*6510*/  BSSY.RECONVERGENT B0, `(.L_x_88) ;  /* 0x0000005000007945 */ /* 0x000fe80003800200 */
[----:B------:R-:W-:Y:S05]  /*6520*/  @P3 BRA `(.L_x_89) ;  /* 0x00000000000c3947 */ /* 0x000fea0003800000 */
[----:B------:R-:W-:-:S13]  /*6530*/  ISETP.GE.AND P0, PT, R27, R52, PT ;  /* 0x000000341b00720c */ /* 0x000fda0003f06270 */
[----:B------:R0:W5:Y:S04]  /*6540*/  @P0 LDG.E R23, desc[UR6][R2.64+0x8000] ;  /* 0x0080000602170981 */ /* 0x000168000c1e1900 */
[----:B------:R0:W5:Y:S02]  /*6550*/  @!P0 LDG.E R23, desc[UR6][R4.64+0x8000] ;  /* 0x0080000604178981 */ /* 0x000164000c1e1900 */
.L_x_89:
[----:B------:R-:W-:Y:S05]  /*6560*/  BSYNC.RECONVERGENT B0 ;  /* 0x0000000000007941 */ /* 0x000fea0003800200 */
.L_x_88:
[----:B------:R-:W-:Y:S04]  /*6570*/  BSSY.RECONVERGENT B0, `(.L_x_90) ;  /* 0x0000005000007945 */ /* 0x000fe80003800200 */
[----:B------:R-:W-:Y:S05]  /*6580*/  @P4 BRA `(.L_x_91) ;  /* 0x00000000000c4947 */ /* 0x000fea0003800000 */
[----:B------:R-:W-:-:S13]  /*6590*/  ISETP.GE.AND P0, PT, R29, R52, PT ;  /* 0x000000341d00720c */ /* 0x000fda0003f06270 */
[----:B------:R0:W5:Y:S04]  /*65a0*/  @P0 LDG.E R24, desc[UR6][R2.64+0x8800] ;  /* 0x0088000602180981 */ /* 0x000168000c1e1900 */
[----:B------:R0:W5:Y:S02]  /*65b0*/  @!P0 LDG.E R24, desc[UR6][R4.64+0x8800] ;  /* 0x0088000604188981 */ /* 0x000164000c1e1900 */
.L_x_91:
[----:B------:R-:W-:Y:S05]  /*65c0*/  BSYNC.RECONVERGENT B0 ;  /* 0x0000000000007941 */ /* 0x000fea0003800200 */
.L_x_90:
[----:B------:R-:W-:Y:S04]  /*65d0*/  BSSY.RECONVERGENT B0, `(.L_x_92) ;  /* 0x0000005000007945 */ /* 0x000fe80003800200 */
[----:B------:R-:W-:Y:S05]  /*65e0*/  @P5 BRA `(.L_x_93) ;  /* 0x00000000000c5947 */ /* 0x000fea0003800000 */
[----:B------:R-:W-:-:S13]  /*65f0*/  ISETP.GE.AND P0, PT, R35, R52, PT ;  /* 0x000000342300720c */ /* 0x000fda0003f06270 */
[----:B------:R0:W5:Y:S04]  /*6600*/  @P0 LDG.E R26, desc[UR6][R2.64+0x9000] ;  /* 0x00900006021a0981 */ /* 0x000168000c1e1900 */
[----:B------:R0:W5:Y:S02]  /*6610*/  @!P0 LDG.E R26, desc[UR6][R4.64+0x9000] ;  /* 0x00900006041a8981 */ /* 0x000164000c1e1900 */
.L_x_93:
[----:B------:R-:W-:Y:S05]  /*6620*/  BSYNC.RECONVERGENT B0 ;  /* 0x0000000000007941 */ /* 0x000fea0003800200 */
.L_x_92:
[----:B------:R-:W0:Y:S01]  /*6630*/  S2UR UR5, SR_CgaCtaId ;  /* 0x00000000000579c3 */ /* 0x000e220000008800 */
[----:B------:R-:W-:Y:S01]  /*6640*/  UMOV UR4, 0x400 ;  /* 0x0000040000047882 */ /* 0x000fe20000000000 */
[----:B01234-:R-:W-:Y:S01]  /*6650*/  IMAD R3, R53, 0x13, RZ ;  /* 0x0000001335037824 */ /* 0x01ffe200078e02ff */
[----:B------:R-:W-:Y:S04]  /*6660*/  BSSY.RECONVERGENT B0, `(.L_x_94) ;  /* 0x000002c000007945 */ /* 0x000fe80003800200 */
[----:B------:R-:W-:-:S04]  /*6670*/  VIMNMX R0, PT, PT, R0, R3, PT ;  /* 0x0000000300007248 */ /* 0x000fc80003fe0100 */
[----:B------:R-:W-:Y:S01]  /*6680*/  VIADDMNMX R31, R0, -R7, RZ, !PT ;  /* 0x80000007001f7246 */ /* 0x000fe200078001ff */
[----:B------:R-:W-:-:S06]  /*6690*/  ULEA UR4, UR5, UR4, 0x18 ;  /* 0x0000000405047291 */ /* 0x000fcc000f8ec0ff */
[----:B------:R-:W-:-:S04]  /*66a0*/  IMAD.U32 R2, RZ, RZ, UR4 ;  /* 0x00000004ff027e24 */ /* 0x000fc8000f8e00ff */
[----:B------:R-:W-:Y:S02]  /*66b0*/  IMAD R5, R53, 0x4, R2 ;  /* 0x0000000435057824 */ /* 0x000fe400078e0202 */
[----:B------:R-:W-:-:S03]  /*66c0*/  VIADD R3, R2, 0x800 ;  /* 0x0000080002037836 */ /* 0x000fc60000000000 */
[----:B-----5:R0:W-:Y:S01]  /*66d0*/  STS [R5+0x800], R6 ;  /* 0x0008000605007388 */ /* 0x0201e20000000800 */
[----:B------:R-:W-:-:S03]  /*66e0*/  IMAD R4, R52, 0x4, R3 ;  /* 0x0000000434047824 */ /* 0x000fc600078e0203 */
[----:B------:R1:W-:Y:S04]  /*66f0*/  STS [R5+0x1000], R8 ;  /* 0x0010000805007388 */ /* 0x0003e80000000800 */
[----:B------:R1:W-:Y:S01]  /*6700*/  STS [R5+0x1800], R9 ;  /* 0x0018000905007388 */ /* 0x0003e20000000800 */
[----:B0-----:R-:W-:-:S03]  /*6710*/  VIMNMX R6, PT, PT, R52, R0, PT ;  /* 0x0000000034067248 */ /* 0x001fc60003fe0100 */
[----:B------:R1:W-:Y:S01]  /*6720*/  STS [R5+0x2000], R10 ;  /* 0x0020000a05007388 */ /* 0x0003e20000000800 */
[----:B------:R-:W-:-:S03]  /*6730*/  ISETP.GE.AND P0, PT, R31, R6, PT ;  /* 0x000000061f00720c */ /* 0x000fc60003f06270 */
        /* <DEDUP_REMOVED lines=17> */
.L_x_96:
[----:B-1----:R-:W-:-:S05]  /*6850*/  IMAD.IADD R5, R6, 0x1, R31 ;  /* 0x0000000106057824 */ /* 0x002fca00078e021f */
[----:B------:R-:W-:-:S04]  /*6860*/  SHF.R.S32.HI R5, RZ, 0x1, R5 ;  /* 0x00000001ff057819 */ /* 0x000fc80000011405 */
[----:B------:R-:W-:Y:S01]  /*6870*/  LOP3.LUT R9, RZ, R5, RZ, 0x33, !PT ;  /* 0x00000005ff097212 */ /* 0x000fe200078e33ff */
[----:B------:R-:W-:-:S04]  /*6880*/  IMAD R8, R5, 0x4, R2 ;  /* 0x0000000405087824 */ /* 0x000fc800078e0202 */
[----:B------:R-:W-:Y:S02]  /*6890*/  IMAD.IADD R9, R0, 0x1, R9 ;  /* 0x0000000100097824 */ /* 0x000fe400078e0209 */
[----:B------:R-:W-:Y:S02]  /*68a0*/  LDS R8, [R8+0x800] ;  /* 0x0008000008087984 */ /* 0x000fe40000000800 */
[----:B------:R-:W-:-:S06]  /*68b0*/  IMAD R9, R9, 0x4, R4 ;  /* 0x0000000409097824 */ /* 0x000fcc00078e0204 */
[----:B------:R-:W0:Y:S02]  /*68c0*/  LDS R9, [R9] ;  /* 0x0000000009097984 */ /* 0x000e240000000800 */
[----:B0-----:R-:W-:-:S04]  /*68d0*/  ISETP.GE.AND P0, PT, R9, R8, PT ;  /* 0x000000080900720c */ /* 0x001fc80003f06270 */
[----:B------:R-:W-:-:S09]  /*68e0*/  SEL R6, R5, R6, !P0 ;  /* 0x0000000605067207 */ /* 0x000fd20004000000 */
[----:B------:R-:W-:-:S05]  /*68f0*/  @P0 VIADD R31, R5, 0x1 ;  /* 0x00000001051f0836 */ /* 0x000fca0000000000 */
[----:B------:R-:W-:-:S13]  /*6900*/  ISETP.GE.AND P0, PT, R31, R6, PT ;  /* 0x000000061f00720c */ /* 0x000fda0003f06270 */
[----:B------:R-:W-:Y:S05]  /*6910*/  @!P0 BRA `(.L_x_96) ;  /* 0xfffffffc00cc8947 */ /* 0x000fea000383ffff */
.L_x_95:
[----:B------:R-:W-:Y:S05]  /*6920*/  BSYNC.RECONVERGENT B0 ;  /* 0x0000000000007941 */ /* 0x000fea0003800200 */
.L_x_94:
[----:B------:R-:W-:Y:S01]  /*6930*/  IMAD.IADD R6, R0, 0x1, -R31 ;  /* 0x0000000100067824 */ /* 0x000fe200078e0a1f */
[----:B------:R-:W-:Y:S01]  /*6940*/  BSSY.RECONVERGENT B0, `(.L_x_97) ;  /* 0x0000093000007945 */ /* 0x000fe20003800200 */
[----:B-1----:R-:W-:Y:S02]  /*6950*/  IMAD.MOV.U32 R8, RZ, RZ, RZ ;  /* 0x000000ffff087224 */ /* 0x002fe400078e00ff */
[----:B------:R-:W-:Y:S01]  /*6960*/  IMAD R5, R53, 0x4, R3 ;  /* 0x0000000435057824 */ /* 0x000fe200078e0203 */
[----:B------:R-:W-:-:S13]  /*6970*/  ISETP.GE.AND P0, PT, R6, R7, PT ;  /* 0x000000070600720c */ /* 0x000fda0003f06270 */
[----:B------:R-:W-:Y:S05]  /*6980*/  @P0 BRA `(.L_x_98) ;  /* 0x0000000800380947 */ /* 0x000fea0003800000 */
[----:B------:R-:W-:Y:S01]  /*6990*/  ISETP.GE.AND P0, PT, R31, 0x1, PT ;  /* 0x000000011f00780c */ /* 0x000fe20003f06270 */
[----:B------:R-:W-:Y:S01]  /*69a0*/  IMAD.MOV.U32 R11, RZ, RZ, R31 ;  /* 0x000000ffff0b7224 */ /* 0x000fe200078e001f */
[----:B------:R-:W-:Y:S01]  /*69b0*/  BSSY.RECONVERGENT B1, `(.L_x_99) ;  /* 0x0000036000017945 */ /* 0x000fe20003800200 */
[----:B------:R-:W-:-:S03]  /*69c0*/  IMAD.MOV.U32 R10, RZ, RZ, RZ ;  /* 0x000000ffff0a7224 */ /* 0x000fc600078e00ff */
[----:B------:R-:W-:Y:S07]  /*69d0*/  BSSY.RELIABLE B2, `(.L_x_100) ;  /* 0x000002a000027945 */ /* 0x000fee0003800100 */
[----:B------:R-:W-:-:S05]  /*69e0*/  @P0 IMAD R8, R31, 0x1ff, RZ ;  /* 0x000001ff1f080824 */ /* 0x000fca00078e02ff */
[----:B------:R-:W-:Y:S01]  /*69f0*/  @P0 SHF.R.S32.HI R12, RZ, 0x9, R8 ;  /* 0x00000009ff0c0819 */ /* 0x000fe20000011408 */
[----:B------:R-:W-:-:S04]  /*6a00*/  IMAD R8, R6, 0x4, R4 ;  /* 0x0000000406087824 */ /* 0x000fc800078e0204 */
[----:B------:R-:W-:Y:S01]  /*6a10*/  @P0 IMAD R13, R12, 0x4, R2 ;  /* 0x000000040c0d0824 */ /* 0x000fe200078e0202 */
[----:B------:R-:W-:Y:S04]  /*6a20*/  LDS R9, [R8] ;  /* 0x0000000008097984 */ /* 0x000fe80000000800 */
[----:B------:R-:W0:Y:S02]  /*6a30*/  @P0 LDS R14, [R13+0x800] ;  /* 0x000800000d0e0984 */ /* 0x000e240000000800 */
        /* <DEDUP_REMOVED lines=21> */
[----:B------:R-:W-:-:S07]  /*6b90*/  @!P0 VIADD R10, R12, 0x1 ;  /* 0x000000010c0a8836 */ /* 0x000fce0000000000 */
.L_x_101:
[----:B------:R-:W-:-:S13]  /*6ba0*/  ISETP.GE.AND P0, PT, R10, R11, PT ;  /* 0x0000000b0a00720c */ /* 0x000fda0003f06270 */
[----:B------:R-:W-:Y:S05]  /*6bb0*/  @P0 BREAK.RELIABLE B2 ;  /* 0x0000000000020942 */ /* 0x000fea0003800100 */
        /* <DEDUP_REMOVED lines=8> */
.L_x_102:
[----:B------:R-:W-:-:S13]  /*6c40*/  ISETP.GE.AND P0, PT, R10, R11, PT ;  /* 0x0000000b0a00720c */ /* 0x000fda0003f06270 */
[----:B------:R-:W-:Y:S05]  /*6c50*/  @P0 BREAK.RELIABLE B2 ;  /* 0x0000000000020942 */ /* 0x000fea0003800100 */
[----:B------:R-:W-:Y:S05]  /*6c60*/  @P0 BRA `(.L_x_103) ;  /* 0x0000000000280947 */ /* 0x000fea0003800000 */
[----:B------:R-:W-:Y:S05]  /*6c70*/  BSYNC.RELIABLE B2 ;  /* 0x0000000000027941 */ /* 0x000fea0003800100 */
.L_x_100:
[----:B------:R-:W-:-:S05]  /*6c80*/  IMAD.IADD R12, R11, 0x1, R10 ;  /* 0x000000010b0c7824 */ /* 0x000fca00078e020a */
[----:B------:R-:W-:-:S05]  /*6c90*/  SHF.R.S32.HI R12, RZ, 0x1, R12 ;  /* 0x00000001ff0c7819 */ /* 0x000fca000001140c */
[----:B------:R-:W-:-:S05]  /*6ca0*/  IMAD R13, R12, 0x4, R2 ;  /* 0x000000040c0d7824 */ /* 0x000fca00078e0202 */
[----:B------:R-:W0:Y:S02]  /*6cb0*/  LDS R14, [R13+0x800] ;  /* 0x000800000d0e7984 */ /* 0x000e240000000800 */
[----:B0-----:R-:W-:-:S04]  /*6cc0*/  ISETP.GE.AND P0, PT, R14, R9, PT ;  /* 0x000000090e00720c */ /* 0x001fc80003f06270 */
[----:B------:R-:W-:-:S09]  /*6cd0*/  SEL R11, R11, R12, !P0 ;  /* 0x0000000c0b0b7207 */ /* 0x000fd20004000000 */
[----:B------:R-:W-:-:S05]  /*6ce0*/  @!P0 VIADD R10, R12, 0x1 ;  /* 0x000000010c0a8836 */ /* 0x000fca0000000000 */
[----:B------:R-:W-:-:S13]  /*6cf0*/  ISETP.GE.AND P0, PT, R10, R11, PT ;  /* 0x0000000b0a00720c */ /* 0x000fda0003f06270 */
[----:B------:R-:W-:Y:S05]  /*6d00*/  @!P0 BRA `(.L_x_100) ;  /* 0xfffffffc00dc8947 */ /* 0x000fea000383ffff */
.L_x_103:
[----:B------:R-:W-:Y:S05]  /*6d10*/  BSYNC.RECONVERGENT B1 ;  /* 0x0000000000017941 */ /* 0x000fea0003800200 */
.L_x_99:
[C---:B------:R-:W-:Y:S01]  /*6d20*/  ISETP.GE.AND P0, PT, R6.reuse, 0x1, PT ;  /* 0x000000010600780c */ /* 0x040fe20003f06270 */
[----:B------:R-:W-:Y:S01]  /*6d30*/  IMAD.MOV.U32 R12, RZ, RZ, R6 ;  /* 0x000000ffff0c7224 */ /* 0x000fe200078e0006 */
[----:B------:R-:W-:Y:S04]  /*6d40*/  BSSY.RECONVERGENT B1, `(.L_x_104) ;  /* 0x0000034000017945 */ /* 0x000fe80003800200 */
[----:B------:R-:W-:Y:S07]  /*6d50*/  BSSY.RELIABLE B2, `(.L_x_105) ;  /* 0x0000029000027945 */ /* 0x000fee0003800100 */
[----:B------:R-:W-:-:S05]  /*6d60*/  @P0 IMAD R11, R6, 0x1ff, RZ ;  /* 0x000001ff060b0824 */ /* 0x000fca00078e02ff */
[----:B------:R-:W-:Y:S01]  /*6d70*/  @P0 SHF.R.S32.HI R13, RZ, 0x9, R11 ;  /* 0x00000009ff0d0819 */ /* 0x000fe2000001140b */
[----:B------:R-:W-:-:S04]  /*6d80*/  IMAD.MOV.U32 R11, RZ, RZ, RZ ;  /* 0x000000ffff0b7224 */ /* 0x000fc800078e00ff */
[C---:B------:R-:W-:Y:S02]  /*6d90*/  @P0 IMAD R14, R13.reuse, 0x4, R4 ;  /* 0x000000040d0e0824 */ /* 0x040fe400078e0204 */
[----:B------:R-:W-:-:S04]  /*6da0*/  @P0 VIADD R15, R13, 0x1 ;  /* 0x000000010d0f0836 */ /* 0x000fc80000000000 */
[----:B------:R-:W0:Y:S02]  /*6db0*/  @P0 LDS R14, [R14] ;  /* 0x000000000e0e0984 */ /* 0x000e240000000800 */
        /* <DEDUP_REMOVED lines=20> */
[----:B------:R-:W-:-:S07]  /*6f00*/  @!P0 VIADD R11, R13, 0x1 ;  /* 0x000000010d0b8836 */ /* 0x000fce0000000000 */
.L_x_106:
[----:B------:R-:W-:-:S13]  /*6f10*/  ISETP.GE.AND P0, PT, R11, R12, PT ;  /* 0x0000000c0b00720c */ /* 0x000fda0003f06270 */
[----:B------:R-:W-:Y:S05]  /*6f20*/  @P0 BREAK.RELIABLE B2 ;  /* 0x0000000000020942 */ /* 0x000fea0003800100 */
        /* <DEDUP_REMOVED lines=8> */
.L_x_107:
[----:B------:R-:W-:-:S13]  /*6fb0*/  ISETP.GE.AND P0, PT, R11, R12, PT ;  /* 0x0000000c0b00720c */ /* 0x000fda0003f06270 */
[----:B------:R-:W-:Y:S05]  /*6fc0*/  @P0 BREAK.RELIABLE B2 ;  /* 0x0000000000020942 */ /* 0x000fea0003800100 */
[----:B------:R-:W-:Y:S05]  /*6fd0*/  @P0 BRA `(.L_x_108) ;  /* 0x0000000000280947 */ /* 0x000fea0003800000 */
[----:B------:R-:W-:Y:S05]  /*6fe0*/  BSYNC.RELIABLE B2 ;  /* 0x0000000000027941 */ /* 0x000fea0003800100 */
.L_x_105:
[----:B------:R-:W-:-:S05]  /*6ff0*/  IMAD.IADD R13, R12, 0x1, R11 ;  /* 0x000000010c0d7824 */ /* 0x000fca00078e020b */
[----:B------:R-:W-:-:S05]  /*7000*/  SHF.R.S32.HI R13, RZ, 0x1, R13 ;  /* 0x00000001ff0d7819 */ /* 0x000fca000001140d */
[----:B------:R-:W-:-:S06]  /*7010*/  IMAD R14, R13, 0x4, R4 ;  /* 0x000000040d0e7824 */ /* 0x000fcc00078e0204 */
[----:B------:R-:W0:Y:S02]  /*7020*/  LDS R14, [R14] ;  /* 0x000000000e0e7984 */ /* 0x000e240000000800 */
[----:B0-----:R-:W-:-:S04]  /*7030*/  ISETP.GE.AND P0, PT, R14, R9, PT ;  /* 0x000000090e00720c */ /* 0x001fc80003f06270 */
[----:B------:R-:W-:-:S09]  /*7040*/  SEL R12, R12, R13, !P0 ;  /* 0x0000000d0c0c7207 */ /* 0x000fd20004000000 */
[----:B------:R-:W-:-:S05]  /*7050*/  @!P0 VIADD R11, R13, 0x1 ;  /* 0x000000010d0b8836 */ /* 0x000fca0000000000 */
[----:B------:R-:W-:-:S13]  /*7060*/  ISETP.GE.AND P0, PT, R11, R12, PT ;  /* 0x0000000c0b00720c */ /* 0x000fda0003f06270 */
[----:B------:R-:W-:Y:S05]  /*7070*/  @!P0 BRA `(.L_x_105) ;  /* 0xfffffffc00dc8947 */ /* 0x000fea000383ffff */
.L_x_108:
[----:B------:R-:W-:Y:S05]  /*7080*/  BSYNC.RECONVERGENT B1 ;  /* 0x0000000000017941 */ /* 0x000fea0003800200 */
.L_x_104:
[----:B------:R-:W-:Y:S01]  /*7090*/  IMAD.IADD R13, R6, 0x1, -R11 ;  /* 0x00000001060d7824 */ /* 0x000fe200078e0a0b */
[----:B------:R-:W-:Y:S04]  /*70a0*/  BSSY.RECONVERGENT B1, `(.L_x_109) ;  /* 0x0000014000017945 */ /* 0x000fe80003800200 */
[----:B------:R-:W-:-:S04]  /*70b0*/  IADD3 R31, PT, PT, R13, R31, -R10 ;  /* 0x0000001f0d1f7210 */ /* 0x000fc80007ffe80a */
[----:B------:R-:W-:-:S04]  /*70c0*/  SHF.R.S32.HI R4, RZ, 0x1, R31 ;  /* 0x00000001ff047819 */ /* 0x000fc8000001141f */
[----:B------:R-:W-:-:S04]  /*70d0*/  VIMNMX R15, PT, PT, R13, R4, !PT ;  /* 0x000000040d0f7248 */ /* 0x000fc80007fe0100 */
[----:B------:R-:W-:-:S04]  /*70e0*/  IADD3 R4, PT, PT, R11, 0x1, R15 ;  /* 0x000000010b047810 */ /* 0x000fc80007ffe00f */
[----:B------:R-:W-:Y:S01]  /*70f0*/  VIMNMX R11, PT, PT, R4, R7, PT ;  /* 0x00000007040b7248 */ /* 0x000fe20003fe0100 */
[----:B------:R-:W-:-:S04]  /*7100*/  IMAD.MOV.U32 R4, RZ, RZ, RZ ;  /* 0x000000ffff047224 */ /* 0x000fc800078e00ff */
[----:B------:R-:W-:-:S05]  /*7110*/  IMAD.IADD R11, R11, 0x1, -R6 ;  /* 0x000000010b0b7824 */ /* 0x000fca00078e0a06 */
[----:B------:R-:W-:-:S13]  /*7120*/  ISETP.GE.AND P0, PT, R11, 0x1, PT ;  /* 0x000000010b00780c */ /* 0x000fda0003f06270 */
[----:B------:R-:W-:Y:S05]  /*7130*/  @!P0 BRA `(.L_x_110) ;  /* 0x0000000000288947 */ /* 0x000fea0003800000 */
[----:B------:R-:W-:-:S07]  /*7140*/  IMAD.MOV.U32 R4, RZ, RZ, RZ ;  /* 0x000000ffff047224 */ /* 0x000fce00078e00ff */
.L_x_111:
[----:B------:R-:W-:-:S05]  /*7150*/  IMAD.IADD R6, R4, 0x1, R11 ;  /* 0x0000000104067824 */ /* 0x000fca00078e020b */
[----:B------:R-:W-:-:S05]  /*7160*/  SHF.R.S32.HI R6, RZ, 0x1, R6 ;  /* 0x00000001ff067819 */ /* 0x000fca0000011406 */
[----:B------:R-:W-:-:S06]  /*7170*/  IMAD R12, R6, 0x4, R8 ;  /* 0x00000004060c7824 */ /* 0x000fcc00078e0208 */
[----:B------:R-:W0:Y:S02]  /*7180*/  LDS R12, [R12] ;  /* 0x000000000c0c7984 */ /* 0x000e240000000800 */
[----:B0-----:R-:W-:-:S04]  /*7190*/  ISETP.GE.AND P0, PT, R9, R12, PT ;  /* 0x0000000c0900720c */ /* 0x001fc80003f06270 */
[----:B------:R-:W-:-:S09]  /*71a0*/  SEL R11, R6, R11, !P0 ;  /* 0x0000000b060b7207 */ /* 0x000fd20004000000 */
[----:B------:R-:W-:-:S05]  /*71b0*/  @P0 VIADD R4, R6, 0x1 ;  /* 0x0000000106040836 */ /* 0x000fca0000000000 */
[----:B------:R-:W-:-:S13]  /*71c0*/  ISETP.GE.AND P0, PT, R4, R11, PT ;  /* 0x0000000b0400720c */ /* 0x000fda0003f06270 */
[----:B------:R-:W-:Y:S05]  /*71d0*/  @!P0 BRA `(.L_x_111) ;  /* 0xfffffffc00dc8947 */ /* 0x000fea000383ffff */
.L_x_110:
[----:B------:R-:W-:Y:S05]  /*71e0*/  BSYNC.RECONVERGENT B1 ;  /* 0x0000000000017941 */ /* 0x000fea0003800200 */
.L_x_109:
        /* <DEDUP_REMOVED lines=8> */
.L_x_98:
[----:B------:R-:W-:Y:S05]  /*7270*/  BSYNC.RECONVERGENT B0 ;  /* 0x0000000000007941 */ /* 0x000fea0003800200 */
.L_x_97:
[----:B------:R-:W-:Y:S05]  /*7280*/  WARPSYNC.ALL ;  /* 0x0000000000007948 */ /* 0x000fea0003800000 */
[C---:B------:R-:W-:Y:S01]  /*7290*/  ISETP.NE.AND P0, PT, R53.reuse, RZ, PT ;  /* 0x000000ff3500720c */ /* 0x040fe20003f05270 */
[----:B------:R-:W-:Y:S01]  /*72a0*/  IMAD.U32 R4, R52, 0x10000, RZ ;  /* 0x0001000034047824 */ /* 0x000fe200078e00ff */
[----:B------:R-:W-:Y:S01]  /*72b0*/  IADD3 R9, PT, PT, R8, R0, -R31 ;  /* 0x0000000008097210 */ /* 0x000fe20007ffe81f */
[----:B------:R-:W-:Y:S01]  /*72c0*/  VIADD R6, R53, 0xffffffff ;  /* 0xffffffff35067836 */ /* 0x000fe20000000000 */
[----:B------:R-:W-:Y:S01]  /*72d0*/  LOP3.LUT R0, R0, 0xffffffbf, RZ, 0xc0, !PT ;  /* 0xffffffbf00007812 */ /* 0x000fe200078ec0ff */
[----:B------:R-:W0:Y:S01]  /*72e0*/  S2R R61, SR_CTAID.X ;  /* 0x00000000003d7919 */ /* 0x000e220000002500 */
[----:B------:R-:W-:Y:S01]  /*72f0*/  LOP3.LUT R7, R4, R7, RZ, 0xfc, !PT ;  /* 0x0000000704077212 */ /* 0x000fe200078efcff */
[C---:B------:R-:W-:Y:S01]  /*7300*/  IMAD.U32 R4, R31.reuse, 0x10000, RZ ;  /* 0x000100001f047824 */ /* 0x040fe200078e00ff */
[----:B------:R-:W-:Y:S01]  /*7310*/  SEL R11, R6, 0x1ff, P0 ;  /* 0x000001ff060b7807 */ /* 0x000fe20000000000 */
[----:B------:R-:W-:Y:S01]  /*7320*/  IMAD.IADD R12, R52, 0x1, R9 ;  /* 0x00000001340c7824 */ /* 0x000fe200078e0209 */
[----:B------:R-:W-:Y:S01]  /*7330*/  LOP3.LUT R0, R0, 0xfffeffff, RZ, 0xc0, !PT ;  /* 0xfffeffff00007812 */ /* 0x000fe200078ec0ff */
[----:B------:R-:W-:-:S02]  /*7340*/  IMAD R6, R31, 0x4, R3 ;  /* 0x000000041f067824 */ /* 0x000fc400078e0203 */
[----:B------:R-:W-:Y:S01]  /*7350*/  @P0 LOP3.LUT R7, R9, R4, RZ, 0xfc, !PT ;  /* 0x0000000409070212 */ /* 0x000fe200078efcff */
[--C-:B------:R-:W-:Y:S02]  /*7360*/  IMAD R4, R11, 0x4, R2.reuse ;  /* 0x000000040b047824 */ /* 0x100fe400078e0202 */
[C---:B------:R-:W-:Y:S02]  /*7370*/  IMAD R41, R12.reuse, 0x4, R2 ;  /* 0x000000040c297824 */ /* 0x040fe400078e0202 */
[----:B------:R-:W-:Y:S01]  /*7380*/  IMAD R3, R12, 0x4, R3 ;  /* 0x000000040c037824 */ /* 0x000fe200078e0203 */
[----:B------:R-:W-:Y:S01]  /*7390*/  STS [R4], R7 ;  /* 0x0000000704007388 */ /* 0x000fe20000000800 */
[----:B------:R-:W-:Y:S01]  /*73a0*/  IMAD.IADD R19, R31, 0x1, R12 ;  /* 0x000000011f137824 */ /* 0x000fe200078e020c */
[----:B------:R-:W-:Y:S06]  /*73b0*/  BAR.SYNC.DEFER_BLOCKING 0x0 ;  /* 0x0000000000007b1d */ /* 0x000fec0000010000 */
[----:B------:R-:W1:Y:S04]  /*73c0*/  LDS R5, [R5+-0x800] ;  /* 0xfff8000005057984 */ /* 0x000e680000000800 */
[----:B------:R-:W2:Y:S04]  /*73d0*/  LDS R41, [R41+0x800] ;  /* 0x0008000029297984 */ /* 0x000ea80000000800 */
[----:B------:R-:W3:Y:S01]  /*73e0*/  LDS R40, [R6] ;  /* 0x0000000006287984 */ /* 0x000ee20000000800 */
[----:B-1----:R-:W-:-:S02]  /*73f0*/  LOP3.LUT R9, R5, 0xffff, RZ, 0xc0, !PT ;  /* 0x0000ffff05097812 */ /* 0x002fc400078ec0ff */
[----:B------:R-:W-:Y:S01]  /*7400*/  SHF.R.S32.HI R48, RZ, 0x10, R5 ;  /* 0x00000010ff307819 */ /* 0x000fe20000011405 */
[----:B--2---:R-:W-:Y:S02]  /*7410*/  IMAD.MOV.U32 R38, RZ, RZ, R41 ;  /* 0x000000ffff267224 */ /* 0x004fe400078e0029 */
[----:B------:R-:W-:Y:S01]  /*7420*/  IMAD.IADD R52, R52, 0x1, R9 ;  /* 0x0000000134347824 */ /* 0x000fe200078e0209 */
[----:B------:R-:W-:Y:S01]  /*7430*/  ISETP.GE.AND P2, PT, R31, R48, PT ;  /* 0x000000301f00720c */ /* 0x000fe20003f46270 */
[----:B---3--:R-:W-:Y:S02]  /*7440*/  IMAD.MOV.U32 R39, RZ, RZ, R40 ;  /* 0x000000ffff277224 */ /* 0x008fe400078e0028 */
[----:B------:R-:W-:Y:S01]  /*7450*/  IMAD.IADD R21, R48, 0x1, R52 ;  /* 0x0000000130157824 */ /* 0x000fe200078e0234 */
[----:B------:R-:W-:-:S04]  /*7460*/  ISETP.GE.AND P0, PT, R12, R52, PT ;  /* 0x000000340c00720c */ /* 0x000fc80003f06270 */
[CC--:B------:R-:W-:Y:S02]  /*7470*/  ISETP.GE.OR P1, PT, R31.reuse, R48.reuse, P0 ;  /* 0x000000301f00720c */ /* 0x0c0fe40000726670 */
[----:B------:R-:W-:-:S11]  /*7480*/  ISETP.LT.AND P3, PT, R31, R48, P0 ;  /* 0x000000301f00720c */ /* 0x000fd60000761270 */
[----:B------:R-:W-:Y:S02]  /*7490*/  @!P1 ISETP.LT.AND P2, PT, R41, R40, PT ;  /* 0x000000282900920c */ /* 0x000fe40003f41270 */
[----:B------:R-:W-:-:S11]  /*74a0*/  @!P1 ISETP.LT.AND P3, PT, R40, R41, PT ;  /* 0x000000292800920c */ /* 0x000fd60003f61270 */
[----:B------:R-:W1:Y:S01]  /*74b0*/  @!P2 LDS R39, [R6+0x4] ;  /* 0x000004000627a984 */ /* 0x000e620000000800 */
[----:B------:R-:W-:Y:S01]  /*74c0*/  @!P2 VIADD R31, R31, 0x1 ;  /* 0x000000011f1fa836 */ /* 0x000fe20000000000 */
[----:B------:R-:W-:Y:S01]  /*74d0*/  @P3 LOP3.LUT R0, R0, 0x10000, RZ, 0xfc, !PT ;  /* 0x0001000000003812 */ /* 0x000fe200078efcff */
[----:B------:R-:W-:Y:S01]  /*74e0*/  @!P3 VIADD R12, R12, 0x1 ;  /* 0x000000010c0cb836 */ /* 0x000fe20000000000 */
[----:B------:R-:W2:Y:S02]  /*74f0*/  @!P3 LDS R38, [R3+0x4] ;  /* 0x000004000326b984 */ /* 0x000ea40000000800 */
[----:B------:R-:W-:Y:S01]  /*7500*/  @P2 LOP3.LUT R0, R0, 0x40, RZ, 0xfc, !PT ;  /* 0x0000004000002812 */ /* 0x000fe200078efcff */
[C---:B------:R-:W-:Y:S01]  /*7510*/  IMAD.IADD R18, R31.reuse, 0x1, R12 ;  /* 0x000000011f127824 */ /* 0x040fe200078e020c */
[----:B------:R-:W-:Y:S02]  /*7520*/  ISETP.GE.AND P0, PT, R12, R52, PT ;  /* 0x000000340c00720c */ /* 0x000fe40003f06270 */
[----:B------:R-:W-:-:S02]  /*7530*/  ISETP.GE.AND P2, PT, R31, R48, PT ;  /* 0x000000301f00720c */ /* 0x000fc40003f46270 */
[CC--:B------:R-:W-:Y:S02]  /*7540*/  ISETP.GE.OR P1, PT, R31.reuse, R48.reuse, P0 ;  /* 0x000000301f00720c */ /* 0x0c0fe40000726670 */
[----:B------:R-:W-:Y:S02]  /*7550*/  ISETP.LT.AND P3, PT, R31, R48, P0 ;  /* 0x000000301f00720c */ /* 0x000fe40000761270 */
[----:B------:R-:W-:-:S04]  /*7560*/  LOP3.LUT R0, R0, 0xfffffff7, RZ, 0xc0, !PT ;  /* 0xfffffff700007812 */ /* 0x000fc800078ec0ff */
[----:B------:R-:W-:Y:S01]  /*7570*/  LOP3.LUT R0, R0, 0xffff7fff, RZ, 0xc0, !PT ;  /* 0xffff7fff00007812 */ /* 0x000fe200078ec0ff */
[----:B-1----:R-:W-:-:S04]  /*7580*/  IMAD.MOV.U32 R37, RZ, RZ, R39 ;  /* 0x000000ffff257224 */ /* 0x002fc800078e0027 */
[----:B--2---:R-:W-:Y:S01]  /*7590*/  @!P1 ISETP.LT.AND P2, PT, R38, R39, PT ;  /* 0x000000272600920c */ /* 0x004fe20003f41270 */
[----:B------:R-:W-:Y:S01]  /*75a0*/  IMAD.MOV.U32 R36, RZ, RZ, R38 ;  /* 0x000000ffff247224 */ /* 0x000fe200078e0026 */
[----:B------:R-:W-:-:S11]  /*75b0*/  @!P1 ISETP.LT.AND P3, PT, R39, R38, PT ;  /* 0x000000262700920c */ /* 0x000fd60003f61270 */
[C-C-:B------:R-:W-:Y:S02]  /*75c0*/  @!P2 IMAD R3, R31.reuse, 0x4, R2.reuse ;  /* 0x000000041f03a824 */ /* 0x140fe400078e0202 */
[----:B------:R-:W-:Y:S01]  /*75d0*/  @!P3 IMAD R4, R12, 0x4, R2 ;  /* 0x000000040c04b824 */ /* 0x000fe200078e0202 */
[----:B------:R-:W-:Y:S01]  /*75e0*/  @P3 LOP3.LUT R0, R0, 0x8000, RZ, 0xfc, !PT ;  /* 0x0000800000003812 */ /* 0x000fe200078efcff */
[----:B------:R-:W-:Y:S01]  /*75f0*/  @!P3 VIADD R6, R12, 0x1 ;  /* 0x000000010c06b836 */ /* 0x000fe20000000000 */
[----:B------:R-:W1:Y:S01]  /*7600*/  @!P2 LDS R37, [R3+0x804] ;  /* 0x000804000325a984 */ /* 0x000e620000000800 */
[----:B------:R-:W-:Y:S01]  /*7610*/  @!P2 VIADD R5, R31, 0x1 ;  /* 0x000000011f05a836 */ /* 0x000fe20000000000 */
[----:B------:R-:W-:Y:S01]  /*7620*/  @P2 LOP3.LUT R0, R0, 0x8, RZ, 0xfc, !PT ;  /* 0x0000000800002812 */ /* 0x000fe200078efcff */
[----:B------:R-:W-:Y:S01]  /*7630*/  @!P3 IMAD.MOV.U32 R12, RZ, RZ, R6 ;  /* 0x000000ffff0cb224 */ /* 0x000fe200078e0006 */
[----:B------:R-:W2:Y:S01]  /*7640*/  @!P3 LDS R36, [R4+0x804] ;  /* 0x000804000424b984 */ /* 0x000ea20000000800 */
[----:B------:R-:W-:Y:S01]  /*7650*/  @!P2 IMAD.MOV.U32 R31, RZ, RZ, R5 ;  /* 0x000000ffff1fa224 */ /* 0x000fe200078e0005 */
[----:B------:R-:W-:-:S02]  /*7660*/  LOP3.LUT R0, R0, 0xffffbfff, RZ, 0xc0, !PT ;  /* 0xffffbfff00007812 */ /* 0x000fc400078ec0ff */
[----:B------:R-:W-:Y:S01]  /*7670*/  ISETP.GE.AND P1, PT, R12, R52, PT ;  /* 0x000000340c00720c */ /* 0x000fe20003f26270 */
[C---:B------:R-:W-:Y:S01]  /*7680*/  IMAD.IADD R26, R31.reuse, 0x1, R12 ;  /* 0x000000011f1a7824 */ /* 0x040fe200078e020c */
[CC--:B------:R-:W-:Y:S02]  /*7690*/  ISETP.GE.AND P2, PT, R31.reuse, R48.reuse, PT ;  /* 0x000000301f00720c */ /* 0x0c0fe40003f46270 */
[CC--:B------:R-:W-:Y:S02]  /*76a0*/  ISETP.GE.OR P0, PT, R31.reuse, R48.reuse, P1 ;  /* 0x000000301f00720c */ /* 0x0c0fe40000f06670 */
[----:B------:R-:W-:Y:S01]  /*76b0*/  ISETP.LT.AND P3, PT, R31, R48, P1 ;  /* 0x000000301f00720c */ /* 0x000fe20000f61270 */
[----:B-1----:R-:W-:-:S10]  /*76c0*/  IMAD.MOV.U32 R35, RZ, RZ, R37 ;  /* 0x000000ffff237224 */ /* 0x002fd400078e0025 */
[----:B--2---:R-:W-:Y:S01]  /*76d0*/  @!P0 ISETP.LT.AND P3, PT, R37, R36, PT ;  /* 0x000000242500820c */ /* 0x004fe20003f61270 */
[----:B------:R-:W-:Y:S01]  /*76e0*/  IMAD.MOV.U32 R34, RZ, RZ, R36 ;  /* 0x000000ffff227224 */ /* 0x000fe200078e0024 */
[----:B------:R-:W-:-:S11]  /*76f0*/  @!P0 ISETP.LT.AND P2, PT, R36, R37, PT ;  /* 0x000000252400820c */ /* 0x000fd60003f41270 */
[--C-:B------:R-:W-:Y:S01]  /*7700*/  @!P3 IMAD R6, R12, 0x4, R2.reuse ;  /* 0x000000040c06b824 */ /* 0x100fe200078e0202 */
[----:B------:R-:W-:Y:S01]  /*7710*/  @P3 LOP3.LUT R0, R0, 0x4000, RZ, 0xfc, !PT ;  /* 0x0000400000003812 */ /* 0x000fe200078efcff */
[C---:B------:R-:W-:Y:S02]  /*7720*/  @!P2 IMAD R4, R31.reuse, 0x4, R2 ;  /* 0x000000041f04a824 */ /* 0x040fe400078e0202 */
[----:B------:R-:W-:Y:S01]  /*7730*/  @!P3 VIADD R5, R12, 0x1 ;  /* 0x000000010c05b836 */ /* 0x000fe20000000000 */
[----:B------:R-:W1:Y:S01]  /*7740*/  @!P3 LDS R34, [R6+0x804] ;  /* 0x000804000622b984 */ /* 0x000e620000000800 */
[----:B------:R-:W-:Y:S01]  /*7750*/  @!P2 VIADD R3, R31, 0x1 ;  /* 0x000000011f03a836 */ /* 0x000fe20000000000 */
[----:B------:R-:W-:Y:S01]  /*7760*/  LOP3.LUT R0, R0, 0xfffffffb, RZ, 0xc0, !PT ;  /* 0xfffffffb00007812 */ /* 0x000fe200078ec0ff */
[----:B------:R-:W-:Y:S01]  /*7770*/  @!P3 IMAD.MOV.U32 R12, RZ, RZ, R5 ;  /* 0x000000ffff0cb224 */ /* 0x000fe200078e0005 */
[----:B------:R-:W2:Y:S01]  /*7780*/  @!P2 LDS R35, [R4+0x804] ;  /* 0x000804000423a984 */ /* 0x000ea20000000800 */
        /* <DEDUP_REMOVED lines=30> */
[----:B-1----:R-:W-:-:S08]  /*7970*/  IMAD.MOV.U32 R29, RZ, RZ, R33 ;  /* 0x000000ffff1d7224 */ /* 0x002fd000078e0021 */
[----:B--2---:R-:W-:Y:S01]  /*7980*/  @!P0 ISETP.LT.AND P2, PT, R32, R33, PT ;  /* 0x000000212000820c */ /* 0x004fe20003f41270 */
[----:B------:R-:W-:Y:S01]  /*7990*/  IMAD.MOV.U32 R28, RZ, RZ, R32 ;  /* 0x000000ffff1c7224 */ /* 0x000fe200078e0020 */
[----:B------:R-:W-:-:S11]  /*79a0*/  @!P0 ISETP.LT.AND P3, PT, R33, R32, PT ;  /* 0x000000202100820c */ /* 0x000fd60003f61270 */
[C-C-:B------:R-:W-:Y:S02]  /*79b0*/  @!P2 IMAD R4, R31.reuse, 0x4, R2.reuse ;  /* 0x000000041f04a824 */ /* 0x140fe400078e0202 */
[----:B------:R-:W-:Y:S01]  /*79c0*/  @!P3 IMAD R6, R12, 0x4, R2 ;  /* 0x000000040c06b824 */ /* 0x000fe200078e0202 */
[----:B------:R-:W-:Y:S01]  /*79d0*/  @P3 LOP3.LUT R0, R0, 0x1000, RZ, 0xfc, !PT ;  /* 0x0000100000003812 */ /* 0x000fe200078efcff */
[----:B------:R-:W-:Y:S01]  /*79e0*/  @!P3 VIADD R5, R12, 0x1 ;  /* 0x000000010c05b836 */ /* 0x000fe20000000000 */
[----:B------:R-:W-:Y:S01]  /*79f0*/  @!P2 LDS R29, [R4+0x804] ;  /* 0x00080400041da984 */ /* 0x000fe20000000800 */
        /* <DEDUP_REMOVED lines=10> */
[----:B------:R-:W-:-:S11]  /*7aa0*/  ISETP.LT.AND P4, PT, R31, R48, P4 ;  /* 0x000000301f00720c */ /* 0x000fd60002781270 */
[----:B-1----:R-:W-:Y:S02]  /*7ab0*/  @!P0 ISETP.LT.AND P5, PT, R28, R29, PT ;  /* 0x0000001d1c00820c */ /* 0x002fe40003fa1270 */
[----:B------:R-:W-:-:S04]  /*7ac0*/  @!P0 ISETP.LT.AND P4, PT, R29, R28, PT ;  /* 0x0000001c1d00820c */ /* 0x000fc80003f81270 */
[----:B------:R-:W-:-:S05]  /*7ad0*/  SEL R3, R29, R28, P4 ;  /* 0x0000001c1d037207 */ /* 0x000fca0002000000 */
[----:B------:R1:W-:Y:S02]  /*7ae0*/  STL [R1+0x4], R3 ;  /* 0x0000040301007387 */ /* 0x0003e40000100800 */
[C-C-:B------:R-:W-:Y:S02]  /*7af0*/  @!P5 IMAD R4, R31.reuse, 0x4, R2.reuse ;  /* 0x000000041f04d824 */ /* 0x140fe400078e0202 */
[C---:B------:R-:W-:Y:S02]  /*7b00*/  @!P4 IMAD R6, R12.reuse, 0x4, R2 ;  /* 0x000000040c06c824 */ /* 0x040fe400078e0202 */
[----:B------:R-:W-:Y:S01]  /*7b10*/  @!P4 VIADD R5, R12, 0x1 ;  /* 0x000000010c05c836 */ /* 0x000fe20000000000 */
[----:B------:R-:W2:Y:S01]  /*7b20*/  @!P5 LDS R29, [R4+0x804] ;  /* 0x00080400041dd984 */ /* 0x000ea20000000800 */
[----:B-1----:R-:W-:-:S03]  /*7b30*/  @!P5 VIADD R3, R31, 0x1 ;  /* 0x000000011f03d836 */ /* 0x002fc60000000000 */
[----:B------:R-:W1:Y:S01]  /*7b40*/  @!P4 LDS R28, [R6+0x804] ;  /* 0x00080400061cc984 */ /* 0x000e620000000800 */
[----:B------:R-:W-:Y:S02]  /*7b50*/  @!P4 IMAD.MOV.U32 R12, RZ, RZ, R5 ;  /* 0x000000ffff0cc224 */ /* 0x000fe400078e0005 */
[----:B------:R-:W-:-:S03]  /*7b60*/  @!P5 IMAD.MOV.U32 R31, RZ, RZ, R3 ;  /* 0x000000ffff1fd224 */ /* 0x000fc600078e0003 */
[----:B------:R-:W-:Y:S01]  /*7b70*/  ISETP.GE.AND P0, PT, R12, R52, PT ;  /* 0x000000340c00720c */ /* 0x000fe20003f06270 */
[----:B------:R-:W-:-:S03]  /*7b80*/  IMAD.IADD R14, R31, 0x1, R12 ;  /* 0x000000011f0e7824 */ /* 0x000fc600078e020c */
[CC--:B------:R-:W-:Y:S02]  /*7b90*/  ISETP.GE.OR P1, PT, R31.reuse, R48.reuse, P0 ;  /* 0x000000301f00720c */ /* 0x0c0fe40000726670 */
[CC--:B------:R-:W-:Y:S02]  /*7ba0*/  ISETP.LT.AND P2, PT, R31.reuse, R48.reuse, P0 ;  /* 0x000000301f00720c */ /* 0x0c0fe40000741270 */
[----:B------:R-:W-:Y:S01]  /*7bb0*/  ISETP.GE.AND P0, PT, R31, R48, PT ;  /* 0x000000301f00720c */ /* 0x000fe20003f06270 */
[----:B--2---:R-:W-:-:S08]  /*7bc0*/  IMAD.MOV.U32 R3, RZ, RZ, R29 ;  /* 0x000000ffff037224 */ /* 0x004fd000078e001d */
[----:B-1----:R-:W-:Y:S01]  /*7bd0*/  @!P1 ISETP.LT.AND P0, PT, R28, R29, PT ;  /* 0x0000001d1c00920c */ /* 0x002fe20003f01270 */
[----:B------:R-:W-:Y:S01]  /*7be0*/  IMAD.MOV.U32 R4, RZ, RZ, R28 ;  /* 0x000000ffff047224 */ /* 0x000fe200078e001c */
[----:B------:R-:W-:Y:S02]  /*7bf0*/  @!P1 ISETP.LT.AND P2, PT, R29, R28, PT ;  /* 0x0000001c1d00920c */ /* 0x000fe40003f41270 */
[----:B------:R-:W-:-:S09]  /*7c00*/  P2R R17, PR, RZ, 0x1 ;  /* 0x00000001ff117803 */ /* 0x000fd20000000000 */
[C-C-:B------:R-:W-:Y:S02]  /*7c10*/  @!P0 IMAD R6, R31.reuse, 0x4, R2.reuse ;  /* 0x000000041f068824 */ /* 0x140fe400078e0202 */
[----:B------:R-:W-:Y:S01]  /*7c20*/  @!P2 IMAD R9, R12, 0x4, R2 ;  /* 0x000000040c09a824 */ /* 0x000fe200078e0202 */
[----:B------:R-:W-:Y:S01]  /*7c30*/  @P2 LOP3.LUT R0, R0, 0x800, RZ, 0xfc, !PT ;  /* 0x0000080000002812 */ /* 0x000fe200078efcff */
[----:B------:R-:W-:Y:S01]  /*7c40*/  @!P2 VIADD R7, R12, 0x1 ;  /* 0x000000010c07a836 */ /* 0x000fe20000000000 */
[----:B------:R-:W-:Y:S01]  /*7c50*/  @!P0 LDS R3, [R6+0x804] ;  /* 0x0008040006038984 */ /* 0x000fe20000000800 */
[----:B------:R-:W-:Y:S02]  /*7c60*/  @!P0 VIADD R5, R31, 0x1 ;  /* 0x000000011f058836 */ /* 0x000fe40000000000 */
[----:B------:R-:W-:Y:S01]  /*7c70*/  @!P2 IMAD.MOV.U32 R12, RZ, RZ, R7 ;  /* 0x000000ffff0ca224 */ /* 0x000fe200078e0007 */
[----:B------:R-:W1:Y:S01]  /*7c80*/  @!P2 LDS R4, [R9+0x804] ;  /* 0x000804000904a984 */ /* 0x000e620000000800 */
        /* <DEDUP_REMOVED lines=8> */
[----:B-1----:R-:W-:Y:S02]  /*7d10*/  @!P1 ISETP.LT.AND P3, PT, R4, R3, PT ;  /* 0x000000030400920c */ /* 0x002fe40003f61270 */
[----:B------:R-:W-:-:S04]  /*7d20*/  @!P1 ISETP.LT.AND P2, PT, R3, R4, PT ;  /* 0x000000040300920c */ /* 0x000fc80003f41270 */
[----:B------:R-:W-:Y:S02]  /*7d30*/  SEL R5, R3, R4, P2 ;  /* 0x0000000403057207 */ /* 0x000fe40001000000 */
[----:B------:R-:W-:-:S03]  /*7d40*/  P2R R24, PR, RZ, 0x4 ;  /* 0x00000004ff187803 */ /* 0x000fc60000000000 */
[----:B------:R1:W-:Y:S02]  /*7d50*/  STL [R1], R5 ;  /* 0x0000000501007387 */ /* 0x0003e40000100800 */
[C-C-:B------:R-:W-:Y:S02]  /*7d60*/  @!P3 IMAD R6, R31.reuse, 0x4, R2.reuse ;  /* 0x000000041f06b824 */ /* 0x140fe400078e0202 */
[C---:B------:R-:W-:Y:S02]  /*7d70*/  @!P2 IMAD R9, R12.reuse, 0x4, R2 ;  /* 0x000000040c09a824 */ /* 0x040fe400078e0202 */
[----:B------:R-:W-:Y:S01]  /*7d80*/  @!P2 VIADD R7, R12, 0x1 ;  /* 0x000000010c07a836 */ /* 0x000fe20000000000 */
[----:B------:R-:W2:Y:S01]  /*7d90*/  @!P3 LDS R3, [R6+0x804] ;  /* 0x000804000603b984 */ /* 0x000ea20000000800 */
[----:B-1----:R-:W-:-:S03]  /*7da0*/  @!P3 VIADD R5, R31, 0x1 ;  /* 0x000000011f05b836 */ /* 0x002fc60000000000 */
[----:B------:R-:W1:Y:S01]  /*7db0*/  @!P2 LDS R4, [R9+0x804] ;  /* 0x000804000904a984 */ /* 0x000e620000000800 */
[----:B------:R-:W-:Y:S01]  /*7dc0*/  @!P2 IMAD.MOV.U32 R12, RZ, RZ, R7 ;  /* 0x000000ffff0ca224 */ /* 0x000fe200078e0007 */
[C---:B------:R-:W-:Y:S01]  /*7dd0*/  LOP3.LUT P2, RZ, R0.reuse, 0x800, RZ, 0xc0, !PT ;  /* 0x0000080000ff7812 */ /* 0x040fe2000784c0ff */
[----:B------:R-:W-:Y:S01]  /*7de0*/  @!P3 IMAD.MOV.U32 R31, RZ, RZ, R5 ;  /* 0x000000ffff1fb224 */ /* 0x000fe200078e0005 */
[----:B------:R-:W-:Y:S02]  /*7df0*/  LOP3.LUT R0, R0, 0xfffffbff, RZ, 0xc0, !PT ;  /* 0xfffffbff00007812 */ /* 0x000fe400078ec0ff */
[----:B------:R-:W-:Y:S01]  /*7e00*/  ISETP.GE.AND P1, PT, R12, R52, PT ;  /* 0x000000340c00720c */ /* 0x000fe20003f26270 */
[C---:B------:R-:W-:Y:S01]  /*7e10*/  IMAD.IADD R10, R31.reuse, 0x1, R12 ;  /* 0x000000011f0a7824 */ /* 0x040fe200078e020c */
[----:B------:R-:W-:Y:S02]  /*7e20*/  P2R R15, PR, RZ, 0x4 ;  /* 0x00000004ff0f7803 */ /* 0x000fe40000000000 */
[----:B------:R-:W-:-:S02]  /*7e30*/  ISETP.GE.OR P6, PT, R31, R48, P1 ;  /* 0x000000301f00720c */ /* 0x000fc40000fc6670 */
        /* <DEDUP_REMOVED lines=12> */
[----:B------:R-:W-:Y:S01]  /*7f00*/  @!P1 VIADD R7, R31, 0x1 ;  /* 0x000000011f079836 */ /* 0x000fe20000000000 */
[----:B------:R-:W-:Y:S01]  /*7f10*/  LOP3.LUT R0, R0, 0xfffffdff, RZ, 0xc0, !PT ;  /* 0xfffffdff00007812 */ /* 0x000fe200078ec0ff */
[----:B------:R-:W-:Y:S01]  /*7f20*/  @!P2 IMAD.MOV.U32 R12, RZ, RZ, R11 ;  /* 0x000000ffff0ca224 */ /* 0x000fe200078e000b */
[----:B------:R-:W1:Y:S01]  /*7f30*/  @!P2 LDS R6, [R13+0x804] ;  /* 0x000804000d06a984 */ /* 0x000e620000000800 */
[----:B------:R-:W-:Y:S01]  /*7f40*/  @!P1 IMAD.MOV.U32 R31, RZ, RZ, R7 ;  /* 0x000000ffff1f9224 */ /* 0x000fe200078e0007 */
[----:B------:R-:W-:-:S02]  /*7f50*/  ISETP.NE.AND P2, PT, R15, RZ, PT ;  /* 0x000000ff0f00720c */ /* 0x000fc40003f45270 */
[----:B------:R-:W-:Y:S01]  /*7f60*/  ISETP.GE.AND P4, PT, R12, R52, PT ;  /* 0x000000340c00720c */ /* 0x000fe20003f86270 */
[C---:B------:R-:W-:Y:S01]  /*7f70*/  IMAD.IADD R30, R31.reuse, 0x1, R12 ;  /* 0x000000011f1e7824 */ /* 0x040fe200078e020c */
[CC--:B------:R-:W-:Y:S02]  /*7f80*/  ISETP.GE.AND P5, PT, R31.reuse, R48.reuse, PT ;  /* 0x000000301f00720c */ /* 0x0c0fe40003fa6270 */
[CC--:B------:R-:W-:Y:S02]  /*7f90*/  ISETP.GE.OR P6, PT, R31.reuse, R48.reuse, P4 ;  /* 0x000000301f00720c */ /* 0x0c0fe400027c6670 */
[----:B------:R-:W-:-:S11]  /*7fa0*/  ISETP.LT.AND P4, PT, R31, R48, P4 ;  /* 0x000000301f00720c */ /* 0x000fd60002781270 */
[----:B-1----:R-:W-:Y:S02]  /*7fb0*/  @!P6 ISETP.LT.AND P5, PT, R6, R5, PT ;  /* 0x000000050600e20c */ /* 0x002fe40003fa1270 */
[CC--:B------:R-:W-:Y:S02]  /*7fc0*/  @!P6 ISETP.LT.AND P4, PT, R5.reuse, R6.reuse, PT ;  /* 0x000000060500e20c */ /* 0x0c0fe40003f81270 */
[----:B------:R-:W-:Y:S02]  /*7fd0*/  ISETP.GE.AND P6, PT, R8, R21, PT ;  /* 0x000000150800720c */ /* 0x000fe40003fc6270 */
[----:B------:R-:W-:Y:S02]  /*7fe0*/  SEL R60, R5, R6, P4 ;  /* 0x00000006053c7207 */ /* 0x000fe40002000000 */
[----:B------:R-:W-:-:S05]  /*7ff0*/  SEL R20, R20, RZ, !P6 ;  /* 0x000000ff14147207 */ /* 0x000fca0007000000 */
[C-C-:B------:R-:W-:Y:S02]  /*8000*/  @!P5 IMAD R8, R31.reuse, 0x4, R2.reuse ;  /* 0x000000041f08d824 */ /* 0x140fe400078e0202 */
[C---:B------:R-:W-:Y:S02]  /*8010*/  @!P4 IMAD R11, R12.reuse, 0x4, R2 ;  /* 0x000000040c0bc824 */ /* 0x040fe400078e0202 */
[----:B------:R-:W-:Y:S01]  /*8020*/  @!P4 VIADD R9, R12, 0x1 ;  /* 0x000000010c09c836 */ /* 0x000fe20000000000 */
[----:B------:R-:W1:Y:S01]  /*8030*/  @!P5 LDS R5, [R8+0x804] ;  /* 0x000804000805d984 */ /* 0x000e620000000800 */
[----:B------:R-:W-:Y:S02]  /*8040*/  @!P5 VIADD R7, R31, 0x1 ;  /* 0x000000011f07d836 */ /* 0x000fe40000000000 */
[----:B------:R-:W-:Y:S01]  /*8050*/  @!P4 IMAD.MOV.U32 R12, RZ, RZ, R9 ;  /* 0x000000ffff0cc224 */ /* 0x000fe200078e0009 */
[----:B------:R-:W2:Y:S01]  /*8060*/  @!P4 LDS R6, [R11+0x804] ;  /* 0x000804000b06c984 */ /* 0x000ea20000000800 */
[----:B------:R-:W-:Y:S01]  /*8070*/  @!P5 IMAD.MOV.U32 R31, RZ, RZ, R7 ;  /* 0x000000ffff1fd224 */ /* 0x000fe200078e0007 */
[----:B------:R-:W-:-:S02]  /*8080*/  PLOP3.LUT P4, PT, P5, P4, PT, 0x28, 0x82 ;  /* 0x000000000082781c */ /* 0x000fc40002f88570 */
[----:B------:R-:W-:Y:S02]  /*8090*/  ISETP.GE.AND P6, PT, R12, R52, PT ;  /* 0x000000340c00720c */ /* 0x000fe40003fc6270 */
[----:B------:R-:W-:Y:S02]  /*80a0*/  SEL R50, RZ, 0x200, !P4 ;  /* 0x00000200ff327807 */ /* 0x000fe40006000000 */
[CC--:B------:R-:W-:Y:S02]  /*80b0*/  ISETP.GE.OR P0, PT, R31.reuse, R48.reuse, P6 ;  /* 0x000000301f00720c */ /* 0x0c0fe40003706670 */
[CC--:B------:R-:W-:Y:S02]  /*80c0*/  ISETP.LT.AND P1, PT, R31.reuse, R48.reuse, P6 ;  /* 0x000000301f00720c */ /* 0x0c0fe40003721270 */
[----:B------:R-:W-:Y:S01]  /*80d0*/  ISETP.GE.AND P6, PT, R31, R48, PT ;  /* 0x000000301f00720c */ /* 0x000fe20003fc6270 */
[----:B-1----:R-:W-:-:S08]  /*80e0*/  IMAD.MOV.U32 R7, RZ, RZ, R5 ;  /* 0x000000ffff077224 */ /* 0x002fd000078e0005 */
[----:B--2---:R-:W-:Y:S01]  /*80f0*/  @!P0 ISETP.LT.AND P1, PT, R5, R6, PT ;  /* 0x000000060500820c */ /* 0x004fe20003f21270 */
        /* <DEDUP_REMOVED lines=8> */
[C---:B------:R-:W-:Y:S01]  /*8180*/  @!P6 IMAD R11, R31.reuse, 0x4, R2 ;  /* 0x000000041f0be824 */ /* 0x040fe200078e0202 */
[----:B------:R-:W-:Y:S01]  /*8190*/  PLOP3.LUT P2, PT, P3, P2, PT, 0x28, 0x82 ;  /* 0x000000000082781c */ /* 0x000fe20001f44570 */
[----:B------:R-:W-:Y:S01]  /*81a0*/  @!P1 VIADD R13, R12, 0x1 ;  /* 0x000000010c0d9836 */ /* 0x000fe20000000000 */
[----:B------:R-:W-:Y:S01]  /*81b0*/  @!P1 LDS R8, [R15+0x804] ;  /* 0x000804000f089984 */ /* 0x000fe20000000800 */
[----:B------:R-:W-:Y:S01]  /*81c0*/  IMAD.IADD R14, R31, 0x1, R12 ;  /* 0x000000011f0e7824 */ /* 0x000fe200078e020c */
[----:B------:R-:W-:Y:S01]  /*81d0*/  SEL R51, R51, RZ, !P0 ;  /* 0x000000ff33337207 */ /* 0x000fe20004000000 */
[----:B------:R-:W-:Y:S01]  /*81e0*/  @!P6 VIADD R9, R31, 0x1 ;  /* 0x000000011f09e836 */ /* 0x000fe20000000000 */
[----:B------:R-:W1:Y:S01]  /*81f0*/  @!P6 LDS R7, [R11+0x804] ;  /* 0x000804000b07e984 */ /* 0x000e620000000800 */
[----:B------:R-:W-:Y:S01]  /*8200*/  @!P1 IMAD.MOV.U32 R12, RZ, RZ, R13 ;  /* 0x000000ffff0c9224 */ /* 0x000fe200078e000d */
[----:B------:R-:W-:Y:S01]  /*8210*/  SEL R43, RZ, 0x80, !P2 ;  /* 0x00000080ff2b7807 */ /* 0x000fe20005000000 */
[----:B------:R-:W-:Y:S01]  /*8220*/  @!P6 IMAD.MOV.U32 R31, RZ, RZ, R9 ;  /* 0x000000ffff1fe224 */ /* 0x000fe200078e0009 */
[----:B------:R-:W-:-:S02]  /*8230*/  @P1 LOP3.LUT R0, R0, 0x200, RZ, 0xfc, !PT ;  /* 0x0000020000001812 */ /* 0x000fc400078efcff */
[----:B------:R-:W-:Y:S01]  /*8240*/  ISETP.GE.AND P0, PT, R12, R52, PT ;  /* 0x000000340c00720c */ /* 0x000fe20003f06270 */
[C---:B------:R-:W-:Y:S01]  /*8250*/  IMAD.IADD R24, R31.reuse, 0x1, R12 ;  /* 0x000000011f187824 */ /* 0x040fe200078e020c */
[CC--:B------:R-:W-:Y:S02]  /*8260*/  ISETP.GE.AND P2, PT, R31.reuse, R48.reuse, PT ;  /* 0x000000301f00720c */ /* 0x0c0fe40003f46270 */
[CC--:B------:R-:W-:Y:S02]  /*8270*/  ISETP.GE.OR P3, PT, R31.reuse, R48.reuse, P0 ;  /* 0x000000301f00720c */ /* 0x0c0fe40000766670 */
[----:B------:R-:W-:Y:S02]  /*8280*/  ISETP.LT.AND P0, PT, R31, R48, P0 ;  /* 0x000000301f00720c */ /* 0x000fe40000701270 */
[----:B------:R-:W-:-:S09]  /*8290*/  ISETP.NE.AND P1, PT, R27, RZ, PT ;  /* 0x000000ff1b00720c */ /* 0x000fd20003f25270 */
[----:B-1----:R-:W-:Y:S02]  /*82a0*/  @!P3 ISETP.LT.AND P2, PT, R8, R7, PT ;  /* 0x000000070800b20c */ /* 0x002fe40003f41270 */
[CC--:B------:R-:W-:Y:S02]  /*82b0*/  @!P3 ISETP.LT.AND P0, PT, R7.reuse, R8.reuse, PT ;  /* 0x000000080700b20c */ /* 0x0c0fe40003f01270 */
[----:B------:R-:W-:Y:S02]  /*82c0*/  ISETP.GE.AND P3, PT, R16, R21, PT ;  /* 0x000000151000720c */ /* 0x000fe40003f66270 */
[----:B------:R-:W-:Y:S02]  /*82d0*/  SEL R59, R7, R8, P0 ;  /* 0x00000008073b7207 */ /* 0x000fe40000000000 */
[----:B------:R-:W-:Y:S02]  /*82e0*/  SEL R43, R43, RZ, !P3 ;  /* 0x000000ff2b2b7207 */ /* 0x000fe40005800000 */
[----:B------:R-:W-:-:S02]  /*82f0*/  LOP3.LUT P3, RZ, R0, 0x400, RZ, 0xc0, !PT ;  /* 0x0000040000ff7812 */ /* 0x000fc4000786c0ff */
[----:B------:R-:W-:Y:S01]  /*8300*/  P2R R27, PR, RZ, 0x1 ;  /* 0x00000001ff1b7803 */ /* 0x000fe20000000000 */
[C-C-:B------:R-:W-:Y:S01]  /*8310*/  @!P2 IMAD R11, R31.reuse, 0x4, R2.reuse ;  /* 0x000000041f0ba824 */ /* 0x140fe200078e0202 */
[----:B------:R-:W-:Y:S01]  /*8320*/  PLOP3.LUT P1, PT, P1, P3, PT, 0x28, 0x82 ;  /* 0x000000000082781c */ /* 0x000fe20000f26570 */
[C---:B------:R-:W-:Y:S02]  /*8330*/  @!P0 IMAD R15, R12.reuse, 0x4, R2 ;  /* 0x000000040c0f8824 */ /* 0x040fe400078e0202 */
[----:B------:R-:W-:Y:S01]  /*8340*/  @!P0 VIADD R13, R12, 0x1 ;  /* 0x000000010c0d8836 */ /* 0x000fe20000000000 */
[----:B------:R-:W1:Y:S01]  /*8350*/  @!P2 LDS R7, [R11+0x804] ;  /* 0x000804000b07a984 */ /* 0x000e620000000800 */
[----:B------:R-:W-:Y:S01]  /*8360*/  @!P2 VIADD R9, R31, 0x1 ;  /* 0x000000011f09a836 */ /* 0x000fe20000000000 */
[----:B------:R-:W-:Y:S01]  /*8370*/  SEL R17, RZ, 0x100, !P1 ;  /* 0x00000100ff117807 */ /* 0x000fe20004800000 */
[----:B------:R-:W-:Y:S01]  /*8380*/  @!P0 IMAD.MOV.U32 R12, RZ, RZ, R13 ;  /* 0x000000ffff0c8224 */ /* 0x000fe200078e000d */
[----:B------:R-:W2:Y:S01]  /*8390*/  @!P0 LDS R8, [R15+0x804] ;  /* 0x000804000f088984 */ /* 0x000ea20000000800 */
[----:B------:R-:W-:Y:S01]  /*83a0*/  @!P2 IMAD.MOV.U32 R31, RZ, RZ, R9 ;  /* 0x000000ffff1fa224 */ /* 0x000fe200078e0009 */
[----:B------:R-:W-:-:S02]  /*83b0*/  LOP3.LUT P0, RZ, R0, 0x200, RZ, 0xc0, !PT ;  /* 0x0000020000ff7812 */ /* 0x000fc4000780c0ff */
[----:B------:R-:W-:Y:S02]  /*83c0*/  ISETP.GE.AND P1, PT, R12, R52, PT ;  /* 0x000000340c00720c */ /* 0x000fe40003f26270 */
[----:B------:R-:W-:Y:S02]  /*83d0*/  LOP3.LUT R0, R0, 0xfffffeff, RZ, 0xc0, !PT ;  /* 0xfffffeff00007812 */ /* 0x000fe400078ec0ff */
[CC--:B------:R-:W-:Y:S02]  /*83e0*/  ISETP.GE.OR P3, PT, R31.reuse, R48.reuse, P1 ;  /* 0x000000301f00720c */ /* 0x0c0fe40000f66670 */
[CC--:B------:R-:W-:Y:S02]  /*83f0*/  ISETP.LT.AND P5, PT, R31.reuse, R48.reuse, P1 ;  /* 0x000000301f00720c */ /* 0x0c0fe40000fa1270 */
[----:B------:R-:W-:Y:S02]  /*8400*/  ISETP.GE.AND P1, PT, R31, R48, PT ;  /* 0x000000301f00720c */ /* 0x000fe40003f26270 */
[----:B------:R-:W-:-:S02]  /*8410*/  PLOP3.LUT P6, PT, P6, P0, PT, 0x28, 0x82 ;  /* 0x000000000082781c */ /* 0x000fc400037c0570 */
[----:B------:R-:W-:-:S04]  /*8420*/  ISETP.NE.AND P0, PT, R27, RZ, PT ;  /* 0x000000ff1b00720c */ /* 0x000fc80003f05270 */
[----:B------:R-:W-:Y:S02]  /*8430*/  PLOP3.LUT P0, PT, P2, P0, PT, 0x28, 0x82 ;  /* 0x000000000082781c */ /* 0x000fe40001700570 */
[----:B------:R-:W-:Y:S01]  /*8440*/  ISETP.GE.AND P2, PT, R14, R21, PT ;  /* 0x000000150e00720c */ /* 0x000fe20003f46270 */
[----:B-1----:R-:W-:Y:S01]  /*8450*/  IMAD.MOV.U32 R9, RZ, RZ, R7 ;  /* 0x000000ffff097224 */ /* 0x002fe200078e0007 */
[----:B--2---:R-:W-:Y:S02]  /*8460*/  @!P3 ISETP.LT.AND P5, PT, R7, R8, PT ;  /* 0x000000080700b20c */ /* 0x004fe40003fa1270 */
[----:B------:R-:W-:Y:S02]  /*8470*/  @!P3 ISETP.LT.AND P1, PT, R8, R7, PT ;  /* 0x000000070800b20c */ /* 0x000fe40003f21270 */
[----:B------:R-:W-:Y:S01]  /*8480*/  ISETP.GE.AND P3, PT, R10, R21, PT ;  /* 0x000000150a00720c */ /* 0x000fe20003f66270 */
[----:B------:R-:W-:-:S03]  /*8490*/  IMAD.MOV.U32 R10, RZ, RZ, R8 ;  /* 0x000000ffff0a7224 */ /* 0x000fc600078e0008 */
[----:B------:R-:W-:Y:S02]  /*84a0*/  SEL R17, R17, RZ, !P3 ;  /* 0x000000ff11117207 */ /* 0x000fe40005800000 */
[----:B------:R-:W-:Y:S01]  /*84b0*/  ISETP.GE.AND P3, PT, R30, R21, PT ;  /* 0x000000151e00720c */ /* 0x000fe20003f66270 */
[C---:B------:R-:W-:Y:S02]  /*84c0*/  IMAD.IADD R30, R31.reuse, 0x1, R12 ;  /* 0x000000011f1e7824 */ /* 0x040fe400078e020c */
[--C-:B------:R-:W-:Y:S01]  /*84d0*/  @!P5 IMAD R16, R12, 0x4, R2.reuse ;  /* 0x000000040c10d824 */ /* 0x100fe200078e0202 */
[----:B------:R-:W-:Y:S01]  /*84e0*/  SEL R50, R50, RZ, !P3 ;  /* 0x000000ff32327207 */ /* 0x000fe20005800000 */
[C---:B------:R-:W-:Y:S01]  /*84f0*/  @!P1 IMAD R13, R31.reuse, 0x4, R2 ;  /* 0x000000041f0d9824 */ /* 0x040fe200078e0202 */
[----:B------:R-:W-:Y:S01]  /*8500*/  @P5 LOP3.LUT R0, R0, 0x100, RZ, 0xfc, !PT ;  /* 0x0000010000005812 */ /* 0x000fe200078efcff */
[----:B------:R-:W-:Y:S01]  /*8510*/  @!P5 VIADD R15, R12, 0x1 ;  /* 0x000000010c0fd836 */ /* 0x000fe20000000000 */
[----:B------:R1:W-:Y:S01]  /*8520*/  @!P5 LDS R10, [R16+0x804] ;  /* 0x00080400100ad984 */ /* 0x0003e20000000800 */
[----:B------:R-:W-:-:S02]  /*8530*/  @!P1 VIADD R11, R31, 0x1 ;  /* 0x000000011f0b9836 */ /* 0x000fc40000000000 */
[----:B------:R-:W-:Y:S01]  /*8540*/  @!P5 IMAD.MOV.U32 R12, RZ, RZ, R15 ;  /* 0x000000ffff0cd224 */ /* 0x000fe200078e000f */
[----:B------:R-:W2:Y:S01]  /*8550*/  @!P1 LDS R9, [R13+0x804] ;  /* 0x000804000d099984 */ /* 0x000ea20000000800 */
[----:B------:R-:W-:Y:S01]  /*8560*/  @!P1 IMAD.MOV.U32 R31, RZ, RZ, R11 ;  /* 0x000000ffff1f9224 */ /* 0x000fe200078e000b */
[----:B------:R-:W-:Y:S02]  /*8570*/  SEL R15, RZ, 0x800, !P0 ;  /* 0x00000800ff0f7807 */ /* 0x000fe40004000000 */
[----:B------:R-:W-:Y:S01]  /*8580*/  ISETP.GE.AND P4, PT, R12, R52, PT ;  /* 0x000000340c00720c */ /* 0x000fe20003f86270 */
[C---:B------:R-:W-:Y:S01]  /*8590*/  IMAD.IADD R42, R31.reuse, 0x1, R12 ;  /* 0x000000011f2a7824 */ /* 0x040fe200078e020c */
[CC--:B------:R-:W-:Y:S02]  /*85a0*/  ISETP.GE.AND P5, PT, R31.reuse, R48.reuse, PT ;  /* 0x000000301f00720c */ /* 0x0c0fe40003fa6270 */
[CC--:B------:R-:W-:Y:S02]  /*85b0*/  ISETP.GE.OR P3, PT, R31.reuse, R48.reuse, P4 ;  /* 0x000000301f00720c */ /* 0x0c0fe40002766670 */
[----:B------:R-:W-:-:S02]  /*85c0*/  ISETP.LT.AND P4, PT, R31, R48, P4 ;  /* 0x000000301f00720c */ /* 0x000fc40002781270 */
[----:B-1----:R-:W-:-:S04]  /*85d0*/  SEL R16, RZ, 0x400, !P6 ;  /* 0x00000400ff107807 */ /* 0x002fc80007000000 */
[----:B------:R-:W-:-:S05]  /*85e0*/  SEL R16, R16, RZ, !P2 ;  /* 0x000000ff10107207 */ /* 0x000fca0005000000 */
[CC--:B--2---:R-:W-:Y:S02]  /*85f0*/  @!P3 ISETP.LT.AND P4, PT, R9.reuse, R10.reuse, PT ;  /* 0x0000000a0900b20c */ /* 0x0c4fe40003f81270 */
[----:B------:R-:W-:Y:S02]  /*8600*/  @!P3 ISETP.LT.AND P5, PT, R10, R9, PT ;  /* 0x000000090a00b20c */ /* 0x000fe40003fa1270 */
[----:B------:R-:W-:Y:S02]  /*8610*/  SEL R58, R9, R10, P4 ;  /* 0x0000000a093a7207 */ /* 0x000fe40002000000 */
[C---:B------:R-:W-:Y:S02]  /*8620*/  LOP3.LUT P3, RZ, R0.reuse, 0x100, RZ, 0xc0, !PT ;  /* 0x0000010000ff7812 */ /* 0x040fe4000786c0ff */
[----:B------:R-:W-:Y:S02]  /*8630*/  LOP3.LUT R0, R0, 0xffffff7f, RZ, 0xc0, !PT ;  /* 0xffffff7f00007812 */ /* 0x000fe400078ec0ff */
[----:B------:R-:W-:-:S03]  /*8640*/  PLOP3.LUT P1, PT, P1, P3, PT, 0x28, 0x82 ;  /* 0x000000000082781c */ /* 0x000fc60000f26570 */
[C-C-:B------:R-:W-:Y:S01]  /*8650*/  @!P4 IMAD R27, R12.reuse, 0x4, R2.reuse ;  /* 0x000000040c1bc824 */ /* 0x140fe200078e0202 */
[----:B------:R-:W-:Y:S01]  /*8660*/  SEL R49, RZ, 0x1000, !P1 ;  /* 0x00001000ff317807 */ /* 0x000fe20004800000 */
[C---:B------:R-:W-:Y:S02]  /*8670*/  @!P5 IMAD R13, R31.reuse, 0x4, R2 ;  /* 0x000000041f0dd824 */ /* 0x040fe400078e0202 */
        /* <DEDUP_REMOVED lines=8> */
[----:B------:R-:W-:-:S03]  /*8700*/  IMAD.IADD R14, R31, 0x1, R12 ;  /* 0x000000011f0e7824 */ /* 0x000fc600078e020c */
[CC--:B------:R-:W-:Y:S02]  /*8710*/  ISETP.GE.OR P2, PT, R31.reuse, R48.reuse, P0 ;  /* 0x000000301f00720c */ /* 0x0c0fe40000746670 */
[CC--:B------:R-:W-:Y:S02]  /*8720*/  ISETP.LT.AND P6, PT, R31.reuse, R48.reuse, P0 ;  /* 0x000000301f00720c */ /* 0x0c0fe400007c1270 */
[----:B------:R-:W-:-:S09]  /*8730*/  ISETP.GE.AND P0, PT, R31, R48, PT ;  /* 0x000000301f00720c */ /* 0x000fd20003f06270 */
[----:B-1----:R-:W-:Y:S01]  /*8740*/  @!P2 ISETP.LT.AND P6, PT, R9, R10, PT ;  /* 0x0000000a0900a20c */ /* 0x002fe20003fc1270 */
[----:B------:R-:W-:Y:S01]  /*8750*/  IMAD.MOV.U32 R11, RZ, RZ, R9 ;  /* 0x000000ffff0b7224 */ /* 0x000fe200078e0009 */
[----:B------:R-:W-:Y:S02]  /*8760*/  @!P2 ISETP.LT.AND P0, PT, R10, R9, PT ;  /* 0x000000090a00a20c */ /* 0x000fe40003f01270 */
[----:B------:R-:W-:Y:S01]  /*8770*/  ISETP.GE.AND P2, PT, R24, R21, PT ;  /* 0x000000151800720c */ /* 0x000fe20003f46270 */
[----:B------:R-:W-:-:S03]  /*8780*/  IMAD.MOV.U32 R24, RZ, RZ, R10 ;  /* 0x000000ffff187224 */ /* 0x000fc600078e000a */
[----:B------:R-:W-:-:S05]  /*8790*/  SEL R15, R15, RZ, !P2 ;  /* 0x000000ff0f0f7207 */ /* 0x000fca0005000000 */
[--C-:B------:R-:W-:Y:S01]  /*87a0*/  @!P6 IMAD R45, R12, 0x4, R2.reuse ;  /* 0x000000040c2de824 */ /* 0x100fe200078e0202 */
[----:B------:R-:W-:Y:S01]  /*87b0*/  @P6 LOP3.LUT R0, R0, 0x80, RZ, 0xfc, !PT ;  /* 0x0000008000006812 */ /* 0x000fe200078efcff */
[C---:B------:R-:W-:Y:S02]  /*87c0*/  @!P0 IMAD R27, R31.reuse, 0x4, R2 ;  /* 0x000000041f1b8824 */ /* 0x040fe400078e0202 */
[----:B------:R-:W-:Y:S01]  /*87d0*/  @!P6 VIADD R44, R12, 0x1 ;  /* 0x000000010c2ce836 */ /* 0x000fe20000000000 */
[----:B------:R1:W-:Y:S01]  /*87e0*/  @!P6 LDS R24, [R45+0x804] ;  /* 0x000804002d18e984 */ /* 0x0003e20000000800 */
[----:B------:R-:W-:Y:S01]  /*87f0*/  @!P0 VIADD R13, R31, 0x1 ;  /* 0x000000011f0d8836 */ /* 0x000fe20000000000 */
[----:B------:R-:W-:Y:S01]  /*8800*/  LOP3.LUT R0, R0, 0xffffffdf, RZ, 0xc0, !PT ;  /* 0xffffffdf00007812 */ /* 0x000fe200078ec0ff */
[----:B------:R-:W-:Y:S01]  /*8810*/  @!P6 IMAD.MOV.U32 R12, RZ, RZ, R44 ;  /* 0x000000ffff0ce224 */ /* 0x000fe200078e002c */
[----:B------:R-:W2:Y:S01]  /*8820*/  @!P0 LDS R11, [R27+0x804] ;  /* 0x000804001b0b8984 */ /* 0x000ea20000000800 */
[----:B------:R-:W-:Y:S01]  /*8830*/  @!P0 IMAD.MOV.U32 R31, RZ, RZ, R13 ;  /* 0x000000ffff1f8224 */ /* 0x000fe200078e000d */
[----:B------:R-:W-:-:S02]  /*8840*/  PLOP3.LUT P0, PT, P0, P6, PT, 0x28, 0x82 ;  /* 0x000000000082781c */ /* 0x000fc4000070c570 */
[----:B------:R-:W-:Y:S02]  /*8850*/  ISETP.GE.AND P1, PT, R12, R52, PT ;  /* 0x000000340c00720c */ /* 0x000fe40003f26270 */
[CC--:B------:R-:W-:Y:S02]  /*8860*/  ISETP.GE.AND P2, PT, R31.reuse, R48.reuse, PT ;  /* 0x000000301f00720c */ /* 0x0c0fe40003f46270 */
[CC--:B------:R-:W-:Y:S02]  /*8870*/  ISETP.GE.OR P3, PT, R31.reuse, R48.reuse, P1 ;  /* 0x000000301f00720c */ /* 0x0c0fe40000f66670 */
[----:B------:R-:W-:Y:S02]  /*8880*/  ISETP.LT.AND P1, PT, R31, R48, P1 ;  /* 0x000000301f00720c */ /* 0x000fe40000f21270 */
[----:B-1----:R-:W-:-:S09]  /*8890*/  SEL R45, RZ, 0x2000, !P4 ;  /* 0x00002000ff2d7807 */ /* 0x002fd20006000000 */
[----:B--2---:R-:W-:Y:S02]  /*88a0*/  @!P3 ISETP.LT.AND P2, PT, R24, R11, PT ;  /* 0x0000000b1800b20c */ /* 0x004fe40003f41270 */
[CC--:B------:R-:W-:Y:S02]  /*88b0*/  @!P3 ISETP.LT.AND P1, PT, R11.reuse, R24.reuse, PT ;  /* 0x000000180b00b20c */ /* 0x0c0fe40003f21270 */
[-C--:B------:R-:W-:Y:S02]  /*88c0*/  ISETP.GE.AND P3, PT, R30, R21.reuse, PT ;  /* 0x000000151e00720c */ /* 0x080fe40003f66270 */
[----:B------:R-:W-:Y:S02]  /*88d0*/  SEL R57, R11, R24, P1 ;  /* 0x000000180b397207 */ /* 0x000fe40000800000 */
[----:B------:R-:W-:Y:S02]  /*88e0*/  SEL R49, R49, RZ, !P3 ;  /* 0x000000ff31317207 */ /* 0x000fe40005800000 */
[----:B------:R-:W-:Y:S01]  /*88f0*/  ISETP.GE.AND P3, PT, R42, R21, PT ;  /* 0x000000152a00720c */ /* 0x000fe20003f66270 */
[----:B------:R-:W-:-:S02]  /*8900*/  IMAD.IADD R42, R31, 0x1, R12 ;  /* 0x000000011f2a7824 */ /* 0x000fc400078e020c */
[--C-:B------:R-:W-:Y:S01]  /*8910*/  @!P2 IMAD R27, R31, 0x4, R2.reuse ;  /* 0x000000041f1ba824 */ /* 0x100fe200078e0202 */
[----:B------:R-:W-:Y:S01]  /*8920*/  SEL R45, R45, RZ, !P3 ;  /* 0x000000ff2d2d7207 */ /* 0x000fe20005800000 */
[C---:B------:R-:W-:Y:S02]  /*8930*/  @!P1 IMAD R44, R12.reuse, 0x4, R2 ;  /* 0x000000040c2c9824 */ /* 0x040fe400078e0202 */
[----:B------:R-:W-:Y:S01]  /*8940*/  @!P1 VIADD R30, R12, 0x1 ;  /* 0x000000010c1e9836 */ /* 0x000fe20000000000 */
[----:B------:R-:W1:Y:S01]  /*8950*/  @!P2 LDS R11, [R27+0x804] ;  /* 0x000804001b0ba984 */ /* 0x000e620000000800 */
[----:B------:R-:W-:Y:S02]  /*8960*/  @!P2 VIADD R13, R31, 0x1 ;  /* 0x000000011f0da836 */ /* 0x000fe40000000000 */
[----:B------:R-:W-:Y:S01]  /*8970*/  @!P1 IMAD.MOV.U32 R12, RZ, RZ, R30 ;  /* 0x000000ffff0c9224 */ /* 0x000fe200078e001e */
[----:B------:R-:W2:Y:S01]  /*8980*/  @!P1 LDS R24, [R44+0x804] ;  /* 0x000804002c189984 */ /* 0x000ea20000000800 */
[----:B------:R-:W-:Y:S01]  /*8990*/  @!P2 IMAD.MOV.U32 R31, RZ, RZ, R13 ;  /* 0x000000ffff1fa224 */ /* 0x000fe200078e000d */
[----:B------:R-:W-:-:S02]  /*89a0*/  SEL R13, RZ, 0x4000, !P0 ;  /* 0x00004000ff0d7807 */ /* 0x000fc40004000000 */
[----:B------:R-:W-:Y:S02]  /*89b0*/  ISETP.GE.AND P4, PT, R12, R52, PT ;  /* 0x000000340c00720c */ /* 0x000fe40003f86270 */
[----:B------:R-:W-:Y:S02]  /*89c0*/  ISETP.GE.AND P0, PT, R14, R21, PT ;  /* 0x000000150e00720c */ /* 0x000fe40003f06270 */
[CC--:B------:R-:W-:Y:S02]  /*89d0*/  ISETP.GE.OR P3, PT, R31.reuse, R48.reuse, P4 ;  /* 0x000000301f00720c */ /* 0x0c0fe40002766670 */
[CC--:B------:R-:W-:Y:S02]  /*89e0*/  ISETP.LT.AND P5, PT, R31.reuse, R48.reuse, P4 ;  /* 0x000000301f00720c */ /* 0x0c0fe400027a1270 */
[----:B------:R-:W-:Y:S02]  /*89f0*/  ISETP.GE.AND P4, PT, R31, R48, PT ;  /* 0x000000301f00720c */ /* 0x000fe40003f86270 */
[----:B------:R-:W-:Y:S01]  /*8a00*/  SEL R14, R13, RZ, !P0 ;  /* 0x000000ff0d0e7207 */ /* 0x000fe20004000000 */
[----:B------:R-:W-:Y:S01]  /*8a10*/  IMAD.IADD R13, R31, 0x1, R12 ;  /* 0x000000011f0d7824 */ /* 0x000fe200078e020c */
[----:B------:R-:W-:Y:S01]  /*8a20*/  PLOP3.LUT P1, PT, P2, P1, PT, 0x28, 0x82 ;  /* 0x000000000082781c */ /* 0x000fe20001722570 */
[----:B-1----:R-:W-:-:S04]  /*8a30*/  IMAD.MOV.U32 R47, RZ, RZ, R11 ;  /* 0x000000ffff2f7224 */ /* 0x002fc800078e000b */
[----:B--2---:R-:W-:Y:S01]  /*8a40*/  @!P3 ISETP.LT.AND P5, PT, R11, R24, PT ;  /* 0x000000180b00b20c */ /* 0x004fe20003fa1270 */
        /* <DEDUP_REMOVED lines=14> */
[----:B------:R-:W1:Y:S01]  /*8b30*/  @!P3 LDS R46, [R55+0x804] ;  /* 0x00080400372eb984 */ /* 0x000e620000000800 */
        /* <DEDUP_REMOVED lines=11> */
[----:B-1----:R-:W-:Y:S02]  /*8bf0*/  @!P2 ISETP.LT.AND P0, PT, R46, R47, PT ;  /* 0x0000002f2e00a20c */ /* 0x002fe40003f01270 */
[----:B------:R-:W-:-:S04]  /*8c00*/  @!P2 ISETP.LT.AND P3, PT, R47, R46, PT ;  /* 0x0000002e2f00a20c */ /* 0x000fc80003f61270 */
[----:B------:R-:W-:-:S07]  /*8c10*/  SEL R56, R47, R46, P3 ;  /* 0x0000002e2f387207 */ /* 0x000fce0001800000 */
[C---:B------:R-:W-:Y:S02]  /*8c20*/  @!P0 VIADD R54, R31.reuse, 0x1 ;  /* 0x000000011f368836 */ /* 0x040fe40000000000 */
[----:B------:R-:W-:Y:S02]  /*8c30*/  @!P0 IMAD R55, R31, 0x4, R2 ;  /* 0x000000041f378824 */ /* 0x000fe400078e0202 */
[----:B------:R-:W-:Y:S02]  /*8c40*/  @!P0 IMAD.MOV.U32 R31, RZ, RZ, R54 ;  /* 0x000000ffff1f8224 */ /* 0x000fe400078e0036 */
[----:B------:R-:W-:Y:S01]  /*8c50*/  @!P3 IMAD R54, R12, 0x4, R2 ;  /* 0x000000040c36b824 */ /* 0x000fe200078e0202 */
[----:B------:R-:W-:Y:S01]  /*8c60*/  @!P0 LDS R47, [R55+0x804] ;  /* 0x00080400372f8984 */ /* 0x000fe20000000800 */
[----:B------:R-:W-:-:S03]  /*8c70*/  PLOP3.LUT P0, PT, P0, P3, PT, 0x28, 0x82 ;  /* 0x000000000082781c */ /* 0x000fc60000706570 */
[----:B------:R1:W2:Y:S02]  /*8c80*/  @!P3 LDS R46, [R54+0x804] ;  /* 0x00080400362eb984 */ /* 0x0002a40000000800 */
[----:B-1----:R-:W-:-:S04]  /*8c90*/  @!P3 VIADD R54, R12, 0x1 ;  /* 0x000000010c36b836 */ /* 0x002fc80000000000 */
[----:B------:R-:W-:Y:S01]  /*8ca0*/  @!P3 IMAD.MOV.U32 R12, RZ, RZ, R54 ;  /* 0x000000ffff0cb224 */ /* 0x000fe200078e0036 */
[----:B------:R-:W-:Y:S01]  /*8cb0*/  BAR.SYNC.DEFER_BLOCKING 0x0 ;  /* 0x0000000000007b1d */ /* 0x000fe20000010000 */
[----:B------:R-:W-:-:S03]  /*8cc0*/  ISETP.GE.AND P3, PT, R31, R48, PT ;  /* 0x000000301f00720c */ /* 0x000fc60003f66270 */
[C---:B------:R-:W-:Y:S01]  /*8cd0*/  ISETP.GE.AND P2, PT, R12.reuse, R52, PT ;  /* 0x000000340c00720c */ /* 0x040fe20003f46270 */
[----:B------:R-:W-:-:S03]  /*8ce0*/  IMAD.IADD R12, R12, 0x1, R31 ;  /* 0x000000010c0c7824 */ /* 0x000fc600078e021f */
[CC--:B------:R-:W-:Y:S02]  /*8cf0*/  ISETP.GE.OR P1, PT, R31.reuse, R48.reuse, P2 ;  /* 0x000000301f00720c */ /* 0x0c0fe40001726670 */
[----:B------:R-:W-:-:S11]  /*8d00*/  ISETP.LT.AND P2, PT, R31, R48, P2 ;  /* 0x000000301f00720c */ /* 0x000fd60001741270 */
[CC--:B--2---:R-:W-:Y:S02]  /*8d10*/  @!P1 ISETP.LT.AND P2, PT, R47.reuse, R46.reuse, PT ;  /* 0x0000002e2f00920c */ /* 0x0c4fe40003f41270 */
[----:B------:R-:W-:Y:S02]  /*8d20*/  @!P1 ISETP.LT.AND P3, PT, R46, R47, PT ;  /* 0x0000002f2e00920c */ /* 0x000fe40003f61270 */
[----:B------:R-:W-:Y:S02]  /*8d30*/  SEL R55, R47, R46, P2 ;  /* 0x0000002e2f377207 */ /* 0x000fe40001000000 */
[----:B------:R-:W-:Y:S02]  /*8d40*/  SEL R46, RZ, 0x20000, !P0 ;  /* 0x00020000ff2e7807 */ /* 0x000fe40004000000 */
[----:B------:R-:W-:Y:S02]  /*8d50*/  ISETP.GE.AND P0, PT, R44, R21, PT ;  /* 0x000000152c00720c */ /* 0x000fe40003f06270 */
[----:B------:R-:W-:-:S02]  /*8d60*/  LOP3.LUT P1, RZ, R0, 0x20, RZ, 0xc0, !PT ;  /* 0x0000002000ff7812 */ /* 0x000fc4000782c0ff */
[----:B------:R-:W-:Y:S02]  /*8d70*/  PLOP3.LUT P3, PT, P3, P2, PT, 0x28, 0x82 ;  /* 0x000000000082781c */ /* 0x000fe40001f64570 */
[----:B------:R-:W-:Y:S02]  /*8d80*/  SEL R44, R46, RZ, !P0 ;  /* 0x000000ff2e2c7207 */ /* 0x000fe40004000000 */
[----:B------:R-:W-:Y:S02]  /*8d90*/  PLOP3.LUT P4, PT, P4, P1, PT, 0x28, 0x82 ;  /* 0x000000000082781c */ /* 0x000fe40002782570 */
[----:B------:R-:W-:Y:S02]  /*8da0*/  SEL R46, RZ, 0x40000, !P3 ;  /* 0x00040000ff2e7807 */ /* 0x000fe40005800000 */
[----:B------:R-:W-:Y:S02]  /*8db0*/  ISETP.GE.AND P0, PT, R12, R21, PT ;  /* 0x000000150c00720c */ /* 0x000fe40003f06270 */
[----:B------:R-:W-:-:S02]  /*8dc0*/  SEL R48, RZ, 0x10000, !P4 ;  /* 0x00010000ff307807 */ /* 0x000fc40006000000 */
[----:B------:R-:W-:Y:S02]  /*8dd0*/  SEL R12, R46, RZ, !P0 ;  /* 0x000000ff2e0c7207 */ /* 0x000fe40004000000 */
[C---:B------:R-:W-:Y:S02]  /*8de0*/  LOP3.LUT P4, RZ, R0.reuse, 0x40, RZ, 0xc0, !PT ;  /* 0x0000004000ff7812 */ /* 0x040fe4000788c0ff */
[----:B------:R-:W-:Y:S02]  /*8df0*/  LOP3.LUT P0, RZ, R0, 0x10000, RZ, 0xc0, !PT ;  /* 0x0001000000ff7812 */ /* 0x000fe4000780c0ff */
[----:B------:R-:W-:Y:S02]  /*8e00*/  ISETP.GE.AND P1, PT, R13, R21, PT ;  /* 0x000000150d00720c */ /* 0x000fe40003f26270 */
[----:B------:R-:W-:Y:S02]  /*8e10*/  PLOP3.LUT P0, PT, P4, P0, PT, 0x28, 0x82 ;  /* 0x000000000082781c */ /* 0x000fe40002700570 */
[----:B------:R-:W-:-:S02]  /*8e20*/  SEL R13, R48, RZ, !P1 ;  /* 0x000000ff300d7207 */ /* 0x000fc40004800000 */
[----:B------:R-:W-:Y:S02]  /*8e30*/  ISETP.LT.AND P4, PT, R19, R21, P0 ;  /* 0x000000151300720c */ /* 0x000fe40000781270 */
[C---:B------:R-:W-:Y:S02]  /*8e40*/  LOP3.LUT P0, RZ, R0.reuse, 0x8, RZ, 0xc0, !PT ;  /* 0x0000000800ff7812 */ /* 0x040fe4000780c0ff */
[----:B------:R-:W-:Y:S02]  /*8e50*/  LOP3.LUT P1, RZ, R0, 0x4, RZ, 0xc0, !PT ;  /* 0x0000000400ff7812 */ /* 0x000fe4000782c0ff */
[----:B------:R-:W-:Y:S02]  /*8e60*/  PLOP3.LUT P0, PT, P0, P5, PT, 0x28, 0x82 ;  /* 0x000000000082781c */ /* 0x000fe4000070a570 */
[----:B------:R-:W-:Y:S02]  /*8e70*/  ISETP.NE.AND P5, PT, R30, RZ, PT ;  /* 0x000000ff1e00720c */ /* 0x000fe40003fa5270 */
[----:B------:R-:W-:-:S02]  /*8e80*/  LOP3.LUT P2, RZ, R0, 0x1, RZ, 0xc0, !PT ;  /* 0x0000000100ff7812 */ /* 0x000fc4000784c0ff */
[----:B------:R-:W-:Y:S02]  /*8e90*/  LOP3.LUT P3, RZ, R0, 0x2000, RZ, 0xc0, !PT ;  /* 0x0000200000ff7812 */ /* 0x000fe4000786c0ff */
[----:B------:R-:W-:Y:S02]  /*8ea0*/  PLOP3.LUT P1, PT, P1, P5, PT, 0x28, 0x82 ;  /* 0x000000000082781c */ /* 0x000fe40000f2a570 */
[----:B------:R-:W-:Y:S02]  /*8eb0*/  PLOP3.LUT P2, PT, P2, P3, PT, 0x28, 0x82 ;  /* 0x000000000082781c */ /* 0x000fe40001746570 */
[----:B------:R-:W-:Y:S02]  /*8ec0*/  ISETP.NE.AND P5, PT, R27, RZ, PT ;  /* 0x000000ff1b00720c */ /* 0x000fe40003fa5270 */
[-C--:B------:R-:W-:Y:S02]  /*8ed0*/  ISETP.LT.AND P3, PT, R18, R21.reuse, P0 ;  /* 0x000000151200720c */ /* 0x080fe40000761270 */
[----:B------:R-:W-:-:S02]  /*8ee0*/  ISETP.LT.AND P0, PT, R26, R21, P1 ;  /* 0x000000151a00720c */ /* 0x000fc40000f01270 */
[-C--:B------:R-:W-:Y:S02]  /*8ef0*/  ISETP.LT.AND P1, PT, R23, R21.reuse, P2 ;  /* 0x000000151700720c */ /* 0x080fe40001721270 */
[----:B------:R-:W-:Y:S02]  /*8f00*/  PLOP3.LUT P2, PT, P6, P5, PT, 0x28, 0x82 ;  /* 0x000000000082781c */ /* 0x000fe4000374a570 */
[----:B------:R-:W-:Y:S02]  /*8f10*/  SEL R19, RZ, 0x1, !P4 ;  /* 0x00000001ff137807 */ /* 0x000fe40006000000 */
[----:B------:R-:W-:Y:S02]  /*8f20*/  SEL R23, RZ, 0x2, !P3 ;  /* 0x00000002ff177807 */ /* 0x000fe40005800000 */
[----:B------:R-:W-:Y:S02]  /*8f30*/  SEL R18, RZ, 0x4, !P0 ;  /* 0x00000004ff127807 */ /* 0x000fe40004000000 */
[----:B------:R-:W-:-:S02]  /*8f40*/  ISETP.LT.AND P2, PT, R22, R21, P2 ;  /* 0x000000151600720c */ /* 0x000fc40001741270 */
[----:B------:R-:W-:Y:S02]  /*8f50*/  IADD3 R19, PT, PT, R18, R23, R19 ;  /* 0x0000001712137210 */ /* 0x000fe40007ffe013 */
[----:B------:R-:W-:Y:S02]  /*8f60*/  SEL R18, RZ, 0x8, !P1 ;  /* 0x00000008ff127807 */ /* 0x000fe40004800000 */
[----:B------:R-:W-:Y:S02]  /*8f70*/  SEL R21, RZ, 0x10, !P2 ;  /* 0x00000010ff157807 */ /* 0x000fe40005000000 */
[----:B------:R-:W-:Y:S02]  /*8f80*/  LOP3.LUT R0, R0, 0xfffffffd, RZ, 0xc0, !PT ;  /* 0xfffffffd00007812 */ /* 0x000fe400078ec0ff */
[----:B------:R-:W-:Y:S02]  /*8f90*/  IADD3 R18, PT, PT, R21, R19, R18 ;  /* 0x0000001315127210 */ /* 0x000fe40007ffe012 */
[----:B------:R-:W-:-:S02]  /*8fa0*/  @P4 LOP3.LUT R0, R0, 0x2, RZ, 0xfc, !PT ;  /* 0x0000000200004812 */ /* 0x000fc400078efcff */
[----:B------:R-:W-:Y:S02]  /*8fb0*/  IADD3 R51, PT, PT, R18, R20, R51 ;  /* 0x0000001412337210 */ /* 0x000fe40007ffe033 */
[----:B------:R-:W-:Y:S02]  /*8fc0*/  LOP3.LUT R0, R0, 0xfffffffe, RZ, 0xc0, !PT ;  /* 0xfffffffe00007812 */ /* 0x000fe400078ec0ff */
[----:B------:R-:W-:Y:S02]  /*8fd0*/  IADD3 R43, PT, PT, R51, R43, R17 ;  /* 0x0000002b332b7210 */ /* 0x000fe40007ffe011 */
[----:B------:R-:W-:Y:S02]  /*8fe0*/  @P3 LOP3.LUT R0, R0, 0x1, RZ, 0xfc, !PT ;  /* 0x0000000100003812 */ /* 0x000fe400078efcff */
[----:B------:R-:W-:Y:S02]  /*8ff0*/  IADD3 R50, PT, PT, R43, R50, R16 ;  /* 0x000000322b327210 */ /* 0x000fe40007ffe010 */
[----:B0-----:R-:W-:-:S02]  /*9000*/  ISETP.NE.AND P3, PT, R61, RZ, PT ;  /* 0x000000ff3d00720c */ /* 0x001fc40003f65270 */
        /* <DEDUP_REMOVED lines=105> */
[----:B------:R-:W-:-:S04]  /*96a0*/  ISETP.GE.U32.AND P3, PT, R53, 0x20, PT ;  /* 0x000000203500780c */ /* 0x000fc80003f66070 */
[----:B------:R-:W-:Y:S02]  /*96b0*/  SEL R16, R16, RZ, P3 ;  /* 0x000000ff10107207 */ /* 0x000fe40001800000 */
[----:B------:R-:W-:Y:S02]  /*96c0*/  IADD3 R14, P3, PT, R14, R12, RZ ;  /* 0x0000000c0e0e7210 */ /* 0x000fe40007f7e0ff */
[----:B------:R-:W-:Y:S01]  /*96d0*/  CS2R R12, SRZ ;  /* 0x00000000000c7805 */ /* 0x000fe2000001ff00 */
[----:B------:R-:W-:Y:S02]  /*96e0*/  IMAD.IADD R19, R19, 0x1, R16 ;  /* 0x0000000113137824 */ /* 0x000fe400078e0210 */
[----:B------:R-:W-:Y:S01]  /*96f0*/  IMAD.X R15, R15, 0x1, R17, P3 ;  /* 0x000000010f0f7824 */ /* 0x000fe200018e0611 */
[----:B------:R-:W-:Y:S07]  /*9700*/  BRA `(.L_x_113) ;  /* 0x0000001000f87947 */ /* 0x000fee0003800000 */
.L_x_112:
        /* <DEDUP_REMOVED lines=101> */
[----:B------:R-:W-:Y:S01]  /*9d60*/  ISETP.GE.U32.AND P3, PT, R53, 0x20, PT ;  /* 0x000000203500780c */ /* 0x000fe20003f66070 */
[----:B------:R-:W-:-:S05]  /*9d70*/  IMAD.IADD R19, R15, 0x1, R12 ;  /* 0x000000010f137824 */ /* 0x000fca00078e020c */
        /* <DEDUP_REMOVED lines=17> */
.L_x_115:
[----:B------:R-:W-:Y:S05]  /*9e90*/  NANOSLEEP 0x1c2 ;  /* 0x000001c20000795d */ /* 0x000fea0003800000 */
[----:B------:R-:W-:Y:S01]  /*9ea0*/  NOP ;  /* 0x0000000000007918 */ /* 0x000fe20000000000 */
.L_x_116:
        /* <DEDUP_REMOVED lines=11> */
.L_x_187:
[----:B------:R-:W-:Y:S05]  /*9f60*/  @!P3 BRA `(.L_x_118) ;  /* 0x000000000034b947 */ /* 0x000fea0003800000 */
.L_x_122:
[----:B------:R-:W-:Y:S05]  /*9f70*/  YIELD ;  /* 0x0000000000007946 */ /* 0x000fea0003800000 */
[----:B------:R-:W-:Y:S05]  /*9f80*/  @P4 BRA `(.L_x_119) ;  /* 0x0000000000084947 */ /* 0x000fea0003800000 */
[----:B------:R1:W-:Y:S06]  /*9f90*/  MEMBAR.SC.CTA ;  /* 0x0000000000007992 */ /* 0x0003ec0000000000 */
[----:B-1----:R-:W-:Y:S05]  /*9fa0*/  BRA `(.L_x_120) ;  /* 0x0000000000087947 */ /* 0x002fea0003800000 */
.L_x_119:
[----:B------:R-:W-:Y:S05]  /*9fb0*/  NANOSLEEP 0x15e ;  /* 0x0000015e0000795d */ /* 0x000fea0003800000 */
[----:B------:R-:W-:Y:S01]  /*9fc0*/  NOP ;  /* 0x0000000000007918 */ /* 0x000fe20000000000 */
.L_x_120:
[----:B------:R-:W2:Y:S01]  /*9fd0*/  LD.E.128.STRONG.GPU R12, desc[UR6][R18.64+0x200] ;  /* 0x00020006120c7980 */ /* 0x000ea2000c10fd00 */
[----:B------:R-:W-:Y:S01]  /*9fe0*/  UMOV UR4, 0xffffffff ;  /* 0xffffffff00047882 */ /* 0x000fe20000000000 */
[----:B--2---:R-:W-:-:S04]  /*9ff0*/  ISETP.NE.U32.AND P3, PT, R12, 0x63, PT ;  /* 0x000000630c00780c */ /* 0x004fc80003f65070 */
[----:B------:R-:W-:Y:S01]  /*a000*/  ISETP.NE.AND.EX P3, PT, R13, RZ, PT, P3 ;  /* 0x000000ff0d00720c */ /* 0x000fe20003f65330 */
[----:B------:R-:W-:-:S12]  /*a010*/  BRA.DIV UR4, `(.L_x_121) ;  /* 0x0000002a04947947 */ /* 0x000fd8000b800000 */
[----:B------:R-:W-:-:S13]  /*a020*/  VOTE.ANY P3, !P3 ;  /* 0x0000000000ff7806 */ /* 0x000fda0005860100 */
.L_x_190:
[----:B------:R-:W-:Y:S05]  /*a030*/  @P3 BRA `(.L_x_122) ;  /* 0xfffffffc00cc3947 */ /* 0x000fea000383ffff */
.L_x_118:
[----:B------:R-:W-:Y:S01]  /*a040*/  UMOV UR4, 0xffffffff ;  /* 0xffffffff00047882 */ /* 0x000fe20000000000 */
[----:B------:R-:W-:-:S04]  /*a050*/  ISETP.NE.U32.AND P3, PT, R12, 0x65, PT ;  /* 0x000000650c00780c */ /* 0x000fc80003f65070 */
[----:B------:R-:W-:Y:S01]  /*a060*/  ISETP.NE.AND.EX P3, PT, R13, RZ, PT, P3 ;  /* 0x000000ff0d00720c */ /* 0x000fe20003f65330 */
[----:B------:R-:W-:-:S12]  /*a070*/  BRA.DIV UR4, `(.L_x_123) ;  /* 0x0000002a049c7947 */ /* 0x000fd8000b800000 */
[----:B------:R-:W1:Y:S01]  /*a080*/  S2R R47, SR_GEMASK ;  /* 0x00000000002f7919 */ /* 0x000e620000003c00 */
[----:B------:R-:W-:Y:S02]  /*a090*/  VOTE.ANY R16, PT, !P3 ;  /* 0x0000000000107806 */ /* 0x000fe400058e0100 */
[----:B------:R-:W-:Y:S01]  /*a0a0*/  ISETP.NE.U32.AND P6, PT, R12, 0x65, PT ;  /* 0x000000650c00780c */ /* 0x000fe20003fc5070 */
[----:B------:R-:W2:Y:S01]  /*a0b0*/  S2R R54, SR_CTAID.X ;  /* 0x0000000000367919 */ /* 0x000ea20000002500 */
        /* <DEDUP_REMOVED lines=9> */
[----:B------:R-:W3:Y:S01]  /*a150*/  SHFL.DOWN PT, R18, R15, 0x1, R19 ;  /* 0x082000000f127989 */ /* 0x000ee200000e0013 */
[----:B-1----:R-:W-:Y:S01]  /*a160*/  SEL R23, R2, RZ, !P3 ;  /* 0x000000ff02177207 */ /* 0x002fe20005800000 */
[----:B------:R-:W-:Y:S01]  /*a170*/  VIADD R2, R30, 0x2 ;  /* 0x000000021e027836 */ /* 0x000fe20000000000 */
[----:B---3--:R-:W-:Y:S02]  /*a180*/  SEL R31, R18, RZ, !P3 ;  /* 0x000000ff121f7207 */ /* 0x008fe40005800000 */
[----:B------:R-:W-:-:S05]  /*a190*/  IADD3 R48, P3, PT, R14, R23, RZ ;  /* 0x000000170e307210 */ /* 0x000fca0007f7e0ff */
[----:B------:R-:W-:Y:S01]  /*a1a0*/  IMAD.X R46, R15, 0x1, R31, P3 ;  /* 0x000000010f2e7824 */ /* 0x000fe200018e061f */
[----:B------:R-:W1:Y:S01]  /*a1b0*/  SHFL.DOWN PT, R18, R48, 0x2, R19 ;  /* 0x0840000030127989 */ /* 0x000e6200000e0013 */
[----:B------:R-:W-:-:S03]  /*a1c0*/  ISETP.GT.AND P3, PT, R2, R19, PT ;  /* 0x000000130200720c */ /* 0x000fc60003f64270 */
[----:B------:R-:W3:Y:S01]  /*a1d0*/  SHFL.DOWN PT, R23, R46, 0x2, R19 ;  /* 0x084000002e177989 */ /* 0x000ee200000e0013 */
[----:B-1----:R-:W-:Y:S02]  /*a1e0*/  SEL R17, R18, RZ, !P3 ;  /* 0x000000ff12117207 */ /* 0x002fe40005800000 */
[----:B---3--:R-:W-:Y:S02]  /*a1f0*/  SEL R23, R23, RZ, !P3 ;  /* 0x000000ff17177207 */ /* 0x008fe40005800000 */
[----:B------:R-:W-:-:S05]  /*a200*/  IADD3 R2, P3, PT, R17, R48, RZ ;  /* 0x0000003011027210 */ /* 0x000fca0007f7e0ff */
[----:B------:R-:W-:Y:S01]  /*a210*/  IMAD.X R14, R23, 0x1, R46, P3 ;  /* 0x00000001170e7824 */ /* 0x000fe200018e062e */
[----:B------:R-:W1:Y:S01]  /*a220*/  SHFL.DOWN PT, R18, R2, 0x4, R19 ;  /* 0x0880000002127989 */ /* 0x000e6200000e0013 */
[----:B------:R-:W-:Y:S01]  /*a230*/  ISETP.GT.AND P3, PT, R16, R19, PT ;  /* 0x000000131000720c */ /* 0x000fe20003f64270 */
[----:B------:R-:W-:Y:S02]  /*a240*/  VIADD R16, R30, 0x8 ;  /* 0x000000081e107836 */ /* 0x000fe40000000000 */
        /* <DEDUP_REMOVED lines=11> */
[----:B------:R-:W-:Y:S01]  /*a300*/  IADD3 R2, P3, PT, R17, R48, RZ ;  /* 0x0000003011027210 */ /* 0x000fe20007f7e0ff */
[----:B--2---:R-:W-:-:S04]  /*a310*/  IMAD.IADD R48, R12, 0x1, R54 ;  /* 0x000000010c307824 */ /* 0x004fc800078e0236 */
        /* <DEDUP_REMOVED lines=12> */
.L_x_204:
[----:B------:R-:W-:Y:S05]  /*a3e0*/  @!P3 BRA `(.L_x_124) ;  /* 0x000000040038b947 */ /* 0x000fea0003800000 */
.L_x_132:
        /* <DEDUP_REMOVED lines=10> */
.L_x_207:
[----:B------:R-:W-:Y:S05]  /*a490*/  @!P3 BRA `(.L_x_126) ;  /* 0x000000000038b947 */ /* 0x000fea0003800000 */
[----:B------:R-:W-:-:S13]  /*a4a0*/  ISETP.GT.U32.AND P4, PT, R25, 0x1f3, PT ;  /* 0x000001f31900780c */ /* 0x000fda0003f84070 */
.L_x_130:
[----:B------:R-:W-:Y:S05]  /*a4b0*/  YIELD ;  /* 0x0000000000007946 */ /* 0x000fea0003800000 */
[----:B------:R-:W-:Y:S05]  /*a4c0*/  @P4 BRA `(.L_x_127) ;  /* 0x0000000000084947 */ /* 0x000fea0003800000 */
[----:B------:R1:W-:Y:S06]  /*a4d0*/  MEMBAR.SC.CTA ;  /* 0x0000000000007992 */ /* 0x0003ec0000000000 */
[----:B-1----:R-:W-:Y:S05]  /*a4e0*/  BRA `(.L_x_128) ;  /* 0x0000000000087947 */ /* 0x002fea0003800000 */
.L_x_127:
[----:B------:R-:W-:Y:S05]  /*a4f0*/  NANOSLEEP 0x15e ;  /* 0x0000015e0000795d */ /* 0x000fea0003800000 */
[----:B------:R-:W-:Y:S01]  /*a500*/  NOP ;  /* 0x0000000000007918 */ /* 0x000fe20000000000 */
.L_x_128:
[----:B------:R-:W2:Y:S01]  /*a510*/  LD.E.128.STRONG.GPU R12, desc[UR6][R18.64+-0x200] ;  /* 0xfffe0006120c7980 */ /* 0x000ea2000c10fd00 */
[----:B------:R-:W-:Y:S01]  /*a520*/  UMOV UR4, 0xffffffff ;  /* 0xffffffff00047882 */ /* 0x000fe20000000000 */
[----:B--2---:R-:W-:-:S04]  /*a530*/  ISETP.NE.U32.AND P3, PT, R12, 0x63, PT ;  /* 0x000000630c00780c */ /* 0x004fc80003f65070 */
[----:B------:R-:W-:Y:S01]  /*a540*/  ISETP.NE.AND.EX P3, PT, R13, RZ, PT, P3 ;  /* 0x000000ff0d00720c */ /* 0x000fe20003f65330 */
[----:B------:R-:W-:-:S12]  /*a550*/  BRA.DIV UR4, `(.L_x_129) ;  /* 0x0000002e042c7947 */ /* 0x000fd8000b800000 */
[----:B------:R-:W-:-:S13]  /*a560*/  VOTE.ANY P3, !P3 ;  /* 0x0000000000ff7806 */ /* 0x000fda0005860100 */
.L_x_210:
[----:B------:R-:W-:Y:S05]  /*a570*/  @P3 BRA `(.L_x_130) ;  /* 0xfffffffc00cc3947 */ /* 0x000fea000383ffff */
.L_x_126:
        /* <DEDUP_REMOVED lines=18> */
[----:B------:R-:W-:Y:S01]  /*a6a0*/  ISETP.GT.AND P3, PT, R16, R61, PT ;  /* 0x0000003d1000720c */ /* 0x000fe20003f64270 */
[----:B------:R-:W1:Y:S04]  /*a6b0*/  SHFL.DOWN PT, R18, R14, 0x2, R61 ;  /* 0x084000000e127989 */ /* 0x000e6800000e003d */
[----:B------:R-:W2:Y:S01]  /*a6c0*/  SHFL.DOWN PT, R19, R15, 0x2, R61 ;  /* 0x084000000f137989 */ /* 0x000ea200000e003d */
[----:B-1----:R-:W-:Y:S02]  /*a6d0*/  SEL R17, R18, RZ, !P3 ;  /* 0x000000ff12117207 */ /* 0x002fe40005800000 */
[----:B--2---:R-:W-:Y:S02]  /*a6e0*/  SEL R16, R19, RZ, !P3 ;  /* 0x000000ff13107207 */ /* 0x004fe40005800000 */
[----:B------:R-:W-:-:S05]  /*a6f0*/  IADD3 R14, P3, PT, R17, R14, RZ ;  /* 0x0000000e110e7210 */ /* 0x000fca0007f7e0ff */
[----:B------:R-:W-:Y:S01]  /*a700*/  IMAD.X R15, R16, 0x1, R15, P3 ;  /* 0x00000001100f7824 */ /* 0x000fe200018e060f */
[----:B------:R-:W1:Y:S01]  /*a710*/  SHFL.DOWN PT, R18, R14, 0x4, R61 ;  /* 0x088000000e127989 */ /* 0x000e6200000e003d */
[----:B------:R-:W-:-:S03]  /*a720*/  VIADD R16, R30, 0x4 ;  /* 0x000000041e107836 */ /* 0x000fc60000000000 */
[----:B------:R-:W2:Y:S02]  /*a730*/  SHFL.DOWN PT, R19, R15, 0x4, R61 ;  /* 0x088000000f137989 */ /* 0x000ea400000e003d */
[----:B------:R-:W-:-:S04]  /*a740*/  ISETP.GT.AND P3, PT, R16, R61, PT ;  /* 0x0000003d1000720c */ /* 0x000fc80003f64270 */
        /* <DEDUP_REMOVED lines=18> */
[----:B------:R-:W-:-:S04]  /*a870*/  IADD3 R2, P3, P4, R19, R14, R2 ;  /* 0x0000000e13027210 */ /* 0x000fc80007c7e002 */
[----:B------:R-:W-:Y:S02]  /*a880*/  IADD3.X R23, PT, PT, R18, R15, R23, P3, P4 ;  /* 0x0000000f12177210 */ /* 0x000fe40001fe8417 */
[----:B------:R-:W-:-:S04]  /*a890*/  ISETP.NE.U32.AND P4, PT, R12, 0x65, PT ;  /* 0x000000650c00780c */ /* 0x000fc80003f85070 */
[----:B------:R-:W-:-:S13]  /*a8a0*/  ISETP.NE.AND.EX P4, PT, R13, RZ, PT, P4 ;  /* 0x000000ff0d00720c */ /* 0x000fda0003f85340 */
[----:B------:R-:W-:-:S13]  /*a8b0*/  VOTE.ALL P3, P4 ;  /* 0x0000000000ff7806 */ /* 0x000fda0002060000 */
.L_x_224:
[----:B------:R-:W-:Y:S05]  /*a8c0*/  @P3 BRA `(.L_x_132) ;  /* 0xfffffff800c83947 */ /* 0x000fea000383ffff */
.L_x_124:
        /* <DEDUP_REMOVED lines=15> */
.L_x_134:
[----:B------:R-:W-:Y:S05]  /*a9c0*/  BSYNC.RECONVERGENT B0 ;  /* 0x0000000000007941 */ /* 0x000fea0003800200 */
.L_x_133:
[----:B------:R-:W-:Y:S01]  /*a9d0*/  ISETP.NE.AND P3, PT, R30, RZ, PT ;  /* 0x000000ff1e00720c */ /* 0x000fe20003f65270 */
[----:B------:R-:W-:-:S12]  /*a9e0*/  IMAD.MOV.U32 R19, RZ, RZ, R22 ;  /* 0x000000ffff137224 */ /* 0x000fd800078e0016 */
[----:B--2---:R-:W1:Y:S01]  /*a9f0*/  @!P3 S2R R13, SR_CgaCtaId ;  /* 0x00000000000db919 */ /* 0x004e620000008800 */
[----:B------:R-:W-:Y:S01]  /*aa00*/  @!P3 MOV R2, 0x400 ;  /* 0x000004000002b802 */ /* 0x000fe20000000f00 */
[----:B------:R-:W-:-:S03]  /*aa10*/  @!P3 IMAD.MOV.U32 R19, RZ, RZ, R16 ;  /* 0x000000ffff13b224 */ /* 0x000fc600078e0010 */
[----:B-1----:R-:W-:-:S05]  /*aa20*/  @!P3 LEA R13, R13, R2, 0x18 ;  /* 0x000000020d0db211 */ /* 0x002fca00078ec0ff */
[----:B------:R1:W-:Y:S02]  /*aa30*/  @!P3 STS.64 [R13+0x90], R16 ;  /* 0x000090100d00b388 */ /* 0x0003e40000000a00 */
.L_x_114:
[----:B------:R-:W-:Y:S05]  /*aa40*/  WARPSYNC.ALL ;  /* 0x0000000000007948 */ /* 0x000fea0003800000 */
[----:B------:R-:W-:Y:S01]  /*aa50*/  ISETP.NE.AND P3, PT, R53, RZ, PT ;  /* 0x000000ff3500720c */ /* 0x000fe20003f65270 */
[----:B------:R-:W2:Y:S08]  /*aa60*/  S2UR UR5, SR_CgaCtaId ;  /* 0x00000000000579c3 */ /* 0x000eb00000008800 */
[----:B------:R-:W-:Y:S06]  /*aa70*/  BAR.SYNC.DEFER_BLOCKING 0x0 ;  /* 0x0000000000007b1d */ /* 0x000fec0000010000 */
[----:B------:R-:W-:-:S02]  /*aa80*/  UMOV UR4, 0x400 ;  /* 0x0000040000047882 */ /* 0x000fc40000000000 */
[----:B--2---:R-:W-:-:S09]  /*aa90*/  ULEA UR4, UR5, UR4, 0x18 ;  /* 0x0000000405047291 */ /* 0x004fd2000f8ec0ff */
[----:B------:R-:W2:Y:S02]  /*aaa0*/  @P3 LDS R2, [UR4+0x90] ;  /* 0x00009004ff023984 */ /* 0x000ea40008000800 */
[----:B--2---:R-:W-:Y:S02]  /*aab0*/  @P3 IMAD.IADD R19, R2, 0x1, R19 ;  /* 0x0000000102133824 */ /* 0x004fe400078e0213 */
[----:B------:R-:W-:-:S05]  /*aac0*/  IMAD.U32 R2, RZ, RZ, UR4 ;  /* 0x00000004ff027e24 */ /* 0x000fca000f8e00ff */
[----:B-1----:R1:W2:Y:S04]  /*aad0*/  LDS.64 R12, [R2+0xa8] ;  /* 0x0000a800020c7984 */ /* 0x0022a80000000a00 */
[----:B------:R1:W3:Y:S02]  /*aae0*/  LDS.64 R14, [R2+0xb8] ;  /* 0x0000b800020e7984 */ /* 0x0002e40000000a00 */
.L_x_113:
[----:B------:R-:W4:Y:S04]  /*aaf0*/  LDL.LU R46, [R1+0x4] ;  /* 0x00000400012e7983 */ /* 0x000f280000300800 */
[----:B------:R-:W5:Y:S01]  /*ab00*/  LDL.LU R30, [R1] ;  /* 0x00000000011e7983 */ /* 0x000f620000300800 */
[C---:B------:R-:W-:Y:S01]  /*ab10*/  LOP3.LUT P3, RZ, R0.reuse, 0x2, RZ, 0xc0, !PT ;  /* 0x0000000200ff7812 */ /* 0x040fe2000786c0ff */
[----:B------:R-:W-:Y:S01]  /*ab20*/  BSSY.RECONVERGENT B0, `(.L_x_135) ;  /* 0x00000f7000007945 */ /* 0x000fe20003800200 */
[----:B------:R-:W-:Y:S01]  /*ab30*/  P2R R16, PR, RZ, 0x1 ;  /* 0x00000001ff107803 */ /* 0x000fe20000000000 */
[----:B------:R-:W-:Y:S01]  /*ab40*/  BAR.SYNC.DEFER_BLOCKING 0x0 ;  /* 0x0000000000007b1d */ /* 0x000fe20000010000 */
[C---:B------:R-:W-:Y:S02]  /*ab50*/  LOP3.LUT P0, RZ, R0.reuse, 0x10000, RZ, 0xc0, !PT ;  /* 0x0001000000ff7812 */ /* 0x040fe4000780c0ff */
[----:B------:R-:W-:-:S02]  /*ab60*/  LOP3.LUT P4, RZ, R0, 0x1, RZ, 0xc0, !PT ;  /* 0x0000000100ff7812 */ /* 0x000fc4000788c0ff */
[----:B------:R-:W-:Y:S02]  /*ab70*/  P2R R17, PR, RZ, 0x2 ;  /* 0x00000002ff117803 */ /* 0x000fe40000000000 */
[----:B------:R-:W-:Y:S02]  /*ab80*/  P2R R22, PR, RZ, 0x4 ;  /* 0x00000004ff167803 */ /* 0x000fe40000000000 */
[----:B------:R-:W-:Y:S02]  /*ab90*/  LOP3.LUT P1, RZ, R0, 0x8000, RZ, 0xc0, !PT ;  /* 0x0000800000ff7812 */ /* 0x000fe4000782c0ff */
[----:B------:R-:W-:Y:S02]  /*aba0*/  @P3 SEL R21, R40, R41, P0 ;  /* 0x0000002928153207 */ /* 0x000fe40000000000 */
[----:B------:R-:W-:Y:S02]  /*abb0*/  ISETP.NE.AND P0, PT, R16, RZ, PT ;  /* 0x000000ff1000720c */ /* 0x000fe40003f05270 */
[----:B------:R-:W-:-:S02]  /*abc0*/  LOP3.LUT P2, RZ, R0, 0x4000, RZ, 0xc0, !PT ;  /* 0x0000400000ff7812 */ /* 0x000fc4000784c0ff */
[----:B------:R-:W-:Y:S02]  /*abd0*/  @P4 SEL R18, R39, R38, P1 ;  /* 0x0000002627124207 */ /* 0x000fe40000800000 */
[----:B------:R-:W-:Y:S01]  /*abe0*/  ISETP.NE.AND P1, PT, R17, RZ, PT ;  /* 0x000000ff1100720c */ /* 0x000fe20003f25270 */
[----:B--2---:R-:W-:Y:S01]  /*abf0*/  IMAD.IADD R17, R19, 0x1, -R12 ;  /* 0x0000000113117824 */ /* 0x004fe200078e0a0c */
[C---:B------:R-:W-:Y:S02]  /*ac00*/  LOP3.LUT P6, RZ, R0.reuse, 0x2000, RZ, 0xc0, !PT ;  /* 0x0000200000ff7812 */ /* 0x040fe400078cc0ff */
[----:B------:R-:W-:Y:S02]  /*ac10*/  LOP3.LUT P5, RZ, R0, 0x1000, RZ, 0xc0, !PT ;  /* 0x0000100000ff7812 */ /* 0x000fe400078ac0ff */
[----:B------:R-:W-:Y:S02]  /*ac20*/  P2R R16, PR, RZ, 0x8 ;  /* 0x00000008ff107803 */ /* 0x000fe40000000000 */
[----:B------:R-:W-:-:S02]  /*ac30*/  @P0 SEL R20, R37, R36, P2 ;  /* 0x0000002425140207 */ /* 0x000fc40001000000 */
[----:B------:R-:W-:Y:S02]  /*ac40*/  ISETP.NE.AND P2, PT, R22, RZ, PT ;  /* 0x000000ff1600720c */ /* 0x000fe40003f45270 */
[----:B------:R-:W-:Y:S02]  /*ac50*/  LOP3.LUT P3, RZ, R0, 0x800, RZ, 0xc0, !PT ;  /* 0x0000080000ff7812 */ /* 0x000fe4000786c0ff */
[----:B------:R-:W-:-:S09]  /*ac60*/  @P1 SEL R22, R35, R34, P6 ;  /* 0x0000002223161207 */ /* 0x000fd20003000000 */
[----:B------:R-:W-:Y:S02]  /*ac70*/  @P2 SEL R23, R33, R32, P5 ;  /* 0x0000002021172207 */ /* 0x000fe40002800000 */
[----:B------:R-:W-:-:S13]  /*ac80*/  R2P PR, R51, 0x60 ;  /* 0x0000006033007804 */ /* 0x000fda0000000000 */
[----:B------:R-:W-:Y:S02]  /*ac90*/  @P6 SEL R25, R29, R28, P3 ;  /* 0x0000001c1d196207 */ /* 0x000fe40001800000 */
[----:B------:R-:W-:-:S13]  /*aca0*/  ISETP.NE.AND P3, PT, R16, RZ, PT ;  /* 0x000000ff1000720c */ /* 0x000fda0003f65270 */
[C---:B------:R-:W-:Y:S02]  /*acb0*/  @P3 VIADD R19, R17.reuse, 0x1 ;  /* 0x0000000111133836 */ /* 0x040fe40000000000 */
[----:B------:R-:W-:Y:S02]  /*acc0*/  @P3 IMAD R16, R17, 0x4, R2 ;  /* 0x0000000411103824 */ /* 0x000fe400078e0202 */
[----:B------:R-:W-:-:S03]  /*acd0*/  @P3 IMAD.MOV.U32 R17, RZ, RZ, R19 ;  /* 0x000000ffff113224 */ /* 0x000fc600078e0013 */
[----:B------:R2:W-:Y:S01]  /*ace0*/  @P3 STS [R16+0x800], R21 ;  /* 0x0008001510003388 */ /* 0x0005e20000000800 */
[C---:B------:R-:W-:Y:S01]  /*acf0*/  @P4 VIADD R19, R17.reuse, 0x1 ;  /* 0x0000000111134836 */ /* 0x040fe20000000000 */
[----:B------:R-:W-:Y:S01]  /*ad00*/  LOP3.LUT P3, RZ, R0, 0x400, RZ, 0xc0, !PT ;  /* 0x0000040000ff7812 */ /* 0x000fe2000786c0ff */
[----:B------:R-:W-:Y:S02]  /*ad10*/  @P4 IMAD R27, R17, 0x4, R2 ;  /* 0x00000004111b4824 */ /* 0x000fe400078e0202 */
[----:B------:R-:W-:-:S03]  /*ad20*/  @P4 IMAD.MOV.U32 R17, RZ, RZ, R19 ;  /* 0x000000ffff114224 */ /* 0x000fc600078e0013 */
[----:B------:R0:W-:Y:S01]  /*ad30*/  @P4 STS [R27+0x800], R18 ;  /* 0x000800121b004388 */ /* 0x0001e20000000800 */
        /* <DEDUP_REMOVED lines=9> */
[----:B--2---:R-:W-:Y:S01]  /*add0*/  @P2 VIADD R16, R17, 0x1 ;  /* 0x0000000111102836 */ /* 0x004fe20000000000 */
[----:B------:R-:W-:Y:S01]  /*ade0*/  LOP3.LUT P1, RZ, R43, 0x80, RZ, 0xc0, !PT ;  /* 0x000000802bff7812 */ /* 0x000fe2000782c0ff */
[----:B------:R-:W-:Y:S02]  /*adf0*/  @P2 IMAD R26, R17, 0x4, R2 ;  /* 0x00000004111a2824 */ /* 0x000fe400078e0202 */
[----:B------:R-:W-:Y:S02]  /*ae00*/  @P2 IMAD.MOV.U32 R17, RZ, RZ, R16 ;  /* 0x000000ffff112224 */ /* 0x000fe400078e0010 */
[----:B------:R-:W-:Y:S01]  /*ae10*/  @P0 SEL R3, R3, R4, P3 ;  /* 0x0000000403030207 */ /* 0x000fe20001800000 */
[----:B------:R-:W-:Y:S01]  /*ae20*/  @P2 STS [R26+0x800], R23 ;  /* 0x000800171a002388 */ /* 0x000fe20000000800 */
[C---:B------:R-:W-:Y:S02]  /*ae30*/  @P5 VIADD R16, R17.reuse, 0x1 ;  /* 0x0000000111105836 */ /* 0x040fe40000000000 */
[----:B0-----:R-:W-:-:S02]  /*ae40*/  @P5 IMAD R18, R17, 0x4, R2 ;  /* 0x0000000411125824 */ /* 0x001fc400078e0202 */
[----:B------:R-:W-:-:S04]  /*ae50*/  @P5 IMAD.MOV.U32 R17, RZ, RZ, R16 ;  /* 0x000000ffff115224 */ /* 0x000fc800078e0010 */
[C---:B------:R-:W-:Y:S02]  /*ae60*/  @P6 VIADD R16, R17.reuse, 0x1 ;  /* 0x0000000111106836 */ /* 0x040fe40000000000 */
[----:B-1----:R-:W-:Y:S02]  /*ae70*/  @P6 IMAD R20, R17, 0x4, R2 ;  /* 0x0000000411146824 */ /* 0x002fe400078e0202 */
[----:B------:R-:W-:-:S04]  /*ae80*/  @P6 IMAD.MOV.U32 R17, RZ, RZ, R16 ;  /* 0x000000ffff116224 */ /* 0x000fc800078e0010 */
[C---:B------:R-:W-:Y:S02]  /*ae90*/  @P1 IMAD R19, R17.reuse, 0x4, R2 ;  /* 0x0000000411131824 */ /* 0x040fe400078e0202 */
[----:B------:R-:W-:-:S04]  /*aea0*/  @P1 VIADD R16, R17, 0x1 ;  /* 0x0000000111101836 */ /* 0x000fc80000000000 */
[----:B------:R-:W-:-:S04]  /*aeb0*/  @P1 IMAD.MOV.U32 R17, RZ, RZ, R16 ;  /* 0x000000ffff111224 */ /* 0x000fc800078e0010 */
[C---:B------:R-:W-:Y:S02]  /*aec0*/  @P0 VIADD R4, R17.reuse, 0x1 ;  /* 0x0000000111040836 */ /* 0x040fe40000000000 */
[----:B------:R-:W-:Y:S02]  /*aed0*/  @P0 IMAD R16, R17, 0x4, R2 ;  /* 0x0000000411100824 */ /* 0x000fe400078e0202 */
[----:B------:R-:W-:Y:S01]  /*aee0*/  @P0 IMAD.MOV.U32 R17, RZ, RZ, R4 ;  /* 0x000000ffff110224 */ /* 0x000fe200078e0004 */
[----:B----4-:R0:W-:Y:S01]  /*aef0*/  @P5 STS [R18+0x800], R46 ;  /* 0x0008002e12005388 */ /* 0x0101e20000000800 */
[----:B------:R-:W-:-:S03]  /*af00*/  LOP3.LUT P5, RZ, R0, 0x200, RZ, 0xc0, !PT ;  /* 0x0000020000ff7812 */ /* 0x000fc600078ac0ff */
[----:B------:R-:W-:Y:S04]  /*af10*/  @P6 STS [R20+0x800], R25 ;  /* 0x0008001914006388 */ /* 0x000fe80000000800 */
[----:B-----5:R-:W-:Y:S01]  /*af20*/  @P1 STS [R19+0x800], R30 ;  /* 0x0008001e13001388 */ /* 0x020fe20000000800 */
[----:B------:R-:W-:-:S03]  /*af30*/  R2P PR, R50.B1, 0x6 ;  /* 0x0000000632007804 */ /* 0x000fc60000001000 */
[----:B------:R1:W-:Y:S02]  /*af40*/  @P0 STS [R16+0x800], R3 ;  /* 0x0008000310000388 */ /* 0x0003e40000000800 */
[----:B------:R-:W-:-:S08]  /*af50*/  R2P PR, R49.B1, 0x18 ;  /* 0x0000001831007804 */ /* 0x000fd00000001000 */
[C---:B------:R-:W-:Y:S02]  /*af60*/  @P1 VIADD R4, R17.reuse, 0x1 ;  /* 0x0000000111041836 */ /* 0x040fe40000000000 */
[----:B------:R-:W-:Y:S02]  /*af70*/  @P1 IMAD R21, R17, 0x4, R2 ;  /* 0x0000000411151824 */ /* 0x000fe400078e0202 */
[----:B------:R-:W-:Y:S01]  /*af80*/  @P1 IMAD.MOV.U32 R17, RZ, RZ, R4 ;  /* 0x000000ffff111224 */ /* 0x000fe200078e0004 */
[----:B------:R-:W-:Y:S02]  /*af90*/  @P2 SEL R4, R5, R6, P5 ;  /* 0x0000000605042207 */ /* 0x000fe40002800000 */
[----:B------:R-:W-:Y:S01]  /*afa0*/  @P1 STS [R21+0x800], R60 ;  /* 0x0008003c15001388 */ /* 0x000fe20000000800 */
[C---:B0-----:R-:W-:Y:S01]  /*afb0*/  @P2 VIADD R18, R17.reuse, 0x1 ;  /* 0x0000000111122836 */ /* 0x041fe20000000000 */
[----:B------:R-:W-:Y:S01]  /*afc0*/  LOP3.LUT P1, RZ, R0, 0x80, RZ, 0xc0, !PT ;  /* 0x0000008000ff7812 */ /* 0x000fe2000782c0ff */
[----:B------:R-:W-:-:S02]  /*afd0*/  @P2 IMAD R5, R17, 0x4, R2 ;  /* 0x0000000411052824 */ /* 0x000fc400078e0202 */
[----:B------:R-:W-:-:S03]  /*afe0*/  @P2 IMAD.MOV.U32 R17, RZ, RZ, R18 ;  /* 0x000000ffff112224 */ /* 0x000fc600078e0012 */
[----:B------:R0:W-:Y:S01]  /*aff0*/  @P2 STS [R5+0x800], R4 ;  /* 0x0008000405002388 */ /* 0x0001e20000000800 */
[----:B------:R-:W-:Y:S01]  /*b000*/  LOP3.LUT P2, RZ, R0, 0x100, RZ, 0xc0, !PT ;  /* 0x0000010000ff7812 */ /* 0x000fe2000784c0ff */
[C---:B------:R-:W-:Y:S02]  /*b010*/  @P3 VIADD R6, R17.reuse, 0x1 ;  /* 0x0000000111063836 */ /* 0x040fe40000000000 */
[----:B-1----:R-:W-:Y:S01]  /*b020*/  @P3 IMAD R16, R17, 0x4, R2 ;  /* 0x0000000411103824 */ /* 0x002fe200078e0202 */
[----:B------:R-:W-:Y:S01]  /*b030*/  R2P PR, R45.B1, 0x60 ;  /* 0x000000602d007804 */ /* 0x000fe20000001000 */
[----:B------:R-:W-:Y:S01]  /*b040*/  @P3 IMAD.MOV.U32 R17, RZ, RZ, R6 ;  /* 0x000000ffff113224 */ /* 0x000fe200078e0006 */
[C---:B------:R-:W-:Y:S02]  /*b050*/  LOP3.LUT P0, RZ, R42.reuse, 0x8000, RZ, 0xc0, !PT ;  /* 0x000080002aff7812 */ /* 0x040fe4000780c0ff */
[----:B------:R1:W-:Y:S01]  /*b060*/  @P3 STS [R16+0x800], R59 ;  /* 0x0008003b10003388 */ /* 0x0003e20000000800 */
[C---:B------:R-:W-:Y:S01]  /*b070*/  @P4 VIADD R3, R17.reuse, 0x1 ;  /* 0x0000000111034836 */ /* 0x040fe20000000000 */
[----:B------:R-:W-:Y:S01]  /*b080*/  LOP3.LUT P3, RZ, R42, 0x10000, RZ, 0xc0, !PT ;  /* 0x000100002aff7812 */ /* 0x000fe2000786c0ff */
[----:B------:R-:W-:-:S02]  /*b090*/  @P4 IMAD R6, R17, 0x4, R2 ;  /* 0x0000000411064824 */ /* 0x000fc400078e0202 */
[----:B------:R-:W-:-:S04]  /*b0a0*/  @P4 IMAD.MOV.U32 R17, RZ, RZ, R3 ;  /* 0x000000ffff114224 */ /* 0x000fc800078e0003 */
[C---:B------:R-:W-:Y:S02]  /*b0b0*/  @P5 VIADD R3, R17.reuse, 0x1 ;  /* 0x0000000111035836 */ /* 0x040fe40000000000 */
[----:B------:R-:W-:Y:S02]  /*b0c0*/  @P5 IMAD R19, R17, 0x4, R2 ;  /* 0x0000000411135824 */ /* 0x000fe400078e0202 */
[----:B------:R-:W-:Y:S01]  /*b0d0*/  @P5 IMAD.MOV.U32 R17, RZ, RZ, R3 ;  /* 0x000000ffff115224 */ /* 0x000fe200078e0003 */
[----:B------:R-:W-:-:S03]  /*b0e0*/  @P4 SEL R3, R7, R8, P2 ;  /* 0x0000000807034207 */ /* 0x000fc60001000000 */
[C---:B0-----:R-:W-:Y:S02]  /*b0f0*/  @P6 VIADD R4, R17.reuse, 0x1 ;  /* 0x0000000111046836 */ /* 0x041fe40000000000 */
[----:B------:R-:W-:Y:S01]  /*b100*/  @P6 IMAD R5, R17, 0x4, R2 ;  /* 0x0000000411056824 */ /* 0x000fe200078e0202 */
[----:B------:R1:W-:Y:S01]  /*b110*/  @P4 STS [R6+0x800], R3 ;  /* 0x0008000306004388 */ /* 0x0003e20000000800 */
[----:B------:R-:W-:Y:S01]  /*b120*/  @P6 IMAD.MOV.U32 R17, RZ, RZ, R4 ;  /* 0x000000ffff116224 */ /* 0x000fe200078e0004 */
[----:B------:R-:W-:Y:S02]  /*b130*/  LOP3.LUT P4, RZ, R0, 0x20, RZ, 0xc0, !PT ;  /* 0x0000002000ff7812 */ /* 0x000fe4000788c0ff */
[----:B------:R-:W-:Y:S01]  /*b140*/  @P6 SEL R4, R9, R10, P1 ;  /* 0x0000000a09046207 */ /* 0x000fe20000800000 */
[C---:B------:R-:W-:Y:S01]  /*b150*/  @P0 VIADD R7, R17.reuse, 0x1 ;  /* 0x0000000111070836 */ /* 0x040fe20000000000 */
[----:B------:R-:W-:Y:S01]  /*b160*/  R2P PR, R44.B2, 0x6 ;  /* 0x000000062c007804 */ /* 0x000fe20000002000 */
[----:B------:R-:W-:Y:S01]  /*b170*/  @P0 IMAD R8, R17, 0x4, R2 ;  /* 0x0000000411080824 */ /* 0x000fe200078e0202 */
[----:B------:R1:W-:Y:S01]  /*b180*/  @P5 STS [R19+0x800], R58 ;  /* 0x0008003a13005388 */ /* 0x0003e20000000800 */
[----:B------:R-:W-:Y:S01]  /*b190*/  @P0 IMAD.MOV.U32 R17, RZ, RZ, R7 ;  /* 0x000000ffff110224 */ /* 0x000fe200078e0007 */
[----:B------:R-:W-:-:S02]  /*b1a0*/  @P3 SEL R11, R11, R24, P4 ;  /* 0x000000180b0b3207 */ /* 0x000fc40002000000 */
[----:B------:R1:W-:Y:S01]  /*b1b0*/  @P6 STS [R5+0x800], R4 ;  /* 0x0008000405006388 */ /* 0x0003e20000000800 */
[C---:B------:R-:W-:Y:S02]  /*b1c0*/  @P3 VIADD R0, R17.reuse, 0x1 ;  /* 0x0000000111003836 */ /* 0x040fe40000000000 */
[----:B------:R-:W-:Y:S01]  /*b1d0*/  @P3 IMAD R10, R17, 0x4, R2 ;  /* 0x00000004110a3824 */ /* 0x000fe200078e0202 */
[----:B------:R1:W-:Y:S01]  /*b1e0*/  @P0 STS [R8+0x800], R57 ;  /* 0x0008003908000388 */ /* 0x0003e20000000800 */
[----:B------:R-:W-:Y:S01]  /*b1f0*/  @P3 IMAD.MOV.U32 R17, RZ, RZ, R0 ;  /* 0x000000ffff113224 */ /* 0x000fe200078e0000 */
[----:B---3--:R-:W-:Y:S02]  /*b200*/  ISETP.GE.AND P0, PT, R53, R14, PT ;  /* 0x0000000e3500720c */ /* 0x008fe40003f06270 */
[----:B------:R1:W-:Y:S01]  /*b210*/  @P3 STS [R10+0x800], R11 ;  /* 0x0008000b0a003388 */ /* 0x0003e20000000800 */
[C---:B------:R-:W-:Y:S02]  /*b220*/  @P1 VIADD R0, R17.reuse, 0x1 ;  /* 0x0000000111001836 */ /* 0x040fe40000000000 */
[----:B------:R-:W-:-:S02]  /*b230*/  @P1 IMAD R7, R17, 0x4, R2 ;  /* 0x0000000411071824 */ /* 0x000fc400078e0202 */
[----:B------:R-:W-:-:S03]  /*b240*/  @P1 IMAD.MOV.U32 R17, RZ, RZ, R0 ;  /* 0x000000ffff111224 */ /* 0x000fc600078e0000 */
[----:B------:R1:W-:Y:S01]  /*b250*/  @P1 STS [R7+0x800], R56 ;  /* 0x0008003807001388 */ /* 0x0003e20000000800 */
[----:B------:R-:W-:-:S05]  /*b260*/  @P2 IMAD R0, R17, 0x4, R2 ;  /* 0x0000000411002824 */ /* 0x000fca00078e0202 */
[----:B------:R1:W-:Y:S01]  /*b270*/  @P2 STS [R0+0x800], R55 ;  /* 0x0008003700002388 */ /* 0x0003e20000000800 */
[----:B------:R-:W-:Y:S06]  /*b280*/  BAR.SYNC.DEFER_BLOCKING 0x0 ;  /* 0x0000000000007b1d */ /* 0x000fec0000010000 */
[----:B------:R-:W-:Y:S05]  /*b290*/  @P0 BRA `(.L_x_136) ;  /* 0x0000000400fc0947 */ /* 0x000fea0003800000 */
[----:B-1----:R-:W-:Y:S01]  /*b2a0*/  LOP3.LUT R3, RZ, R53, RZ, 0x33, !PT ;  /* 0x00000035ff037212 */ /* 0x002fe200078e33ff */
[----:B------:R-:W-:Y:S04]  /*b2b0*/  BSSY.RECONVERGENT B1, `(.L_x_137) ;  /* 0x000001e000017945 */ /* 0x000fe80003800200 */
[----:B------:R-:W-:-:S05]  /*b2c0*/  IMAD.IADD R0, R3, 0x1, R14 ;  /* 0x0000000103007824 */ /* 0x000fca00078e020e */
[C---:B------:R-:W-:Y:S02]  /*b2d0*/  LOP3.LUT R3, R0.reuse, 0x600, RZ, 0xc0, !PT ;  /* 0x0000060000037812 */ /* 0x040fe400078ec0ff */
[----:B------:R-:W-:Y:S02]  /*b2e0*/  ISETP.GE.U32.AND P1, PT, R0, 0x600, PT ;  /* 0x000006000000780c */ /* 0x000fe40003f26070 */
[----:B------:R-:W-:Y:S01]  /*b2f0*/  ISETP.NE.AND P0, PT, R3, 0x600, PT ;  /* 0x000006000300780c */ /* 0x000fe20003f05270 */
[----:B------:R-:W-:-:S12]  /*b300*/  IMAD.MOV.U32 R3, RZ, RZ, R53 ;  /* 0x000000ffff037224 */ /* 0x000fd800078e0035 */
[----:B------:R-:W-:Y:S05]  /*b310*/  @!P0 BRA `(.L_x_138) ;  /* 0x00000000005c8947 */ /* 0x000fea0003800000 */
[----:B------:R-:W0:Y:S01]  /*b320*/  LDCU.64 UR4, c[0x0][0x3b0] ;  /* 0x00007600ff0477ac */ /* 0x000e220008000a00 */
[----:B------:R-:W-:Y:S01]  /*b330*/  LEA.HI R0, R0, 0x1, RZ, 0x17 ;  /* 0x0000000100007811 */ /* 0x000fe200078fb8ff */
[C---:B------:R-:W-:Y:S01]  /*b340*/  IMAD R5, R53.reuse, 0x4, R2 ;  /* 0x0000000435057824 */ /* 0x040fe200078e0202 */
[----:B------:R-:W-:-:S03]  /*b350*/  IADD3 R9, P0, PT, R53, R12, RZ ;  /* 0x0000000c35097210 */ /* 0x000fc60007f1e0ff */
[C---:B------:R-:W-:Y:S01]  /*b360*/  IMAD.SHL.U32 R3, R0.reuse, 0x200, RZ ;  /* 0x0000020000037824 */ /* 0x040fe200078e00ff */
[----:B------:R-:W-:Y:S01]  /*b370*/  LOP3.LUT R0, R0, 0x3, RZ, 0xc0, !PT ;  /* 0x0000000300007812 */ /* 0x000fe200078ec0ff */
[----:B------:R-:W-:-:S03]  /*b380*/  IMAD.X R6, RZ, RZ, R13, P0 ;  /* 0x000000ffff067224 */ /* 0x000fc600000e060d */
[----:B------:R-:W-:Y:S01]  /*b390*/  LOP3.LUT R4, R3, 0x600, RZ, 0xc0, !PT ;  /* 0x0000060003047812 */ /* 0x000fe200078ec0ff */
[----:B------:R-:W-:-:S04]  /*b3a0*/  IMAD.MOV R0, RZ, RZ, -R0 ;  /* 0x000000ffff007224 */ /* 0x000fc800078e0a00 */
[----:B------:R-:W-:Y:S01]  /*b3b0*/  IMAD.IADD R3, R4, 0x1, R53 ;  /* 0x0000000104037824 */ /* 0x000fe200078e0235 */
[----:B0-----:R-:W-:-:S04]  /*b3c0*/  LEA R8, P0, R9, UR4, 0x2 ;  /* 0x0000000409087c11 */ /* 0x001fc8000f8010ff */
[----:B------:R-:W-:Y:S01]  /*b3d0*/  LEA.HI.X R9, R9, UR5, R6, 0x2, P0 ;  /* 0x0000000509097c11 */ /* 0x000fe200080f1406 */
[----:B------:R-:W-:-:S08]  /*b3e0*/  VIADD R6, R5, 0x800 ;  /* 0x0000080005067836 */ /* 0x000fd00000000000 */
.L_x_139:
[----:B0-----:R0:W1:Y:S01]  /*b3f0*/  LDS R7, [R6] ;  /* 0x0000000006077984 */ /* 0x0010620000000800 */
[----:B------:R-:W-:Y:S01]  /*b400*/  IMAD.MOV.U32 R4, RZ, RZ, R8 ;  /* 0x000000ffff047224 */ /* 0x000fe200078e0008 */
[----:B------:R-:W-:Y:S01]  /*b410*/  IADD3 R8, P2, PT, R8, 0x800, RZ ;  /* 0x0000080008087810 */ /* 0x000fe20007f5e0ff */
[--C-:B------:R-:W-:Y:S02]  /*b420*/  IMAD.MOV.U32 R5, RZ, RZ, R9.reuse ;  /* 0x000000ffff057224 */ /* 0x100fe400078e0009 */
[----:B------:R-:W-:Y:S02]  /*b430*/  VIADD R0, R0, 0x1 ;  /* 0x0000000100007836 */ /* 0x000fe40000000000 */
[----:B------:R-:W-:Y:S02]  /*b440*/  IMAD.X R9, RZ, RZ, R9, P2 ;  /* 0x000000ffff097224 */ /* 0x000fe400010e0609 */
[----:B0-----:R-:W-:Y:S01]  /*b450*/  VIADD R6, R6, 0x800 ;  /* 0x0000080006067836 */ /* 0x001fe20000000000 */
[----:B------:R-:W-:Y:S01]  /*b460*/  ISETP.NE.AND P0, PT, R0, RZ, PT ;  /* 0x000000ff0000720c */ /* 0x000fe20003f05270 */
[----:B-1----:R0:W-:-:S12]  /*b470*/  STG.E desc[UR6][R4.64], R7 ;  /* 0x0000000704007986 */ /* 0x0021d8000c101906 */
[----:B------:R-:W-:Y:S05]  /*b480*/  @P0 BRA `(.L_x_139) ;  /* 0xfffffffc00d80947 */ /* 0x000fea000383ffff */
.L_x_138:
[----:B------:R-:W-:Y:S05]  /*b490*/  BSYNC.RECONVERGENT B1 ;  /* 0x0000000000017941 */ /* 0x000fea0003800200 */
.L_x_137:
[----:B------:R-:W-:Y:S05]  /*b4a0*/  @!P1 BRA `(.L_x_136) ;  /* 0x0000000400789947 */ /* 0x000fea0003800000 */
[----:B------:R-:W1:Y:S01]  /*b4b0*/  LDCU.64 UR4, c[0x0][0x3b0] ;  /* 0x00007600ff0477ac */ /* 0x000e620008000a00 */
[----:B------:R-:W-:Y:S01]  /*b4c0*/  IMAD.IADD R6, R14, 0x1, -R3 ;  /* 0x000000010e067824 */ /* 0x000fe200078e0a03 */
[C---:B------:R-:W-:Y:S01]  /*b4d0*/  IADD3 R0, P0, PT, R3.reuse, R12, RZ ;  /* 0x0000000c03007210 */ /* 0x040fe20007f1e0ff */
[----:B------:R-:W-:Y:S01]  /*b4e0*/  IMAD R2, R3, 0x4, R2 ;  /* 0x0000000403027824 */ /* 0x000fe200078e0202 */
[----:B------:R-:W-:Y:S02]  /*b4f0*/  BSSY.RECONVERGENT B1, `(.L_x_140) ;  /* 0x0000034000017945 */ /* 0x000fe40003800200 */
[----:B------:R-:W-:Y:S01]  /*b500*/  ISETP.GT.AND P1, PT, R6, 0x1800, PT ;  /* 0x000018000600780c */ /* 0x000fe20003f24270 */
[----:B0-----:R-:W-:Y:S02]  /*b510*/  IMAD.X R5, RZ, RZ, R13, P0 ;  /* 0x000000ffff057224 */ /* 0x001fe400000e060d */
[----:B------:R-:W-:Y:S01]  /*b520*/  VIADD R2, R2, 0x2000 ;  /* 0x0000200002027836 */ /* 0x000fe20000000000 */
[----:B-1----:R-:W-:-:S04]  /*b530*/  LEA R4, P0, R0, UR4, 0x2 ;  /* 0x0000000400047c11 */ /* 0x002fc8000f8010ff */
[----:B------:R-:W-:Y:S02]  /*b540*/  LEA.HI.X R0, R0, UR5, R5, 0x2, P0 ;  /* 0x0000000500007c11 */ /* 0x000fe400080f1405 */
[----:B------:R-:W-:-:S05]  /*b550*/  IADD3 R4, P0, PT, R4, 0x1000, RZ ;  /* 0x0000100004047810 */ /* 0x000fca0007f1e0ff */
[----:B------:R-:W-:Y:S01]  /*b560*/  IMAD.X R5, RZ, RZ, R0, P0 ;  /* 0x000000ffff057224 */ /* 0x000fe200000e0600 */
[----:B------:R-:W-:Y:S01]  /*b570*/  PLOP3.LUT P0, PT, PT, PT, PT, 0x80, 0x8 ;  /* 0x000000000008781c */ /* 0x000fe20003f0f070 */
[----:B------:R-:W-:-:S12]  /*b580*/  @!P1 BRA `(.L_x_141) ;  /* 0x0000000000a89947 */ /* 0x000fd80003800000 */
[----:B------:R-:W-:Y:S01]  /*b590*/  PLOP3.LUT P0, PT, PT, PT, PT, 0x8, 0x80 ;  /* 0x000000000080781c */ /* 0x000fe20003f0e170 */
[----:B------:R-:W-:-:S12]  /*b5a0*/  VIADD R6, R14, 0xffffe800 ;  /* 0xffffe8000e067836 */ /* 0x000fd80000000000 */
.L_x_142:
[----:B------:R-:W0:Y:S01]  /*b5b0*/  LDS R7, [R2+-0x1800] ;  /* 0xffe8000002077984 */ /* 0x000e220000000800 */
[----:B------:R-:W-:Y:S01]  /*b5c0*/  VIADD R3, R3, 0x2000 ;  /* 0x0000200003037836 */ /* 0x000fe20000000000 */
[----:B------:R-:W-:Y:S02]  /*b5d0*/  IADD3 R0, P2, PT, R4, 0x8000, RZ ;  /* 0x0000800004007810 */ /* 0x000fe40007f5e0ff */
[----:B------:R-:W1:Y:S02]  /*b5e0*/  LDS R9, [R2+-0x1000] ;  /* 0xfff0000002097984 */ /* 0x000e640000000800 */
[----:B------:R-:W-:Y:S02]  /*b5f0*/  ISETP.GE.AND P1, PT, R3, R6, PT ;  /* 0x000000060300720c */ /* 0x000fe40003f26270 */
[----:B------:R-:W2:Y:S04]  /*b600*/  LDS R11, [R2+-0x800] ;  /* 0xfff80000020b7984 */ /* 0x000ea80000000800 */
[----:B------:R-:W3:Y:S04]  /*b610*/  LDS R17, [R2] ;  /* 0x0000000002117984 */ /* 0x000ee80000000800 */
[----:B------:R-:W4:Y:S04]  /*b620*/  LDS R19, [R2+0x800] ;  /* 0x0008000002137984 */ /* 0x000f280000000800 */
[----:B------:R-:W5:Y:S04]  /*b630*/  LDS R21, [R2+0x1000] ;  /* 0x0010000002157984 */ /* 0x000f680000000800 */
        /* <DEDUP_REMOVED lines=9> */
[----:B------:R2:W5:Y:S04]  /*b6d0*/  LDS R41, [R2+0x6000] ;  /* 0x0060000002297984 */ /* 0x0005680000000800 */
[----:B0-----:R0:W-:Y:S04]  /*b6e0*/  STG.E desc[UR6][R4.64+-0x1000], R7 ;  /* 0xfff0000704007986 */ /* 0x0011e8000c101906 */
[----:B-1----:R-:W-:Y:S01]  /*b6f0*/  STG.E desc[UR6][R4.64+-0x800], R9 ;  /* 0xfff8000904007986 */ /* 0x002fe2000c101906 */
[----:B--2---:R-:W-:-:S03]  /*b700*/  VIADD R2, R2, 0x8000 ;  /* 0x0000800002027836 */ /* 0x004fc60000000000 */
[----:B------:R-:W-:Y:S01]  /*b710*/  STG.E desc[UR6][R4.64], R11 ;  /* 0x0000000b04007986 */ /* 0x000fe2000c101906 */
[----:B0-----:R-:W-:-:S03]  /*b720*/  IMAD.X R7, RZ, RZ, R5, P2 ;  /* 0x000000ffff077224 */ /* 0x001fc600010e0605 */
[----:B---3--:R-:W-:Y:S04]  /*b730*/  STG.E desc[UR6][R4.64+0x800], R17 ;  /* 0x0008001104007986 */ /* 0x008fe8000c101906 */
[----:B----4-:R-:W-:Y:S04]  /*b740*/  STG.E desc[UR6][R4.64+0x1000], R19 ;  /* 0x0010001304007986 */ /* 0x010fe8000c101906 */
[----:B-----5:R-:W-:Y:S04]  /*b750*/  STG.E desc[UR6][R4.64+0x1800], R21 ;  /* 0x0018001504007986 */ /* 0x020fe8000c101906 */
        /* <DEDUP_REMOVED lines=13> */
.L_x_141:
[----:B------:R-:W-:Y:S05]  /*b830*/  BSYNC.RECONVERGENT B1 ;  /* 0x0000000000017941 */ /* 0x000fea0003800200 */
.L_x_140:
[----:B------:R-:W-:Y:S01]  /*b840*/  IMAD.IADD R0, R14, 0x1, -R3 ;  /* 0x000000010e007824 */ /* 0x000fe200078e0a03 */
[----:B------:R-:W-:Y:S04]  /*b850*/  BSSY.RECONVERGENT B1, `(.L_x_143) ;  /* 0x000001a000017945 */ /* 0x000fe80003800200 */
[----:B------:R-:W-:-:S13]  /*b860*/  ISETP.GT.AND P1, PT, R0, 0x800, PT ;  /* 0x000008000000780c */ /* 0x000fda0003f24270 */
[----:B------:R-:W-:Y:S05]  /*b870*/  @!P1 BRA `(.L_x_144) ;  /* 0x00000000005c9947 */ /* 0x000fea0003800000 */
[----:B------:R-:W0:Y:S01]  /*b880*/  LDS R7, [R2+-0x1800] ;  /* 0xffe8000002077984 */ /* 0x000e220000000800 */
[----:B------:R-:W-:Y:S01]  /*b890*/  IADD3 R0, P1, PT, R4, 0x4000, RZ ;  /* 0x0000400004007810 */ /* 0x000fe20007f3e0ff */
[----:B------:R-:W-:Y:S01]  /*b8a0*/  VIADD R3, R3, 0x1000 ;  /* 0x0000100003037836 */ /* 0x000fe20000000000 */
[----:B------:R-:W-:Y:S01]  /*b8b0*/  PLOP3.LUT P0, PT, PT, PT, PT, 0x8, 0x80 ;  /* 0x000000000080781c */ /* 0x000fe20003f0e170 */
[----:B------:R-:W1:Y:S02]  /*b8c0*/  LDS R9, [R2+-0x1000] ;  /* 0xfff0000002097984 */ /* 0x000e640000000800 */
[----:B------:R-:W-:Y:S02]  /*b8d0*/  IMAD.X R27, RZ, RZ, R5, P1 ;  /* 0x000000ffff1b7224 */ /* 0x000fe400008e0605 */
[----:B------:R-:W2:Y:S04]  /*b8e0*/  LDS R11, [R2+-0x800] ;  /* 0xfff80000020b7984 */ /* 0x000ea80000000800 */
[----:B------:R-:W3:Y:S04]  /*b8f0*/  LDS R17, [R2] ;  /* 0x0000000002117984 */ /* 0x000ee80000000800 */
[----:B------:R-:W4:Y:S04]  /*b900*/  LDS R19, [R2+0x800] ;  /* 0x0008000002137984 */ /* 0x000f280000000800 */
[----:B------:R-:W5:Y:S04]  /*b910*/  LDS R21, [R2+0x1000] ;  /* 0x0010000002157984 */ /* 0x000f680000000800 */
[----:B------:R-:W5:Y:S04]  /*b920*/  LDS R23, [R2+0x1800] ;  /* 0x0018000002177984 */ /* 0x000f680000000800 */
[----:B------:R0:W5:Y:S02]  /*b930*/  LDS R25, [R2+0x2000] ;  /* 0x0020000002197984 */ /* 0x0001640000000800 */
[----:B0-----:R-:W-:-:S02]  /*b940*/  VIADD R2, R2, 0x4000 ;  /* 0x0000400002027836 */ /* 0x001fc40000000000 */
[----:B------:R-:W-:Y:S04]  /*b950*/  STG.E desc[UR6][R4.64+-0x1000], R7 ;  /* 0xfff0000704007986 */ /* 0x000fe8000c101906 */
[----:B-1----:R-:W-:Y:S04]  /*b960*/  STG.E desc[UR6][R4.64+-0x800], R9 ;  /* 0xfff8000904007986 */ /* 0x002fe8000c101906 */
[----:B--2---:R-:W-:Y:S04]  /*b970*/  STG.E desc[UR6][R4.64], R11 ;  /* 0x0000000b04007986 */ /* 0x004fe8000c101906 */
[----:B---3--:R-:W-:Y:S04]  /*b980*/  STG.E desc[UR6][R4.64+0x800], R17 ;  /* 0x0008001104007986 */ /* 0x008fe8000c101906 */
[----:B----4-:R-:W-:Y:S04]  /*b990*/  STG.E desc[UR6][R4.64+0x1000], R19 ;  /* 0x0010001304007986 */ /* 0x010fe8000c101906 */
[----:B-----5:R-:W-:Y:S04]  /*b9a0*/  STG.E desc[UR6][R4.64+0x1800], R21 ;  /* 0x0018001504007986 */ /* 0x020fe8000c101906 */
[----:B------:R-:W-:Y:S04]  /*b9b0*/  STG.E desc[UR6][R4.64+0x2000], R23 ;  /* 0x0020001704007986 */ /* 0x000fe8000c101906 */
[----:B------:R0:W-:Y:S02]  /*b9c0*/  STG.E desc[UR6][R4.64+0x2800], R25 ;  /* 0x0028001904007986 */ /* 0x0001e4000c101906 */
[----:B0-----:R-:W-:-:S02]  /*b9d0*/  IMAD.MOV.U32 R4, RZ, RZ, R0 ;  /* 0x000000ffff047224 */ /* 0x001fc400078e0000 */
[----:B------:R-:W-:-:S07]  /*b9e0*/  IMAD.MOV.U32 R5, RZ, RZ, R27 ;  /* 0x000000ffff057224 */ /* 0x000fce00078e001b */
.L_x_144:
[----:B------:R-:W-:Y:S05]  /*b9f0*/  BSYNC.RECONVERGENT B1 ;  /* 0x0000000000017941 */ /* 0x000fea0003800200 */
.L_x_143:
[----:B------:R-:W-:-:S13]  /*ba00*/  ISETP.LT.OR P0, PT, R3, R14, P0 ;  /* 0x0000000e0300720c */ /* 0x000fda0000701670 */
[----:B------:R-:W0:Y:S04]  /*ba10*/  @P0 LDS R3, [R2+-0x1800] ;  /* 0xffe8000002030984 */ /* 0x000e280000000800 */
[----:B------:R-:W1:Y:S04]  /*ba20*/  @P0 LDS R7, [R2+-0x1000] ;  /* 0xfff0000002070984 */ /* 0x000e680000000800 */
[----:B------:R-:W2:Y:S04]  /*ba30*/  @P0 LDS R9, [R2+-0x800] ;  /* 0xfff8000002090984 */ /* 0x000ea80000000800 */
[----:B------:R-:W3:Y:S04]  /*ba40*/  @P0 LDS R11, [R2] ;  /* 0x00000000020b0984 */ /* 0x000ee80000000800 */
[----:B0-----:R4:W-:Y:S04]  /*ba50*/  @P0 STG.E desc[UR6][R4.64+-0x1000], R3 ;  /* 0xfff0000304000986 */ /* 0x0019e8000c101906 */
[----:B-1----:R4:W-:Y:S04]  /*ba60*/  @P0 STG.E desc[UR6][R4.64+-0x800], R7 ;  /* 0xfff8000704000986 */ /* 0x0029e8000c101906 */
[----:B--2---:R4:W-:Y:S04]  /*ba70*/  @P0 STG.E desc[UR6][R4.64], R9 ;  /* 0x0000000904000986 */ /* 0x0049e8000c101906 */
[----:B---3--:R4:W-:Y:S02]  /*ba80*/  @P0 STG.E desc[UR6][R4.64+0x800], R11 ;  /* 0x0008000b04000986 */ /* 0x0089e4000c101906 */
.L_x_136:
[----:B------:R-:W-:Y:S05]  /*ba90*/  BSYNC.RECONVERGENT B0 ;  /* 0x0000000000007941 */ /* 0x000fea0003800200 */
.L_x_135:
[----:B------:R-:W-:-:S13]  /*baa0*/  ISETP.NE.AND P0, PT, R53, RZ, PT ;  /* 0x000000ff3500720c */ /* 0x000fda0003f05270 */
[----:B------:R-:W-:Y:S05]  /*bab0*/  @P0 EXIT ;  /* 0x000000000000094d */ /* 0x000fea0003800000 */
[----:B-1--4-:R-:W1:Y:S01]  /*bac0*/  LDC.64 R2, c[0x0][0x3d0] ;  /* 0x0000f400ff027b82 */ /* 0x012e620000000a00 */
[----:B------:R-:W-:-:S05]  /*bad0*/  IADD3 R14, P0, PT, R14, R12, RZ ;  /* 0x0000000c0e0e7210 */ /* 0x000fca0007f1e0ff */
[----:B------:R-:W-:-:S05]  /*bae0*/  IMAD.X R15, R15, 0x1, R13, P0 ;  /* 0x000000010f0f7824 */ /* 0x000fca00000e060d */
[----:B-1----:R-:W-:Y:S01]  /*baf0*/  STG.E.64 desc[UR6][R2.64], R14 ;  /* 0x0000000e02007986 */ /* 0x002fe2000c101b06 */
[----:B------:R-:W-:Y:S05]  /*bb00*/  EXIT ;  /* 0x000000000000794d */ /* 0x000fea0003800000 */
.L_x_30:
[----:B------:R-:W-:Y:S01]  /*bb10*/  BSSY B1, `(.L_x_145) ;  /* 0x0000006000017945 */ /* 0x000fe20003800000 */
[----:B------:R-:W-:Y:S01]  /*bb20*/  PLOP3.LUT P3, PT, P3, PT, PT, 0x8, 0x80 ;  /* 0x000000000080781c */ /* 0x000fe20001f6e170 */
[----:B------:R-:W-:-:S12]  /*bb30*/  IMAD.MOV.U32 R16, RZ, RZ, -0x1 ;  /* 0xffffffffff107424 */ /* 0x000fd800078e00ff */
[----:B0-----:R-:W-:Y:S05]  /*bb40*/  WARPSYNC.COLLECTIVE R16, `(.L_x_146) ;  /* 0x0000000010087348 */ /* 0x001fea0003c00000 */
[----:B------:R-:W-:Y:S01]  /*bb50*/  VOTE.ANY P3, P3 ;  /* 0x0000000000ff7806 */ /* 0x000fe20001860100 */
[----:B0-----:R-:W-:-:S12]  /*bb60*/  ENDCOLLECTIVE ;  /* 0x000000000000791b */ /* 0x001fd80003800000 */
.L_x_146:
[----:B------:R-:W-:Y:S05]  /*bb70*/  BSYNC B1 ;  /* 0x0000000000017941 */ /* 0x000fea0003800000 */
.L_x_145:
[----:B------:R-:W-:Y:S05]  /*bb80*/  BRA `(.L_x_147) ;  /* 0xffffff84002c7947 */ /* 0x000fea000383ffff */
.L_x_34:
[----:B------:R-:W-:Y:S01]  /*bb90*/  BSSY B1, `(.L_x_148) ;  /* 0x0000006000017945 */ /* 0x000fe20003800000 */
[----:B------:R-:W-:Y:S01]  /*bba0*/  PLOP3.LUT P3, PT, P3, PT, PT, 0x8, 0x80 ;  /* 0x000000000080781c */ /* 0x000fe20001f6e170 */
[----:B------:R-:W-:-:S12]  /*bbb0*/  IMAD.MOV.U32 R16, RZ, RZ, -0x1 ;  /* 0xffffffffff107424 */ /* 0x000fd800078e00ff */
[----:B0-----:R-:W-:Y:S05]  /*bbc0*/  WARPSYNC.COLLECTIVE R16, `(.L_x_149) ;  /* 0x0000000010087348 */ /* 0x001fea0003c00000 */
[----:B------:R-:W-:Y:S01]  /*bbd0*/  VOTE.ANY P3, P3 ;  /* 0x0000000000ff7806 */ /* 0x000fe20001860100 */
[----:B0-----:R-:W-:-:S12]  /*bbe0*/  ENDCOLLECTIVE ;  /* 0x000000000000791b */ /* 0x001fd80003800000 */
.L_x_149:
[----:B------:R-:W-:Y:S05]  /*bbf0*/  BSYNC B1 ;  /* 0x0000000000017941 */ /* 0x000fea0003800000 */
.L_x_148:
[----:B------:R-:W-:Y:S05]  /*bc00*/  BRA `(.L_x_150) ;  /* 0xffffff8400407947 */ /* 0x000fea000383ffff */
.L_x_36:
[----:B------:R-:W-:Y:S01]  /*bc10*/  ISETP.NE.U32.AND P6, PT, R12, 0x65, PT ;  /* 0x000000650c00780c */ /* 0x000fe20003fc5070 */
[----:B------:R-:W-:Y:S01]  /*bc20*/  BSSY B1, `(.L_x_151) ;  /* 0x0000007000017945 */ /* 0x000fe20003800000 */
[----:B------:R-:W-:Y:S01]  /*bc30*/  PLOP3.LUT P3, PT, P3, PT, PT, 0x8, 0x80 ;  /* 0x000000000080781c */ /* 0x000fe20001f6e170 */
[----:B------:R-:W-:Y:S01]  /*bc40*/  IMAD.MOV.U32 R16, RZ, RZ, -0x1 ;  /* 0xffffffffff107424 */ /* 0x000fe200078e00ff */
[----:B------:R-:W-:-:S13]  /*bc50*/  ISETP.NE.AND.EX P6, PT, R13, RZ, PT, P6 ;  /* 0x000000ff0d00720c */ /* 0x000fda0003fc5360 */
[----:B0-----:R-:W-:Y:S05]  /*bc60*/  WARPSYNC.COLLECTIVE R16, `(.L_x_152) ;  /* 0x0000000010087348 */ /* 0x001fea0003c00000 */
[----:B------:R-:W-:Y:S01]  /*bc70*/  VOTE.ANY R16, PT, P3 ;  /* 0x0000000000107806 */ /* 0x000fe200018e0100 */
[----:B0-----:R-:W-:Y:S06]  /*bc80*/  ENDCOLLECTIVE ;  /* 0x000000000000791b */ /* 0x001fec0003800000 */
.L_x_152:
[----:B------:R-:W-:Y:S05]  /*bc90*/  BSYNC B1 ;  /* 0x0000000000017941 */ /* 0x000fea0003800000 */
.L_x_151:
[----:B------:R-:W0:Y:S01]  /*bca0*/  S2R R47, SR_GEMASK ;  /* 0x00000000002f7919 */ /* 0x000e220000003c00 */
[----:B------:R-:W-:Y:S02]  /*bcb0*/  IMAD.MOV.U32 R17, RZ, RZ, R14 ;  /* 0x000000ffff117224 */ /* 0x000fe400078e000e */
[----:B------:R-:W-:Y:S01]  /*bcc0*/  IMAD.MOV.U32 R13, RZ, RZ, 0x1 ;  /* 0x00000001ff0d7424 */ /* 0x000fe200078e00ff */
[----:B------:R-:W1:Y:S01]  /*bcd0*/  S2R R41, SR_CTAID.X ;  /* 0x0000000000297919 */ /* 0x000e620000002500 */
[----:B0-----:R-:W-:-:S05]  /*bce0*/  LOP3.LUT R16, R16, 0x80000000, R47, 0xec, !PT ;  /* 0x8000000010107812 */ /* 0x001fca00078eec2f */
[----:B------:R-:W-:-:S05]  /*bcf0*/  VIADD R3, R16, 0xffffffff ;  /* 0xffffffff10037836 */ /* 0x000fca0000000000 */
[----:B------:R-:W-:Y:S01]  /*bd00*/  LOP3.LUT R3, R16, R3, RZ, 0xc, !PT ;  /* 0x0000000310037212 */ /* 0x000fe200078e0cff */
[----:B------:R-:W-:-:S03]  /*bd10*/  IMAD.MOV.U32 R16, RZ, RZ, -0x1 ;  /* 0xffffffffff107424 */ /* 0x000fc600078e00ff */
[----:B------:R-:W0:Y:S02]  /*bd20*/  POPC R19, R3 ;  /* 0x0000000300137309 */ /* 0x000e240000000000 */
[----:B01----:R-:W-:-:S07]  /*bd30*/  IMAD.MOV.U32 R12, RZ, RZ, R19 ;  /* 0x000000ffff0c7224 */ /* 0x003fce00078e0013 */
[----:B------:R-:W-:Y:S05]  /*bd40*/  WARPSYNC.COLLECTIVE R16, `(.L_x_153) ;  /* 0x0000000010087348 */ /* 0x000fea0003c00000 */
[----:B------:R0:W1:Y:S02]  /*bd50*/  SHFL.DOWN P3, R18, R17, R13, R12 ;  /* 0x0800000d11127389 */ /* 0x000064000006000c */
[----:B01----:R-:W-:Y:S05]  /*bd60*/  ENDCOLLECTIVE ;  /* 0x000000000000791b */ /* 0x003fea0003800000 */
.L_x_153:
[----:B------:R-:W-:Y:S02]  /*bd70*/  IMAD.MOV.U32 R17, RZ, RZ, R15 ;  /* 0x000000ffff117224 */ /* 0x000fe400078e000f */
[----:B------:R-:W-:-:S07]  /*bd80*/  IMAD.MOV.U32 R23, RZ, RZ, R18 ;  /* 0x000000ffff177224 */ /* 0x000fce00078e0012 */
[----:B------:R-:W-:Y:S05]  /*bd90*/  WARPSYNC.COLLECTIVE R16, `(.L_x_154) ;  /* 0x0000000010087348 */ /* 0x000fea0003c00000 */
[----:B------:R0:W1:Y:S02]  /*bda0*/  SHFL.DOWN P3, R18, R17, R13, R12 ;  /* 0x0800000d11127389 */ /* 0x000064000006000c */
[----:B01----:R-:W-:Y:S05]  /*bdb0*/  ENDCOLLECTIVE ;  /* 0x000000000000791b */ /* 0x003fea0003800000 */
.L_x_154:
[----:B------:R-:W-:Y:S01]  /*bdc0*/  IMAD.MOV.U32 R13, RZ, RZ, 0x2 ;  /* 0x00000002ff0d7424 */ /* 0x000fe200078e00ff */
[----:B------:R-:W-:-:S04]  /*bdd0*/  ISETP.GE.AND P3, PT, R31, R19, PT ;  /* 0x000000131f00720c */ /* 0x000fc80003f66270 */
[----:B------:R-:W-:Y:S02]  /*bde0*/  SEL R23, R23, RZ, !P3 ;  /* 0x000000ff17177207 */ /* 0x000fe40005800000 */
[----:B------:R-:W-:Y:S02]  /*bdf0*/  SEL R3, R18, RZ, !P3 ;  /* 0x000000ff12037207 */ /* 0x000fe40005800000 */
[----:B------:R-:W-:Y:S01]  /*be00*/  IADD3 R46, P3, PT, R14, R23, RZ ;  /* 0x000000170e2e7210 */ /* 0x000fe20007f7e0ff */
[----:B------:R-:W-:-:S04]  /*be10*/  VIADD R14, R31, 0x2 ;  /* 0x000000021f0e7836 */ /* 0x000fc80000000000 */
[----:B------:R-:W-:Y:S01]  /*be20*/  IMAD.MOV.U32 R17, RZ, RZ, R46 ;  /* 0x000000ffff117224 */ /* 0x000fe200078e002e */
[----:B------:R-:W-:Y:S01]  /*be30*/  ISETP.GT.AND P4, PT, R14, R19, PT ;  /* 0x000000130e00720c */ /* 0x000fe20003f84270 */
[----:B------:R-:W-:-:S12]  /*be40*/  IMAD.X R32, R15, 0x1, R3, P3 ;  /* 0x000000010f207824 */ /* 0x000fd800018e0603 */
[----:B------:R-:W-:Y:S05]  /*be50*/  WARPSYNC.COLLECTIVE R16, `(.L_x_155) ;  /* 0x0000000010087348 */ /* 0x000fea0003c00000 */
[----:B------:R0:W1:Y:S02]  /*be60*/  SHFL.DOWN P3, R18, R17, R13, R12 ;  /* 0x0800000d11127389 */ /* 0x000064000006000c */
[----:B01----:R-:W-:Y:S05]  /*be70*/  ENDCOLLECTIVE ;  /* 0x000000000000791b */ /* 0x003fea0003800000 */
.L_x_155:
[----:B------:R-:W-:Y:S01]  /*be80*/  IMAD.MOV.U32 R17, RZ, RZ, R32 ;  /* 0x000000ffff117224 */ /* 0x000fe200078e0020 */
[----:B------:R-:W-:-:S07]  /*be90*/  SEL R3, R18, RZ, !P4 ;  /* 0x000000ff12037207 */ /* 0x000fce0006000000 */
[----:B------:R-:W-:Y:S05]  /*bea0*/  WARPSYNC.COLLECTIVE R16, `(.L_x_156) ;  /* 0x0000000010087348 */ /* 0x000fea0003c00000 */
[----:B------:R0:W1:Y:S02]  /*beb0*/  SHFL.DOWN P3, R18, R17, R13, R12 ;  /* 0x0800000d11127389 */ /* 0x000064000006000c */
[----:B01----:R-:W-:Y:S05]  /*bec0*/  ENDCOLLECTIVE ;  /* 0x000000000000791b */ /* 0x003fea0003800000 */
.L_x_156:
[----:B------:R-:W-:-:S05]  /*bed0*/  IADD3 R14, P5, PT, R3, R46, RZ ;  /* 0x0000002e030e7210 */ /* 0x000fca0007fbe0ff */
[----:B------:R-:W-:Y:S02]  /*bee0*/  IMAD.MOV.U32 R17, RZ, RZ, R14 ;  /* 0x000000ffff117224 */ /* 0x000fe400078e000e */
[----:B------:R-:W-:Y:S02]  /*bef0*/  IMAD.MOV.U32 R13, RZ, RZ, 0x4 ;  /* 0x00000004ff0d7424 */ /* 0x000fe400078e00ff */
[----:B------:R-:W-:Y:S02]  /*bf00*/  IMAD.MOV.U32 R23, RZ, RZ, R18 ;  /* 0x000000ffff177224 */ /* 0x000fe400078e0012 */
[----:B------:R-:W-:-:S03]  /*bf10*/  VIADD R18, R31, 0x4 ;  /* 0x000000041f127836 */ /* 0x000fc60000000000 */
[----:B------:R-:W-:Y:S02]  /*bf20*/  SEL R23, R23, RZ, !P4 ;  /* 0x000000ff17177207 */ /* 0x000fe40006000000 */
[----:B------:R-:W-:-:S13]  /*bf30*/  ISETP.GT.AND P4, PT, R18, R19, PT ;  /* 0x000000131200720c */ /* 0x000fda0003f84270 */
[----:B------:R-:W-:Y:S05]  /*bf40*/  WARPSYNC.COLLECTIVE R16, `(.L_x_157) ;  /* 0x0000000010087348 */ /* 0x000fea0003c00000 */
[----:B------:R0:W1:Y:S02]  /*bf50*/  SHFL.DOWN P3, R18, R17, R13, R12 ;  /* 0x0800000d11127389 */ /* 0x000064000006000c */
[----:B01----:R-:W-:Y:S05]  /*bf60*/  ENDCOLLECTIVE ;  /* 0x000000000000791b */ /* 0x003fea0003800000 */
.L_x_157:
[----:B------:R-:W-:Y:S02]  /*bf70*/  IMAD.X R48, R23, 0x1, R32, P5 ;  /* 0x0000000117307824 */ /* 0x000fe400028e0620 */
[----:B------:R-:W-:Y:S02]  /*bf80*/  VIADD R32, R31, 0x10 ;  /* 0x000000101f207836 */ /* 0x000fe40000000000 */
[----:B------:R-:W-:Y:S01]  /*bf90*/  IMAD.MOV.U32 R17, RZ, RZ, R48 ;  /* 0x000000ffff117224 */ /* 0x000fe200078e0030 */
[----:B------:R-:W-:-:S07]  /*bfa0*/  SEL R3, R18, RZ, !P4 ;  /* 0x000000ff12037207 */ /* 0x000fce0006000000 */
[----:B------:R-:W-:Y:S05]  /*bfb0*/  WARPSYNC.COLLECTIVE R16, `(.L_x_158) ;  /* 0x0000000010087348 */ /* 0x000fea0003c00000 */
[----:B------:R0:W1:Y:S02]  /*bfc0*/  SHFL.DOWN P3, R18, R17, R13, R12 ;  /* 0x0800000d11127389 */ /* 0x000064000006000c */
[----:B01----:R-:W-:Y:S05]  /*bfd0*/  ENDCOLLECTIVE ;  /* 0x000000000000791b */ /* 0x003fea0003800000 */
.L_x_158:
[----:B------:R-:W-:Y:S01]  /*bfe0*/  IADD3 R46, P5, PT, R3, R14, RZ ;  /* 0x0000000e032e7210 */ /* 0x000fe20007fbe0ff */
[----:B------:R-:W-:-:S04]  /*bff0*/  VIADD R14, R31, 0x8 ;  /* 0x000000081f0e7836 */ /* 0x000fc80000000000 */
[----:B------:R-:W-:Y:S02]  /*c000*/  IMAD.MOV.U32 R17, RZ, RZ, R46 ;  /* 0x000000ffff117224 */ /* 0x000fe400078e002e */
[----:B------:R-:W-:Y:S02]  /*c010*/  IMAD.MOV.U32 R13, RZ, RZ, 0x8 ;  /* 0x00000008ff0d7424 */ /* 0x000fe400078e00ff */
[----:B------:R-:W-:-:S07]  /*c020*/  IMAD.MOV.U32 R3, RZ, RZ, R18 ;  /* 0x000000ffff037224 */ /* 0x000fce00078e0012 */
[----:B------:R-:W-:Y:S05]  /*c030*/  WARPSYNC.COLLECTIVE R16, `(.L_x_159) ;  /* 0x0000000010087348 */ /* 0x000fea0003c00000 */
[----:B------:R0:W1:Y:S02]  /*c040*/  SHFL.DOWN P3, R18, R17, R13, R12 ;  /* 0x0800000d11127389 */ /* 0x000064000006000c */
[----:B01----:R-:W-:Y:S05]  /*c050*/  ENDCOLLECTIVE ;  /* 0x000000000000791b */ /* 0x003fea0003800000 */
.L_x_159:
[----:B------:R-:W-:Y:S02]  /*c060*/  SEL R3, R3, RZ, !P4 ;  /* 0x000000ff03037207 */ /* 0x000fe40006000000 */
[----:B------:R-:W-:-:S03]  /*c070*/  ISETP.GT.AND P4, PT, R14, R19, PT ;  /* 0x000000130e00720c */ /* 0x000fc60003f84270 */
[----:B------:R-:W-:-:S04]  /*c080*/  IMAD.X R54, R3, 0x1, R48, P5 ;  /* 0x0000000103367824 */ /* 0x000fc800028e0630 */
[----:B------:R-:W-:Y:S01]  /*c090*/  IMAD.MOV.U32 R17, RZ, RZ, R54 ;  /* 0x000000ffff117224 */ /* 0x000fe200078e0036 */
[----:B------:R-:W-:-:S07]  /*c0a0*/  SEL R3, R18, RZ, !P4 ;  /* 0x000000ff12037207 */ /* 0x000fce0006000000 */
[----:B------:R-:W-:Y:S05]  /*c0b0*/  WARPSYNC.COLLECTIVE R16, `(.L_x_160) ;  /* 0x0000000010087348 */ /* 0x000fea0003c00000 */
[----:B------:R0:W1:Y:S02]  /*c0c0*/  SHFL.DOWN P3, R18, R17, R13, R12 ;  /* 0x0800000d11127389 */ /* 0x000064000006000c */
[----:B01----:R-:W-:Y:S05]  /*c0d0*/  ENDCOLLECTIVE ;  /* 0x000000000000791b */ /* 0x003fea0003800000 */
.L_x_160:
[----:B------:R-:W-:Y:S02]  /*c0e0*/  IADD3 R3, P5, PT, R3, R46, RZ ;  /* 0x0000002e03037210 */ /* 0x000fe40007fbe0ff */
[----:B------:R-:W-:-:S05]  /*c0f0*/  LOP3.LUT R46, RZ, R2, RZ, 0x33, !PT ;  /* 0x00000002ff2e7212 */ /* 0x000fca00078e33ff */
[----:B------:R-:W-:Y:S02]  /*c100*/  IMAD.IADD R46, R46, 0x1, R41 ;  /* 0x000000012e2e7824 */ /* 0x000fe400078e0229 */
[----:B------:R-:W-:Y:S02]  /*c110*/  IMAD.MOV.U32 R17, RZ, RZ, R3 ;  /* 0x000000ffff117224 */ /* 0x000fe400078e0003 */
[----:B------:R-:W-:Y:S02]  /*c120*/  IMAD.MOV.U32 R13, RZ, RZ, 0x10 ;  /* 0x00000010ff0d7424 */ /* 0x000fe400078e00ff */
[----:B------:R-:W-:-:S07]  /*c130*/  IMAD.MOV.U32 R15, RZ, RZ, R18 ;  /* 0x000000ffff0f7224 */ /* 0x000fce00078e0012 */
[----:B------:R-:W-:Y:S05]  /*c140*/  WARPSYNC.COLLECTIVE R16, `(.L_x_161) ;  /* 0x0000000010087348 */ /* 0x000fea0003c00000 */
[----:B------:R0:W1:Y:S02]  /*c150*/  SHFL.DOWN P3, R18, R17, R13, R12 ;  /* 0x0800000d11127389 */ /* 0x000064000006000c */
[----:B01----:R-:W-:Y:S05]  /*c160*/  ENDCOLLECTIVE ;  /* 0x000000000000791b */ /* 0x003fea0003800000 */
.L_x_161:
[----:B------:R-:W-:-:S05]  /*c170*/  SEL R15, R15, RZ, !P4 ;  /* 0x000000ff0f0f7207 */ /* 0x000fca0006000000 */
[----:B------:R-:W-:-:S04]  /*c180*/  IMAD.X R23, R15, 0x1, R54, P5 ;  /* 0x000000010f177824 */ /* 0x000fc800028e0636 */
[----:B------:R-:W-:Y:S02]  /*c190*/  IMAD.MOV.U32 R17, RZ, RZ, R23 ;  /* 0x000000ffff117224 */ /* 0x000fe400078e0017 */
[----:B------:R-:W-:-:S07]  /*c1a0*/  IMAD.MOV.U32 R14, RZ, RZ, R18 ;  /* 0x000000ffff0e7224 */ /* 0x000fce00078e0012 */
[----:B------:R-:W-:Y:S05]  /*c1b0*/  WARPSYNC.COLLECTIVE R16, `(.L_x_162) ;  /* 0x0000000010087348 */ /* 0x000fea0003c00000 */
[----:B------:R0:W1:Y:S02]  /*c1c0*/  SHFL.DOWN P3, R18, R17, R13, R12 ;  /* 0x0800000d11127389 */ /* 0x000064000006000c */
[----:B01----:R-:W-:Y:S05]  /*c1d0*/  ENDCOLLECTIVE ;  /* 0x000000000000791b */ /* 0x003fea0003800000 */
.L_x_162:
[----:B------:R-:W0:Y:S01]  /*c1e0*/  LDC.64 R12, c[0x0][0x3d8] ;  /* 0x0000f600ff0c7b82 */ /* 0x000e220000000a00 */
[----:B------:R-:W-:-:S04]  /*c1f0*/  ISETP.GT.AND P3, PT, R32, R19, PT ;  /* 0x000000132000720c */ /* 0x000fc80003f64270 */
[----:B------:R-:W-:Y:S02]  /*c200*/  SEL R14, R14, RZ, !P3 ;  /* 0x000000ff0e0e7207 */ /* 0x000fe40005800000 */
[----:B------:R-:W-:Y:S02]  /*c210*/  SEL R18, R18, RZ, !P3 ;  /* 0x000000ff12127207 */ /* 0x000fe40005800000 */
[----:B------:R-:W-:-:S05]  /*c220*/  IADD3 R3, P3, PT, R14, R3, RZ ;  /* 0x000000030e037210 */ /* 0x000fca0007f7e0ff */
[----:B------:R-:W-:Y:S01]  /*c230*/  IMAD.X R23, R18, 0x1, R23, P3 ;  /* 0x0000000112177824 */ /* 0x000fe200018e0617 */
[----:B0-----:R-:W-:-:S05]  /*c240*/  IADD3 R32, P3, PT, R12, 0x200, RZ ;  /* 0x000002000c207810 */ /* 0x001fca0007f7e0ff */
[----:B------:R-:W-:Y:S01]  /*c250*/  IMAD.X R41, RZ, RZ, R13, P3 ;  /* 0x000000ffff297224 */ /* 0x000fe200018e060d */
[----:B------:R-:W-:-:S13]  /*c260*/  PLOP3.LUT P3, PT, P6, PT, PT, 0x80, 0x8 ;  /* 0x000000000008781c */ /* 0x000fda000376f070 */
[----:B------:R-:W-:Y:S05]  /*c270*/  WARPSYNC.COLLECTIVE R16, `(.L_x_163) ;  /* 0x0000000010087348 */ /* 0x000fea0003c00000 */
[----:B------:R-:W-:Y:S01]  /*c280*/  VOTE.ALL P3, P3 ;  /* 0x0000000000ff7806 */ /* 0x000fe20001860000 */
[----:B------:R-:W-:-:S12]  /*c290*/  ENDCOLLECTIVE ;  /* 0x000000000000791b */ /* 0x000fd80003800000 */
.L_x_163:
[----:B------:R-:W-:Y:S05]  /*c2a0*/  BRA `(.L_x_164) ;  /* 0xffffff8000847947 */ /* 0x000fea000383ffff */
.L_x_38:
[----:B------:R-:W-:Y:S01]  /*c2b0*/  BSSY B1, `(.L_x_165) ;  /* 0x0000006000017945 */ /* 0x000fe20003800000 */
[----:B------:R-:W-:Y:S01]  /*c2c0*/  PLOP3.LUT P3, PT, P3, PT, PT, 0x8, 0x80 ;  /* 0x000000000080781c */ /* 0x000fe20001f6e170 */
[----:B------:R-:W-:-:S12]  /*c2d0*/  IMAD.MOV.U32 R16, RZ, RZ, -0x1 ;  /* 0xffffffffff107424 */ /* 0x000fd800078e00ff */
[----:B0-----:R-:W-:Y:S05]  /*c2e0*/  WARPSYNC.COLLECTIVE R16, `(.L_x_166) ;  /* 0x0000000010087348 */ /* 0x001fea0003c00000 */
[----:B------:R-:W-:Y:S01]  /*c2f0*/  VOTE.ANY P3, P3 ;  /* 0x0000000000ff7806 */ /* 0x000fe20001860100 */
[----:B0-----:R-:W-:-:S12]  /*c300*/  ENDCOLLECTIVE ;  /* 0x000000000000791b */ /* 0x001fd80003800000 */
.L_x_166:
[----:B------:R-:W-:Y:S05]  /*c310*/  BSYNC B1 ;  /* 0x0000000000017941 */ /* 0x000fea0003800000 */
.L_x_165:
[----:B------:R-:W-:Y:S05]  /*c320*/  BRA `(.L_x_167) ;  /* 0xffffff8000907947 */ /* 0x000fea000383ffff */
.L_x_42:
[----:B------:R-:W-:Y:S01]  /*c330*/  BSSY B1, `(.L_x_168) ;  /* 0x0000006000017945 */ /* 0x000fe20003800000 */
[----:B------:R-:W-:Y:S01]  /*c340*/  PLOP3.LUT P3, PT, P3, PT, PT, 0x8, 0x80 ;  /* 0x000000000080781c */ /* 0x000fe20001f6e170 */
[----:B------:R-:W-:-:S12]  /*c350*/  IMAD.MOV.U32 R16, RZ, RZ, -0x1 ;  /* 0xffffffffff107424 */ /* 0x000fd800078e00ff */
[----:B0-----:R-:W-:Y:S05]  /*c360*/  WARPSYNC.COLLECTIVE R16, `(.L_x_169) ;  /* 0x0000000010087348 */ /* 0x001fea0003c00000 */
[----:B------:R-:W-:Y:S01]  /*c370*/  VOTE.ANY P3, P3 ;  /* 0x0000000000ff7806 */ /* 0x000fe20001860100 */
[----:B0-----:R-:W-:-:S12]  /*c380*/  ENDCOLLECTIVE ;  /* 0x000000000000791b */ /* 0x001fd80003800000 */
.L_x_169:
[----:B------:R-:W-:Y:S05]  /*c390*/  BSYNC B1 ;  /* 0x0000000000017941 */ /* 0x000fea0003800000 */
.L_x_168:
[----:B------:R-:W-:Y:S05]  /*c3a0*/  BRA `(.L_x_170) ;  /* 0xffffff8000a87947 */ /* 0x000fea000383ffff */
.L_x_44:
        /* <DEDUP_REMOVED lines=8> */
.L_x_172:
[----:B------:R-:W-:Y:S05]  /*c430*/  BSYNC B1 ;  /* 0x0000000000017941 */ /* 0x000fea0003800000 */
.L_x_171:
[----:B------:R-:W-:Y:S01]  /*c440*/  LOP3.LUT R16, R16, 0x80000000, R47, 0xec, !PT ;  /* 0x8000000010107812 */ /* 0x000fe200078eec2f */
[----:B------:R-:W-:Y:S02]  /*c450*/  IMAD.MOV.U32 R17, RZ, RZ, R14 ;  /* 0x000000ffff117224 */ /* 0x000fe400078e000e */
[----:B------:R-:W-:Y:S02]  /*c460*/  VIADD R54, R31, 0x10 ;  /* 0x000000101f367836 */ /* 0x000fe40000000000 */
[----:B------:R-:W-:Y:S02]  /*c470*/  VIADD R13, R16, 0xffffffff ;  /* 0xffffffff100d7836 */ /* 0x000fe40000000000 */
[----:B------:R-:W-:-:S03]  /*c480*/  VIADD R46, R46, 0xffffffe0 ;  /* 0xffffffe02e2e7836 */ /* 0x000fc60000000000 */
[----:B------:R-:W-:Y:S01]  /*c490*/  LOP3.LUT R48, R16, R13, RZ, 0xc, !PT ;  /* 0x0000000d10307212 */ /* 0x000fe200078e0cff */
[----:B------:R-:W-:Y:S02]  /*c4a0*/  IMAD.MOV.U32 R13, RZ, RZ, 0x1 ;  /* 0x00000001ff0d7424 */ /* 0x000fe400078e00ff */
[----:B------:R-:W-:-:S03]  /*c4b0*/  IMAD.MOV.U32 R16, RZ, RZ, -0x1 ;  /* 0xffffffffff107424 */ /* 0x000fc600078e00ff */
[----:B------:R-:W0:Y:S02]  /*c4c0*/  POPC R48, R48 ;  /* 0x0000003000307309 */ /* 0x000e240000000000 */
[----:B0-----:R-:W-:-:S07]  /*c4d0*/  IMAD.MOV.U32 R12, RZ, RZ, R48 ;  /* 0x000000ffff0c7224 */ /* 0x001fce00078e0030 */
[----:B------:R-:W-:Y:S05]  /*c4e0*/  WARPSYNC.COLLECTIVE R16, `(.L_x_173) ;  /* 0x0000000010087348 */ /* 0x000fea0003c00000 */
[----:B------:R0:W1:Y:S02]  /*c4f0*/  SHFL.DOWN P3, R18, R17, R13, R12 ;  /* 0x0800000d11127389 */ /* 0x000064000006000c */
[----:B01----:R-:W-:Y:S05]  /*c500*/  ENDCOLLECTIVE ;  /* 0x000000000000791b */ /* 0x003fea0003800000 */
.L_x_173:
[----:B------:R-:W-:Y:S02]  /*c510*/  IMAD.MOV.U32 R17, RZ, RZ, R15 ;  /* 0x000000ffff117224 */ /* 0x000fe400078e000f */
[----:B------:R-:W-:-:S07]  /*c520*/  IMAD.MOV.U32 R19, RZ, RZ, R18 ;  /* 0x000000ffff137224 */ /* 0x000fce00078e0012 */
[----:B------:R-:W-:Y:S05]  /*c530*/  WARPSYNC.COLLECTIVE R16, `(.L_x_174) ;  /* 0x0000000010087348 */ /* 0x000fea0003c00000 */
[----:B------:R0:W1:Y:S02]  /*c540*/  SHFL.DOWN P3, R18, R17, R13, R12 ;  /* 0x0800000d11127389 */ /* 0x000064000006000c */
[----:B01----:R-:W-:Y:S05]  /*c550*/  ENDCOLLECTIVE ;  /* 0x000000000000791b */ /* 0x003fea0003800000 */
.L_x_174:
        /* <DEDUP_REMOVED lines=12> */
.L_x_175:
[----:B------:R-:W-:Y:S01]  /*c620*/  IMAD.MOV.U32 R17, RZ, RZ, R15 ;  /* 0x000000ffff117224 */ /* 0x000fe200078e000f */
[----:B------:R-:W-:-:S07]  /*c630*/  SEL R19, R18, RZ, !P5 ;  /* 0x000000ff12137207 */ /* 0x000fce0006800000 */
[----:B------:R-:W-:Y:S05]  /*c640*/  WARPSYNC.COLLECTIVE R16, `(.L_x_176) ;  /* 0x0000000010087348 */ /* 0x000fea0003c00000 */
[----:B------:R0:W1:Y:S02]  /*c650*/  SHFL.DOWN P3, R18, R17, R13, R12 ;  /* 0x0800000d11127389 */ /* 0x000064000006000c */
[----:B01----:R-:W-:Y:S05]  /*c660*/  ENDCOLLECTIVE ;  /* 0x000000000000791b */ /* 0x003fea0003800000 */
.L_x_176:
[----:B------:R-:W-:-:S05]  /*c670*/  IADD3 R14, P6, PT, R19, R14, RZ ;  /* 0x0000000e130e7210 */ /* 0x000fca0007fde0ff */
[----:B------:R-:W-:Y:S02]  /*c680*/  IMAD.MOV.U32 R17, RZ, RZ, R14 ;  /* 0x000000ffff117224 */ /* 0x000fe400078e000e */
[----:B------:R-:W-:Y:S02]  /*c690*/  IMAD.MOV.U32 R13, RZ, RZ, 0x4 ;  /* 0x00000004ff0d7424 */ /* 0x000fe400078e00ff */
[----:B------:R-:W-:-:S05]  /*c6a0*/  IMAD.MOV.U32 R19, RZ, RZ, R18 ;  /* 0x000000ffff137224 */ /* 0x000fca00078e0012 */
[----:B------:R-:W-:Y:S01]  /*c6b0*/  SEL R18, R19, RZ, !P5 ;  /* 0x000000ff13127207 */ /* 0x000fe20006800000 */
[----:B------:R-:W-:-:S04]  /*c6c0*/  VIADD R19, R31, 0x4 ;  /* 0x000000041f137836 */ /* 0x000fc80000000000 */
[----:B------:R-:W-:Y:S01]  /*c6d0*/  IMAD.X R15, R18, 0x1, R15, P6 ;  /* 0x00000001120f7824 */ /* 0x000fe200030e060f */
[----:B------:R-:W-:-:S13]  /*c6e0*/  ISETP.GT.AND P5, PT, R19, R48, PT ;  /* 0x000000301300720c */ /* 0x000fda0003fa4270 */
[----:B------:R-:W-:Y:S05]  /*c6f0*/  WARPSYNC.COLLECTIVE R16, `(.L_x_177) ;  /* 0x0000000010087348 */ /* 0x000fea0003c00000 */
[----:B------:R0:W1:Y:S02]  /*c700*/  SHFL.DOWN P3, R18, R17, R13, R12 ;  /* 0x0800000d11127389 */ /* 0x000064000006000c */
[----:B01----:R-:W-:Y:S05]  /*c710*/  ENDCOLLECTIVE ;  /* 0x000000000000791b */ /* 0x003fea0003800000 */
.L_x_177:
[----:B------:R-:W-:Y:S01]  /*c720*/  IMAD.MOV.U32 R17, RZ, RZ, R15 ;  /* 0x000000ffff117224 */ /* 0x000fe200078e000f */
[----:B------:R-:W-:-:S07]  /*c730*/  SEL R19, R18, RZ, !P5 ;  /* 0x000000ff12137207 */ /* 0x000fce0006800000 */
[----:B------:R-:W-:Y:S05]  /*c740*/  WARPSYNC.COLLECTIVE R16, `(.L_x_178) ;  /* 0x0000000010087348 */ /* 0x000fea0003c00000 */
[----:B------:R0:W1:Y:S02]  /*c750*/  SHFL.DOWN P3, R18, R17, R13, R12 ;  /* 0x0800000d11127389 */ /* 0x000064000006000c */
[----:B01----:R-:W-:Y:S05]  /*c760*/  ENDCOLLECTIVE ;  /* 0x000000000000791b */ /* 0x003fea0003800000 */
.L_x_178:
        /* <DEDUP_REMOVED lines=11> */
.L_x_179:
[----:B------:R-:W-:Y:S01]  /*c820*/  IMAD.MOV.U32 R17, RZ, RZ, R15 ;  /* 0x000000ffff117224 */ /* 0x000fe200078e000f */
[----:B------:R-:W-:-:S07]  /*c830*/  SEL R19, R18, RZ, !P5 ;  /* 0x000000ff12137207 */ /* 0x000fce0006800000 */
[----:B------:R-:W-:Y:S05]  /*c840*/  WARPSYNC.COLLECTIVE R16, `(.L_x_180) ;  /* 0x0000000010087348 */ /* 0x000fea0003c00000 */
[----:B------:R0:W1:Y:S02]  /*c850*/  SHFL.DOWN P3, R18, R17, R13, R12 ;  /* 0x0800000d11127389 */ /* 0x000064000006000c */
[----:B01----:R-:W-:Y:S05]  /*c860*/  ENDCOLLECTIVE ;  /* 0x000000000000791b */ /* 0x003fea0003800000 */
.L_x_180:
[----:B------:R-:W-:-:S05]  /*c870*/  IADD3 R14, P6, PT, R19, R14, RZ ;  /* 0x0000000e130e7210 */ /* 0x000fca0007fde0ff */
[----:B------:R-:W-:Y:S02]  /*c880*/  IMAD.MOV.U32 R17, RZ, RZ, R14 ;  /* 0x000000ffff117224 */ /* 0x000fe400078e000e */
[----:B------:R-:W-:Y:S02]  /*c890*/  IMAD.MOV.U32 R13, RZ, RZ, 0x10 ;  /* 0x00000010ff0d7424 */ /* 0x000fe400078e00ff */
[----:B------:R-:W-:-:S05]  /*c8a0*/  IMAD.MOV.U32 R19, RZ, RZ, R18 ;  /* 0x000000ffff137224 */ /* 0x000fca00078e0012 */
[----:B------:R-:W-:-:S05]  /*c8b0*/  SEL R18, R19, RZ, !P5 ;  /* 0x000000ff13127207 */ /* 0x000fca0006800000 */
[----:B------:R-:W-:-:S07]  /*c8c0*/  IMAD.X R15, R18, 0x1, R15, P6 ;  /* 0x00000001120f7824 */ /* 0x000fce00030e060f */
[----:B------:R-:W-:Y:S05]  /*c8d0*/  WARPSYNC.COLLECTIVE R16, `(.L_x_181) ;  /* 0x0000000010087348 */ /* 0x000fea0003c00000 */
[----:B------:R0:W1:Y:S02]  /*c8e0*/  SHFL.DOWN P3, R18, R17, R13, R12 ;  /* 0x0800000d11127389 */ /* 0x000064000006000c */
[----:B01----:R-:W-:Y:S05]  /*c8f0*/  ENDCOLLECTIVE ;  /* 0x000000000000791b */ /* 0x003fea0003800000 */
.L_x_181:
[----:B------:R-:W-:Y:S02]  /*c900*/  IMAD.MOV.U32 R17, RZ, RZ, R15 ;  /* 0x000000ffff117224 */ /* 0x000fe400078e000f */
[----:B------:R-:W-:-:S07]  /*c910*/  IMAD.MOV.U32 R19, RZ, RZ, R18 ;  /* 0x000000ffff137224 */ /* 0x000fce00078e0012 */
[----:B------:R-:W-:Y:S05]  /*c920*/  WARPSYNC.COLLECTIVE R16, `(.L_x_182) ;  /* 0x0000000010087348 */ /* 0x000fea0003c00000 */
[----:B------:R0:W1:Y:S02]  /*c930*/  SHFL.DOWN P3, R18, R17, R13, R12 ;  /* 0x0800000d11127389 */ /* 0x000064000006000c */
[----:B01----:R-:W-:Y:S05]  /*c940*/  ENDCOLLECTIVE ;  /* 0x000000000000791b */ /* 0x003fea0003800000 */
.L_x_182:
[----:B------:R-:W-:-:S04]  /*c950*/  ISETP.GT.AND P3, PT, R54, R48, PT ;  /* 0x000000303600720c */ /* 0x000fc80003f64270 */
[----:B------:R-:W-:Y:S02]  /*c960*/  SEL R19, R19, RZ, !P3 ;  /* 0x000000ff13137207 */ /* 0x000fe40005800000 */
[----:B------:R-:W-:Y:S02]  /*c970*/  SEL R18, R18, RZ, !P3 ;  /* 0x000000ff12127207 */ /* 0x000fe40005800000 */
[----:B------:R-:W-:-:S04]  /*c980*/  IADD3 R3, P3, P5, R19, R14, R3 ;  /* 0x0000000e13037210 */ /* 0x000fc80007d7e003 */
[----:B------:R-:W-:Y:S02]  /*c990*/  IADD3.X R23, PT, PT, R18, R15, R23, P3, P5 ;  /* 0x0000000f12177210 */ /* 0x000fe40001fea417 */
[----:B------:R-:W-:-:S13]  /*c9a0*/  PLOP3.LUT P3, PT, P4, PT, PT, 0x80, 0x8 ;  /* 0x000000000008781c */ /* 0x000fda000276f070 */
[----:B------:R-:W-:Y:S05]  /*c9b0*/  WARPSYNC.COLLECTIVE R16, `(.L_x_183) ;  /* 0x0000000010087348 */ /* 0x000fea0003c00000 */
[----:B------:R-:W-:Y:S01]  /*c9c0*/  VOTE.ALL P3, P3 ;  /* 0x0000000000ff7806 */ /* 0x000fe20001860000 */
[----:B------:R-:W-:-:S12]  /*c9d0*/  ENDCOLLECTIVE ;  /* 0x000000000000791b */ /* 0x000fd80003800000 */
.L_x_183:
[----:B------:R-:W-:Y:S05]  /*c9e0*/  BRA `(.L_x_184) ;  /* 0xffffff7c00ec7947 */ /* 0x000fea000383ffff */
.L_x_117:
[----:B------:R-:W-:Y:S01]  /*c9f0*/  BSSY B0, `(.L_x_185) ;  /* 0x0000006000007945 */ /* 0x000fe20003800000 */
[----:B------:R-:W-:Y:S01]  /*ca00*/  PLOP3.LUT P3, PT, P3, PT, PT, 0x8, 0x80 ;  /* 0x000000000080781c */ /* 0x000fe20001f6e170 */
[----:B------:R-:W-:-:S12]  /*ca10*/  IMAD.MOV.U32 R16, RZ, RZ, -0x1 ;  /* 0xffffffffff107424 */ /* 0x000fd800078e00ff */
[----:B0-----:R-:W-:Y:S05]  /*ca20*/  WARPSYNC.COLLECTIVE R16, `(.L_x_186) ;  /* 0x0000000010087348 */ /* 0x001fea0003c00000 */
[----:B------:R-:W-:Y:S01]  /*ca30*/  VOTE.ANY P3, P3 ;  /* 0x0000000000ff7806 */ /* 0x000fe20001860100 */
[----:B0-----:R-:W-:-:S12]  /*ca40*/  ENDCOLLECTIVE ;  /* 0x000000000000791b */ /* 0x001fd80003800000 */
.L_x_186:
[----:B------:R-:W-:Y:S05]  /*ca50*/  BSYNC B0 ;  /* 0x0000000000007941 */ /* 0x000fea0003800000 */
.L_x_185:
[----:B------:R-:W-:Y:S05]  /*ca60*/  BRA `(.L_x_187) ;  /* 0xffffffd4003c7947 */ /* 0x000fea000383ffff */
.L_x_121:
[----:B------:R-:W-:Y:S01]  /*ca70*/  BSSY B0, `(.L_x_188) ;  /* 0x0000006000007945 */ /* 0x000fe20003800000 */
[----:B------:R-:W-:Y:S01]  /*ca80*/  PLOP3.LUT P3, PT, P3, PT, PT, 0x8, 0x80 ;  /* 0x000000000080781c */ /* 0x000fe20001f6e170 */
[----:B------:R-:W-:-:S12]  /*ca90*/  IMAD.MOV.U32 R16, RZ, RZ, -0x1 ;  /* 0xffffffffff107424 */ /* 0x000fd800078e00ff */
[----:B0-----:R-:W-:Y:S05]  /*caa0*/  WARPSYNC.COLLECTIVE R16, `(.L_x_189) ;  /* 0x0000000010087348 */ /* 0x001fea0003c00000 */
[----:B------:R-:W-:Y:S01]  /*cab0*/  VOTE.ANY P3, P3 ;  /* 0x0000000000ff7806 */ /* 0x000fe20001860100 */
[----:B0-----:R-:W-:-:S12]  /*cac0*/  ENDCOLLECTIVE ;  /* 0x000000000000791b */ /* 0x001fd80003800000 */
.L_x_189:
[----:B------:R-:W-:Y:S05]  /*cad0*/  BSYNC B0 ;  /* 0x0000000000007941 */ /* 0x000fea0003800000 */
.L_x_188:
[----:B------:R-:W-:Y:S05]  /*cae0*/  BRA `(.L_x_190) ;  /* 0xffffffd400507947 */ /* 0x000fea000383ffff */
.L_x_123:
        /* <DEDUP_REMOVED lines=8> */
.L_x_192:
[----:B------:R-:W-:Y:S05]  /*cb70*/  BSYNC B0 ;  /* 0x0000000000007941 */ /* 0x000fea0003800000 */
.L_x_191:
[----:B------:R-:W0:Y:S01]  /*cb80*/  S2R R47, SR_GEMASK ;  /* 0x00000000002f7919 */ /* 0x000e220000003c00 */
[----:B------:R-:W-:Y:S01]  /*cb90*/  IMAD.MOV.U32 R17, RZ, RZ, R14 ;  /* 0x000000ffff117224 */ /* 0x000fe200078e000e */
[----:B------:R-:W1:Y:S01]  /*cba0*/  S2R R54, SR_CTAID.X ;  /* 0x0000000000367919 */ /* 0x000e620000002500 */
[----:B0-----:R-:W-:-:S05]  /*cbb0*/  LOP3.LUT R16, R16, 0x80000000, R47, 0xec, !PT ;  /* 0x8000000010107812 */ /* 0x001fca00078eec2f */
[----:B------:R-:W-:-:S05]  /*cbc0*/  VIADD R13, R16, 0xffffffff ;  /* 0xffffffff100d7836 */ /* 0x000fca0000000000 */
[----:B------:R-:W-:Y:S01]  /*cbd0*/  LOP3.LUT R19, R16, R13, RZ, 0xc, !PT ;  /* 0x0000000d10137212 */ /* 0x000fe200078e0cff */
[----:B------:R-:W-:Y:S02]  /*cbe0*/  IMAD.MOV.U32 R13, RZ, RZ, 0x1 ;  /* 0x00000001ff0d7424 */ /* 0x000fe400078e00ff */
[----:B------:R-:W-:-:S03]  /*cbf0*/  IMAD.MOV.U32 R16, RZ, RZ, -0x1 ;  /* 0xffffffffff107424 */ /* 0x000fc600078e00ff */
[----:B------:R-:W0:Y:S02]  /*cc00*/  POPC R19, R19 ;  /* 0x0000001300137309 */ /* 0x000e240000000000 */
[----:B01----:R-:W-:-:S07]  /*cc10*/  IMAD.MOV.U32 R12, RZ, RZ, R19 ;  /* 0x000000ffff0c7224 */ /* 0x003fce00078e0013 */
[----:B------:R-:W-:Y:S05]  /*cc20*/  WARPSYNC.COLLECTIVE R16, `(.L_x_193) ;  /* 0x0000000010087348 */ /* 0x000fea0003c00000 */
[----:B------:R0:W1:Y:S02]  /*cc30*/  SHFL.DOWN P3, R18, R17, R13, R12 ;  /* 0x0800000d11127389 */ /* 0x000064000006000c */
[----:B01----:R-:W-:Y:S05]  /*cc40*/  ENDCOLLECTIVE ;  /* 0x000000000000791b */ /* 0x003fea0003800000 */
.L_x_193:
[----:B------:R-:W-:Y:S02]  /*cc50*/  IMAD.MOV.U32 R17, RZ, RZ, R15 ;  /* 0x000000ffff117224 */ /* 0x000fe400078e000f */
[----:B------:R-:W-:-:S07]  /*cc60*/  IMAD.MOV.U32 R2, RZ, RZ, R18 ;  /* 0x000000ffff027224 */ /* 0x000fce00078e0012 */
[----:B------:R-:W-:Y:S05]  /*cc70*/  WARPSYNC.COLLECTIVE R16, `(.L_x_194) ;  /* 0x0000000010087348 */ /* 0x000fea0003c00000 */
[----:B------:R0:W1:Y:S02]  /*cc80*/  SHFL.DOWN P3, R18, R17, R13, R12 ;  /* 0x0800000d11127389 */ /* 0x000064000006000c */
[----:B01----:R-:W-:Y:S05]  /*cc90*/  ENDCOLLECTIVE ;  /* 0x000000000000791b */ /* 0x003fea0003800000 */
.L_x_194:
[----:B------:R-:W-:Y:S01]  /*cca0*/  IMAD.MOV.U32 R13, RZ, RZ, 0x2 ;  /* 0x00000002ff0d7424 */ /* 0x000fe200078e00ff */
[----:B------:R-:W-:-:S04]  /*ccb0*/  ISETP.GE.AND P3, PT, R30, R19, PT ;  /* 0x000000131e00720c */ /* 0x000fc80003f66270 */
[----:B------:R-:W-:Y:S01]  /*ccc0*/  SEL R23, R2, RZ, !P3 ;  /* 0x000000ff02177207 */ /* 0x000fe20005800000 */
[----:B------:R-:W-:Y:S01]  /*ccd0*/  VIADD R2, R30, 0x2 ;  /* 0x000000021e027836 */ /* 0x000fe20000000000 */
[----:B------:R-:W-:Y:S02]  /*cce0*/  SEL R31, R18, RZ, !P3 ;  /* 0x000000ff121f7207 */ /* 0x000fe40005800000 */
[----:B------:R-:W-:Y:S02]  /*ccf0*/  IADD3 R48, P3, PT, R14, R23, RZ ;  /* 0x000000170e307210 */ /* 0x000fe40007f7e0ff */
[----:B------:R-:W-:-:S03]  /*cd00*/  ISETP.GT.AND P4, PT, R2, R19, PT ;  /* 0x000000130200720c */ /* 0x000fc60003f84270 */
[----:B------:R-:W-:Y:S02]  /*cd10*/  IMAD.MOV.U32 R17, RZ, RZ, R48 ;  /* 0x000000ffff117224 */ /* 0x000fe400078e0030 */
[----:B------:R-:W-:-:S08]  /*cd20*/  IMAD.X R46, R15, 0x1, R31, P3 ;  /* 0x000000010f2e7824 */ /* 0x000fd000018e061f */
[----:B------:R-:W-:Y:S05]  /*cd30*/  WARPSYNC.COLLECTIVE R16, `(.L_x_195) ;  /* 0x0000000010087348 */ /* 0x000fea0003c00000 */
[----:B------:R0:W1:Y:S02]  /*cd40*/  SHFL.DOWN P3, R18, R17, R13, R12 ;  /* 0x0800000d11127389 */ /* 0x000064000006000c */
[----:B01----:R-:W-:Y:S05]  /*cd50*/  ENDCOLLECTIVE ;  /* 0x000000000000791b */ /* 0x003fea0003800000 */
.L_x_195:
[----:B------:R-:W-:Y:S01]  /*cd60*/  IMAD.MOV.U32 R17, RZ, RZ, R46 ;  /* 0x000000ffff117224 */ /* 0x000fe200078e002e */
[----:B------:R-:W-:-:S07]  /*cd70*/  SEL R15, R18, RZ, !P4 ;  /* 0x000000ff120f7207 */ /* 0x000fce0006000000 */
[----:B------:R-:W-:Y:S05]  /*cd80*/  WARPSYNC.COLLECTIVE R16, `(.L_x_196) ;  /* 0x0000000010087348 */ /* 0x000fea0003c00000 */
[----:B------:R0:W1:Y:S02]  /*cd90*/  SHFL.DOWN P3, R18, R17, R13, R12 ;  /* 0x0800000d11127389 */ /* 0x000064000006000c */
[----:B01----:R-:W-:Y:S05]  /*cda0*/  ENDCOLLECTIVE ;  /* 0x000000000000791b */ /* 0x003fea0003800000 */
.L_x_196:
        /* <DEDUP_REMOVED lines=10> */
.L_x_197:
[----:B------:R-:W-:Y:S02]  /*ce50*/  IMAD.X R14, R23, 0x1, R46, P5 ;  /* 0x00000001170e7824 */ /* 0x000fe400028e062e */
[----:B------:R-:W-:Y:S02]  /*ce60*/  VIADD R46, R30, 0x10 ;  /* 0x000000101e2e7836 */ /* 0x000fe40000000000 */
[----:B------:R-:W-:Y:S01]  /*ce70*/  IMAD.MOV.U32 R17, RZ, RZ, R14 ;  /* 0x000000ffff117224 */ /* 0x000fe200078e000e */
[----:B------:R-:W-:-:S07]  /*ce80*/  SEL R15, R18, RZ, !P4 ;  /* 0x000000ff120f7207 */ /* 0x000fce0006000000 */
[----:B------:R-:W-:Y:S05]  /*ce90*/  WARPSYNC.COLLECTIVE R16, `(.L_x_198) ;  /* 0x0000000010087348 */ /* 0x000fea0003c00000 */
[----:B------:R0:W1:Y:S02]  /*cea0*/  SHFL.DOWN P3, R18, R17, R13, R12 ;  /* 0x0800000d11127389 */ /* 0x000064000006000c */
[----:B01----:R-:W-:Y:S05]  /*ceb0*/  ENDCOLLECTIVE ;  /* 0x000000000000791b */ /* 0x003fea0003800000 */
.L_x_198:
        /* <DEDUP_REMOVED lines=8> */
.L_x_199:
        /* <DEDUP_REMOVED lines=8> */
.L_x_200:
        /* <DEDUP_REMOVED lines=9> */
.L_x_201:
[----:B------:R-:W-:-:S05]  /*d050*/  SEL R15, R15, RZ, !P4 ;  /* 0x000000ff0f0f7207 */ /* 0x000fca0006000000 */
[----:B------:R-:W-:-:S04]  /*d060*/  IMAD.X R23, R15, 0x1, R52, P5 ;  /* 0x000000010f177824 */ /* 0x000fc800028e0634 */
[----:B------:R-:W-:Y:S02]  /*d070*/  IMAD.MOV.U32 R17, RZ, RZ, R23 ;  /* 0x000000ffff117224 */ /* 0x000fe400078e0017 */
[----:B------:R-:W-:-:S07]  /*d080*/  IMAD.MOV.U32 R14, RZ, RZ, R18 ;  /* 0x000000ffff0e7224 */ /* 0x000fce00078e0012 */
[----:B------:R-:W-:Y:S05]  /*d090*/  WARPSYNC.COLLECTIVE R16, `(.L_x_202) ;  /* 0x0000000010087348 */ /* 0x000fea0003c00000 */
[----:B------:R0:W1:Y:S02]  /*d0a0*/  SHFL.DOWN P3, R18, R17, R13, R12 ;  /* 0x0800000d11127389 */ /* 0x000064000006000c */
[----:B01----:R-:W-:Y:S05]  /*d0b0*/  ENDCOLLECTIVE ;  /* 0x000000000000791b */ /* 0x003fea0003800000 */
.L_x_202:
        /* <DEDUP_REMOVED lines=12> */
.L_x_203:
[----:B------:R-:W-:Y:S05]  /*d180*/  BRA `(.L_x_204) ;  /* 0xffffffd000947947 */ /* 0x000fea000383ffff */
.L_x_125:
[----:B------:R-:W-:Y:S01]  /*d190*/  BSSY B0, `(.L_x_205) ;  /* 0x0000006000007945 */ /* 0x000fe20003800000 */
[----:B------:R-:W-:Y:S01]  /*d1a0*/  PLOP3.LUT P3, PT, P3, PT, PT, 0x8, 0x80 ;  /* 0x000000000080781c */ /* 0x000fe20001f6e170 */
[----:B------:R-:W-:-:S12]  /*d1b0*/  IMAD.MOV.U32 R16, RZ, RZ, -0x1 ;  /* 0xffffffffff107424 */ /* 0x000fd800078e00ff */
[----:B0-----:R-:W-:Y:S05]  /*d1c0*/  WARPSYNC.COLLECTIVE R16, `(.L_x_206) ;  /* 0x0000000010087348 */ /* 0x001fea0003c00000 */
[----:B------:R-:W-:Y:S01]  /*d1d0*/  VOTE.ANY P3, P3 ;  /* 0x0000000000ff7806 */ /* 0x000fe20001860100 */
[----:B0-----:R-:W-:-:S12]  /*d1e0*/  ENDCOLLECTIVE ;  /* 0x000000000000791b */ /* 0x001fd80003800000 */
.L_x_206:
[----:B------:R-:W-:Y:S05]  /*d1f0*/  BSYNC B0 ;  /* 0x0000000000007941 */ /* 0x000fea0003800000 */
.L_x_205:
[----:B------:R-:W-:Y:S05]  /*d200*/  BRA `(.L_x_207) ;  /* 0xffffffd000a07947 */ /* 0x000fea000383ffff */
.L_x_129:
[----:B------:R-:W-:Y:S01]  /*d210*/  BSSY B0, `(.L_x_208) ;  /* 0x0000006000007945 */ /* 0x000fe20003800000 */
[----:B------:R-:W-:Y:S01]  /*d220*/  PLOP3.LUT P3, PT, P3, PT, PT, 0x8, 0x80 ;  /* 0x000000000080781c */ /* 0x000fe20001f6e170 */
[----:B------:R-:W-:-:S12]  /*d230*/  IMAD.MOV.U32 R16, RZ, RZ, -0x1 ;  /* 0xffffffffff107424 */ /* 0x000fd800078e00ff */
[----:B0-----:R-:W-:Y:S05]  /*d240*/  WARPSYNC.COLLECTIVE R16, `(.L_x_209) ;  /* 0x0000000010087348 */ /* 0x001fea0003c00000 */
[----:B------:R-:W-:Y:S01]  /*d250*/  VOTE.ANY P3, P3 ;  /* 0x0000000000ff7806 */ /* 0x000fe20001860100 */
[----:B0-----:R-:W-:-:S12]  /*d260*/  ENDCOLLECTIVE ;  /* 0x000000000000791b */ /* 0x001fd80003800000 */
.L_x_209:
[----:B------:R-:W-:Y:S05]  /*d270*/  BSYNC B0 ;  /* 0x0000000000007941 */ /* 0x000fea0003800000 */
.L_x_208:
[----:B------:R-:W-:Y:S05]  /*d280*/  BRA `(.L_x_210) ;  /* 0xffffffd000b87947 */ /* 0x000fea000383ffff */
.L_x_131:
        /* <DEDUP_REMOVED lines=8> */
.L_x_212:
[----:B------:R-:W-:Y:S05]  /*d310*/  BSYNC B0 ;  /* 0x0000000000007941 */ /* 0x000fea0003800000 */
.L_x_211:
        /* <DEDUP_REMOVED lines=13> */
.L_x_213:
[----:B------:R-:W-:Y:S02]  /*d3f0*/  IMAD.MOV.U32 R17, RZ, RZ, R15 ;  /* 0x000000ffff117224 */ /* 0x000fe400078e000f */
[----:B------:R-:W-:-:S07]  /*d400*/  IMAD.MOV.U32 R19, RZ, RZ, R18 ;  /* 0x000000ffff137224 */ /* 0x000fce00078e0012 */
[----:B------:R-:W-:Y:S05]  /*d410*/  WARPSYNC.COLLECTIVE R16, `(.L_x_214) ;  /* 0x0000000010087348 */ /* 0x000fea0003c00000 */
[----:B------:R0:W1:Y:S02]  /*d420*/  SHFL.DOWN P3, R18, R17, R13, R12 ;  /* 0x0800000d11127389 */ /* 0x000064000006000c */
[----:B01----:R-:W-:Y:S05]  /*d430*/  ENDCOLLECTIVE ;  /* 0x000000000000791b */ /* 0x003fea0003800000 */
.L_x_214:
[----:B------:R-:W-:Y:S01]  /*d440*/  IMAD.MOV.U32 R13, RZ, RZ, 0x2 ;  /* 0x00000002ff0d7424 */ /* 0x000fe200078e00ff */
[----:B------:R-:W-:-:S04]  /*d450*/  ISETP.GE.AND P3, PT, R30, R61, PT ;  /* 0x0000003d1e00720c */ /* 0x000fc80003f66270 */
[----:B------:R-:W-:Y:S02]  /*d460*/  SEL R19, R19, RZ, !P3 ;  /* 0x000000ff13137207 */ /* 0x000fe40005800000 */
[----:B------:R-:W-:Y:S02]  /*d470*/  SEL R18, R18, RZ, !P3 ;  /* 0x000000ff12127207 */ /* 0x000fe40005800000 */
[----:B------:R-:W-:-:S05]  /*d480*/  IADD3 R14, P3, PT, R14, R19, RZ ;  /* 0x000000130e0e7210 */ /* 0x000fca0007f7e0ff */
[----:B------:R-:W-:Y:S02]  /*d490*/  IMAD.X R15, R15, 0x1, R18, P3 ;  /* 0x000000010f0f7824 */ /* 0x000fe400018e0612 */
[----:B------:R-:W-:Y:S02]  /*d4a0*/  VIADD R18, R30, 0x2 ;  /* 0x000000021e127836 */ /* 0x000fe40000000000 */
[----:B------:R-:W-:-:S03]  /*d4b0*/  IMAD.MOV.U32 R17, RZ, RZ, R14 ;  /* 0x000000ffff117224 */ /* 0x000fc600078e000e */
[----:B------:R-:W-:-:S13]  /*d4c0*/  ISETP.GT.AND P5, PT, R18, R61, PT ;  /* 0x0000003d1200720c */ /* 0x000fda0003fa4270 */
[----:B------:R-:W-:Y:S05]  /*d4d0*/  WARPSYNC.COLLECTIVE R16, `(.L_x_215) ;  /* 0x0000000010087348 */ /* 0x000fea0003c00000 */
[----:B------:R0:W1:Y:S02]  /*d4e0*/  SHFL.DOWN P3, R18, R17, R13, R12 ;  /* 0x0800000d11127389 */ /* 0x000064000006000c */
[----:B01----:R-:W-:Y:S05]  /*d4f0*/  ENDCOLLECTIVE ;  /* 0x000000000000791b */ /* 0x003fea0003800000 */
.L_x_215:
[----:B------:R-:W-:Y:S01]  /*d500*/  IMAD.MOV.U32 R17, RZ, RZ, R15 ;  /* 0x000000ffff117224 */ /* 0x000fe200078e000f */
[----:B------:R-:W-:-:S07]  /*d510*/  SEL R19, R18, RZ, !P5 ;  /* 0x000000ff12137207 */ /* 0x000fce0006800000 */
[----:B------:R-:W-:Y:S05]  /*d520*/  WARPSYNC.COLLECTIVE R16, `(.L_x_216) ;  /* 0x0000000010087348 */ /* 0x000fea0003c00000 */
[----:B------:R0:W1:Y:S02]  /*d530*/  SHFL.DOWN P3, R18, R17, R13, R12 ;  /* 0x0800000d11127389 */ /* 0x000064000006000c */
[----:B01----:R-:W-:Y:S05]  /*d540*/  ENDCOLLECTIVE ;  /* 0x000000000000791b */ /* 0x003fea0003800000 */
.L_x_216:
[----:B------:R-:W-:-:S05]  /*d550*/  IADD3 R14, P6, PT, R19, R14, RZ ;  /* 0x0000000e130e7210 */ /* 0x000fca0007fde0ff */
[----:B------:R-:W-:Y:S02]  /*d560*/  IMAD.MOV.U32 R17, RZ, RZ, R14 ;  /* 0x000000ffff117224 */ /* 0x000fe400078e000e */
[----:B------:R-:W-:Y:S02]  /*d570*/  IMAD.MOV.U32 R13, RZ, RZ, 0x4 ;  /* 0x00000004ff0d7424 */ /* 0x000fe400078e00ff */
[----:B------:R-:W-:-:S05]  /*d580*/  IMAD.MOV.U32 R19, RZ, RZ, R18 ;  /* 0x000000ffff137224 */ /* 0x000fca00078e0012 */
[----:B------:R-:W-:-:S05]  /*d590*/  SEL R18, R19, RZ, !P5 ;  /* 0x000000ff13127207 */ /* 0x000fca0006800000 */
[----:B------:R-:W-:Y:S02]  /*d5a0*/  IMAD.X R15, R18, 0x1, R15, P6 ;  /* 0x00000001120f7824 */ /* 0x000fe400030e060f */
[----:B------:R-:W-:-:S05]  /*d5b0*/  VIADD R18, R30, 0x4 ;  /* 0x000000041e127836 */ /* 0x000fca0000000000 */
[----:B------:R-:W-:-:S13]  /*d5c0*/  ISETP.GT.AND P5, PT, R18, R61, PT ;  /* 0x0000003d1200720c */ /* 0x000fda0003fa4270 */
[----:B------:R-:W-:Y:S05]  /*d5d0*/  WARPSYNC.COLLECTIVE R16, `(.L_x_217) ;  /* 0x0000000010087348 */ /* 0x000fea0003c00000 */
[----:B------:R0:W1:Y:S02]  /*d5e0*/  SHFL.DOWN P3, R18, R17, R13, R12 ;  /* 0x0800000d11127389 */ /* 0x000064000006000c */
[----:B01----:R-:W-:Y:S05]  /*d5f0*/  ENDCOLLECTIVE ;  /* 0x000000000000791b */ /* 0x003fea0003800000 */
.L_x_217:
[----:B------:R-:W-:Y:S01]  /*d600*/  IMAD.MOV.U32 R17, RZ, RZ, R15 ;  /* 0x000000ffff117224 */ /* 0x000fe200078e000f */
[----:B------:R-:W-:-:S07]  /*d610*/  SEL R19, R18, RZ, !P5 ;  /* 0x000000ff12137207 */ /* 0x000fce0006800000 */
[----:B------:R-:W-:Y:S05]  /*d620*/  WARPSYNC.COLLECTIVE R16, `(.L_x_218) ;  /* 0x0000000010087348 */ /* 0x000fea0003c00000 */
[----:B------:R0:W1:Y:S02]  /*d630*/  SHFL.DOWN P3, R18, R17, R13, R12 ;  /* 0x0800000d11127389 */ /* 0x000064000006000c */
[----:B01----:R-:W-:Y:S05]  /*d640*/  ENDCOLLECTIVE ;  /* 0x000000000000791b */ /* 0x003fea0003800000 */
.L_x_218:
        /* <DEDUP_REMOVED lines=11> */
.L_x_219:
[----:B------:R-:W-:Y:S01]  /*d700*/  IMAD.MOV.U32 R17, RZ, RZ, R15 ;  /* 0x000000ffff117224 */ /* 0x000fe200078e000f */
[----:B------:R-:W-:-:S07]  /*d710*/  SEL R19, R18, RZ, !P5 ;  /* 0x000000ff12137207 */ /* 0x000fce0006800000 */
[----:B------:R-:W-:Y:S05]  /*d720*/  WARPSYNC.COLLECTIVE R16, `(.L_x_220) ;  /* 0x0000000010087348 */ /* 0x000fea0003c00000 */
[----:B------:R0:W1:Y:S02]  /*d730*/  SHFL.DOWN P3, R18, R17, R13, R12 ;  /* 0x0800000d11127389 */ /* 0x000064000006000c */
[----:B01----:R-:W-:Y:S05]  /*d740*/  ENDCOLLECTIVE ;  /* 0x000000000000791b */ /* 0x003fea0003800000 */
.L_x_220:
        /* <DEDUP_REMOVED lines=9> */
.L_x_221:
[----:B------:R-:W-:Y:S02]  /*d7e0*/  IMAD.MOV.U32 R17, RZ, RZ, R15 ;  /* 0x000000ffff117224 */ /* 0x000fe400078e000f */
[----:B------:R-:W-:-:S07]  /*d7f0*/  IMAD.MOV.U32 R19, RZ, RZ, R18 ;  /* 0x000000ffff137224 */ /* 0x000fce00078e0012 */
[----:B------:R-:W-:Y:S05]  /*d800*/  WARPSYNC.COLLECTIVE R16, `(.L_x_222) ;  /* 0x0000000010087348 */ /* 0x000fea0003c00000 */
[----:B------:R0:W1:Y:S02]  /*d810*/  SHFL.DOWN P3, R18, R17, R13, R12 ;  /* 0x0800000d11127389 */ /* 0x000064000006000c */
[----:B01----:R-:W-:Y:S05]  /*d820*/  ENDCOLLECTIVE ;  /* 0x000000000000791b */ /* 0x003fea0003800000 */
.L_x_222:
        /* <DEDUP_REMOVED lines=9> */
.L_x_223:
[----:B------:R-:W-:Y:S05]  /*d8c0*/  BRA `(.L_x_224) ;  /* 0xffffffcc00fc7947 */ /* 0x000fea000383ffff */
.L_x_225:
        /* <DEDUP_REMOVED lines=11> */
.L_x_478:


//--------------------- .text._ZN6thrust24THRUST_300001_SM_1000_NS8cuda_cub4core6detail13_kernel_agentINS1_16__set_operations14PartitionAgentINS0_6detail15normal_iteratorINS0_10device_ptrIiEEEESB_lN4cuda3std3__44lessIiEEEEJSB_SB_lllPNSE_4pairIllEESG_iEEEvDpT0_ --------------------------
	.section	.text._ZN6thrust24THRUST_300001_SM_1000_NS8cuda_cub4core6detail13_kernel_agentINS1_16__set_operations14PartitionAgentINS0_6detail15normal_iteratorINS0_10device_ptrIiEEEESB_lN4cuda3std3__44lessIiEEEEJSB_SB_lllPNSE_4pairIllEESG_iEEEvDpT0_,"ax",@progbits
	.align	128
        .global         _ZN6thrust24THRUST_300001_SM_1000_NS8cuda_cub4core6detail13_kernel_agentINS1_16__set_operations14PartitionAgentINS0_6detail15normal_iteratorINS0_10device_ptrIiEEEESB_lN4cuda3std3__44lessIiEEEEJSB_SB_lllPNSE_4pairIllEESG_iEEEvDpT0_
        .type           _ZN6thrust24THRUST_300001_SM_1000_NS8cuda_cub4core6detail13_kernel_agentINS1_16__set_operations14PartitionAgentINS0_6detail15normal_iteratorINS0_10device_ptrIiEEEESB_lN4cuda3std3__44lessIiEEEEJSB_SB_lllPNSE_4pairIllEESG_iEEEvDpT0_,@function
        .size           _ZN6thrust24THRUST_300001_SM_1000_NS8cuda_cub4core6detail13_kernel_agentINS1_16__set_operations14PartitionAgentINS0_6detail15normal_iteratorINS0_10device_ptrIiEEEESB_lN4cuda3std3__44lessIiEEEEJSB_SB_lllPNSE_4pairIllEESG_iEEEvDpT0_,(.L_x_479 - _ZN6thrust24THRUST_300001_SM_1000_NS8cuda_cub4core6detail13_kernel_agentINS1_16__set_operations14PartitionAgentINS0_6detail15normal_iteratorINS0_10device_ptrIiEEEESB_lN4cuda3std3__44lessIiEEEEJSB_SB_lllPNSE_4pairIllEESG_iEEEvDpT0_)
        .other          _ZN6thrust24THRUST_300001_SM_1000_NS8cuda_cub4core6detail13_kernel_agentINS1_16__set_operations14PartitionAgentINS0_6detail15normal_iteratorINS0_10device_ptrIiEEEESB_lN4cuda3std3__44lessIiEEEEJSB_SB_lllPNSE_4pairIllEESG_iEEEvDpT0_,@"STO_CUDA_ENTRY STV_DEFAULT"
_ZN6thrust24THRUST_300001_SM_1000_NS8cuda_cub4core6detail13_kernel_agentINS1_16__set_operations14PartitionAgentINS0_6detail15normal_iteratorINS0_10device_ptrIiEEEESB_lN4cuda3std3__44lessIiEEEEJSB_SB_lllPNSE_4pairIllEESG_iEEEvDpT0_:
.text._ZN6thrust24THRUST_300001_SM_1000_NS8cuda_cub4core6detail13_kernel_agentINS1_16__set_operations14PartitionAgentINS0_6detail15normal_iteratorINS0_10device_ptrIiEEEESB_lN4cuda3std3__44lessIiEEEEJSB_SB_lllPNSE_4pairIllEESG_iEEEvDpT0_:
[----:B------:R-:W-:Y:S01]  /*0000*/  LDC R1, c[0x0][0x37c] ;  /* 0x0000df00ff017b82 */ /* 0x000fe20000000800 */
[----:B------:R-:W0:Y:S01]  /*0010*/  S2R R0, SR_CTAID.X ;  /* 0x0000000000007919 */ /* 0x000e220000002500 */
[----:B------:R-:W0:Y:S01]  /*0020*/  LDCU UR4, c[0x0][0x360] ;  /* 0x00006c00ff0477ac */ /* 0x000e220008000800 */
[----:B------:R-:W0:Y:S01]  /*0030*/  S2R R3, SR_TID.X ;  /* 0x0000000000037919 */ /* 0x000e220000002100 */
[----:B------:R-:W1:Y:S01]  /*0040*/  LDCU.64 UR6, c[0x0][0x3a0] ;  /* 0x00007400ff0677ac */ /* 0x000e620008000a00 */
[----:B0-----:R-:W-:-:S05]  /*0050*/  IMAD R0, R0, UR4, R3 ;  /* 0x0000000400007c24 */ /* 0x001fca000f8e0203 */
[----:B-1----:R-:W-:-:S04]  /*0060*/  ISETP.GE.U32.AND P0, PT, R0, UR6, PT ;  /* 0x0000000600007c0c */ /* 0x002fc8000bf06070 */
[----:B------:R-:W-:-:S13]  /*0070*/  ISETP.GE.AND.EX P0, PT, RZ, UR7, PT, P0 ;  /* 0x00000007ff007c0c */ /* 0x000fda000bf06300 */
[----:B------:R-:W-:Y:S05]  /*0080*/  @P0 EXIT ;  /* 0x000000000000094d */ /* 0x000fea0003800000 */
[----:B------:R-:W0:Y:S01]  /*0090*/  LDC.64 R8, c[0x0][0x390] ;  /* 0x0000e400ff087b82 */ /* 0x000e220000000a00 */
[----:B------:R-:W1:Y:S01]  /*00a0*/  LDCU UR5, c[0x0][0x3b4] ;  /* 0x00007680ff0577ac */ /* 0x000e620008000800 */
[----:B------:R-:W-:Y:S01]  /*00b0*/  BSSY.RECONVERGENT B0, `(.L_x_226) ;  /* 0x0000033000007945 */ /* 0x000fe20003800200 */
[----:B------:R-:W2:Y:S05]  /*00c0*/  LDCU.64 UR6, c[0x0][0x358] ;  /* 0x00006b00ff0677ac */ /* 0x000eaa0008000a00 */
[----:B------:R-:W0:Y:S01]  /*00d0*/  LDC.64 R12, c[0x0][0x398] ;  /* 0x0000e600ff0c7b82 */ /* 0x000e220000000a00 */
[----:B------:R-:W3:Y:S01]  /*00e0*/  LDCU.128 UR8, c[0x0][0x380] ;  /* 0x00007000ff0877ac */ /* 0x000ee20008000c00 */
[----:B-1----:R-:W-:-:S02]  /*00f0*/  USHF.R.S32.HI UR4, URZ, 0x1f, UR5 ;  /* 0x0000001fff047899 */ /* 0x002fc40008011405 */
[----:B------:R-:W-:-:S04]  /*0100*/  IMAD.WIDE.U32 R2, R0, UR5, RZ ;  /* 0x0000000500027c25 */ /* 0x000fc8000f8e00ff */
[----:B------:R-:W-:-:S04]  /*0110*/  IMAD R7, R0, UR4, RZ ;  /* 0x0000000400077c24 */ /* 0x000fc8000f8e02ff */
[----:B------:R-:W-:Y:S01]  /*0120*/  IMAD.IADD R7, R3, 0x1, R7 ;  /* 0x0000000103077824 */ /* 0x000fe200078e0207 */
[----:B0-----:R-:W-:-:S04]  /*0130*/  IADD3 R5, P1, PT, R12, R8, RZ ;  /* 0x000000080c057210 */ /* 0x001fc80007f3e0ff */
[----:B------:R-:W-:Y:S01]  /*0140*/  ISETP.LT.U32.AND P0, PT, R5, R2, PT ;  /* 0x000000020500720c */ /* 0x000fe20003f01070 */
[----:B------:R-:W-:-:S05]  /*0150*/  IMAD.X R6, R13, 0x1, R9, P1 ;  /* 0x000000010d067824 */ /* 0x000fca00008e0609 */
[----:B------:R-:W-:-:S04]  /*0160*/  ISETP.LT.AND.EX P0, PT, R6, R7, PT, P0 ;  /* 0x000000070600720c */ /* 0x000fc80003f01300 */
[----:B------:R-:W-:Y:S02]  /*0170*/  SEL R3, R5, R2, P0 ;  /* 0x0000000205037207 */ /* 0x000fe40000000000 */
[----:B------:R-:W-:Y:S02]  /*0180*/  SEL R2, R6, R7, P0 ;  /* 0x0000000706027207 */ /* 0x000fe40000000000 */
[C---:B------:R-:W-:Y:S02]  /*0190*/  IADD3 R4, P2, PT, R3.reuse, -R12, RZ ;  /* 0x8000000c03047210 */ /* 0x040fe40007f5e0ff */
[----:B------:R-:W-:Y:S02]  /*01a0*/  ISETP.LT.U32.AND P1, PT, R3, R8, PT ;  /* 0x000000080300720c */ /* 0x000fe40003f21070 */
[----:B------:R-:W-:Y:S01]  /*01b0*/  ISETP.GT.U32.AND P0, PT, R4, RZ, PT ;  /* 0x000000ff0400720c */ /* 0x000fe20003f04070 */
[C---:B------:R-:W-:Y:S01]  /*01c0*/  IMAD.X R5, R2.reuse, 0x1, ~R13, P2 ;  /* 0x0000000102057824 */ /* 0x040fe200010e0e0d */
[----:B------:R-:W-:-:S04]  /*01d0*/  ISETP.LT.AND.EX P1, PT, R2, R9, PT, P1 ;  /* 0x000000090200720c */ /* 0x000fc80003f21310 */
[----:B------:R-:W-:Y:S02]  /*01e0*/  ISETP.GT.AND.EX P0, PT, R5, RZ, PT, P0 ;  /* 0x000000ff0500720c */ /* 0x000fe40003f04300 */
[----:B------:R-:W-:Y:S02]  /*01f0*/  SEL R17, R3, R8, P1 ;  /* 0x0000000803117207 */ /* 0x000fe40000800000 */
[----:B------:R-:W-:Y:S02]  /*0200*/  SEL R4, R4, RZ, P0 ;  /* 0x000000ff04047207 */ /* 0x000fe40000000000 */
[----:B------:R-:W-:Y:S02]  /*0210*/  SEL R5, R5, RZ, P0 ;  /* 0x000000ff05057207 */ /* 0x000fe40000000000 */
[----:B------:R-:W-:Y:S02]  /*0220*/  SEL R16, R2, R9, P1 ;  /* 0x0000000902107207 */ /* 0x000fe40000800000 */
[----:B------:R-:W-:-:S04]  /*0230*/  ISETP.GE.U32.AND P0, PT, R4, R17, PT ;  /* 0x000000110400720c */ /* 0x000fc80003f06070 */
[----:B------:R-:W-:-:S13]  /*0240*/  ISETP.GE.AND.EX P0, PT, R5, R16, PT, P0 ;  /* 0x000000100500720c */ /* 0x000fda0003f06300 */
[----:B--23--:R-:W-:Y:S05]  /*0250*/  @P0 BRA `(.L_x_227) ;  /* 0x0000000000600947 */ /* 0x00cfea0003800000 */
.L_x_228:
[----:B------:R-:W-:-:S05]  /*0260*/  IADD3 R14, P0, PT, R4, R17, RZ ;  /* 0x00000011040e7210 */ /* 0x000fca0007f1e0ff */
[----:B------:R-:W-:-:S05]  /*0270*/  IMAD.X R15, R5, 0x1, R16, P0 ;  /* 0x00000001050f7824 */ /* 0x000fca00000e0610 */
[--C-:B------:R-:W-:Y:S02]  /*0280*/  SHF.R.U64 R14, R14, 0x1, R15.reuse ;  /* 0x000000010e0e7819 */ /* 0x100fe4000000120f */
[----:B------:R-:W-:Y:S02]  /*0290*/  SHF.R.U32.HI R15, RZ, 0x1, R15 ;  /* 0x00000001ff0f7819 */ /* 0x000fe4000001160f */
[----:B------:R-:W-:Y:S02]  /*02a0*/  LOP3.LUT R6, RZ, R14, RZ, 0x33, !PT ;  /* 0x0000000eff067212 */ /* 0x000fe400078e33ff */
[----:B------:R-:W-:Y:S02]  /*02b0*/  LOP3.LUT R7, RZ, R15, RZ, 0x33, !PT ;  /* 0x0000000fff077212 */ /* 0x000fe400078e33ff */
[----:B------:R-:W-:Y:S02]  /*02c0*/  IADD3 R9, P1, PT, R6, R3, RZ ;  /* 0x0000000306097210 */ /* 0x000fe40007f3e0ff */
[----:B------:R-:W-:-:S03]  /*02d0*/  LEA R6, P0, R14, UR8, 0x2 ;  /* 0x000000080e067c11 */ /* 0x000fc6000f8010ff */
[----:B------:R-:W-:Y:S01]  /*02e0*/  IMAD.X R10, R7, 0x1, R2, P1 ;  /* 0x00000001070a7824 */ /* 0x000fe200008e0602 */
[C---:B------:R-:W-:Y:S02]  /*02f0*/  LEA R8, P1, R9.reuse, UR10, 0x2 ;  /* 0x0000000a09087c11 */ /* 0x040fe4000f8210ff */
[----:B------:R-:W-:Y:S02]  /*0300*/  LEA.HI.X R7, R14, UR9, R15, 0x2, P0 ;  /* 0x000000090e077c11 */ /* 0x000fe400080f140f */
[----:B------:R-:W-:-:S03]  /*0310*/  LEA.HI.X R9, R9, UR11, R10, 0x2, P1 ;  /* 0x0000000b09097c11 */ /* 0x000fc600088f140a */
[----:B------:R-:W2:Y:S04]  /*0320*/  LDG.E R6, desc[UR6][R6.64] ;  /* 0x0000000606067981 */ /* 0x000ea8000c1e1900 */
[----:B------:R-:W2:Y:S01]  /*0330*/  LDG.E R9, desc[UR6][R8.64] ;  /* 0x0000000608097981 */ /* 0x000ea2000c1e1900 */
[----:B------:R-:W-:-:S05]  /*0340*/  IADD3 R11, P1, PT, R14, 0x1, RZ ;  /* 0x000000010e0b7810 */ /* 0x000fca0007f3e0ff */
[----:B------:R-:W-:Y:S01]  /*0350*/  IMAD.X R10, RZ, RZ, R15, P1 ;  /* 0x000000ffff0a7224 */ /* 0x000fe200008e060f */
[----:B--2---:R-:W-:-:S04]  /*0360*/  ISETP.GE.AND P0, PT, R9, R6, PT ;  /* 0x000000060900720c */ /* 0x004fc80003f06270 */
[----:B------:R-:W-:Y:S02]  /*0370*/  SEL R4, R4, R11, !P0 ;  /* 0x0000000b04047207 */ /* 0x000fe40004000000 */
[----:B------:R-:W-:Y:S02]  /*0380*/  SEL R17, R14, R17, !P0 ;  /* 0x000000110e117207 */ /* 0x000fe40004000000 */
[----:B------:R-:W-:Y:S02]  /*0390*/  SEL R5, R5, R10, !P0 ;  /* 0x0000000a05057207 */ /* 0x000fe40004000000 */
[----:B------:R-:W-:Y:S02]  /*03a0*/  SEL R16, R15, R16, !P0 ;  /* 0x000000100f107207 */ /* 0x000fe40004000000 */
[----:B------:R-:W-:-:S04]  /*03b0*/  ISETP.GE.U32.AND P0, PT, R4, R17, PT ;  /* 0x000000110400720c */ /* 0x000fc80003f06070 */
[----:B------:R-:W-:-:S13]  /*03c0*/  ISETP.GE.AND.EX P0, PT, R5, R16, PT, P0 ;  /* 0x000000100500720c */ /* 0x000fda0003f06300 */
[----:B------:R-:W-:Y:S05]  /*03d0*/  @!P0 BRA `(.L_x_228) ;  /* 0xfffffffc00a08947 */ /* 0x000fea000383ffff */
.L_x_227:
[----:B------:R-:W-:Y:S05]  /*03e0*/  BSYNC.RECONVERGENT B0 ;  /* 0x0000000000007941 */ /* 0x000fea0003800200 */
.L_x_226:
[----:B------:R-:W-:Y:S01]  /*03f0*/  IADD3 R7, P1, PT, -R4, R3, RZ ;  /* 0x0000000304077210 */ /* 0x000fe20007f3e1ff */
[----:B------:R-:W0:Y:S01]  /*0400*/  LDCU.64 UR10, c[0x0][0x380] ;  /* 0x00007000ff0a77ac */ /* 0x000e220008000a00 */
[----:B------:R-:W-:Y:S01]  /*0410*/  BSSY.RECONVERGENT B1, `(.L_x_229) ;  /* 0x000011b000017945 */ /* 0x000fe20003800200 */
[----:B------:R-:W-:Y:S01]  /*0420*/  IMAD.MOV.U32 R8, RZ, RZ, RZ ;  /* 0x000000ffff087224 */ /* 0x000fe200078e00ff */
[----:B------:R-:W-:Y:S01]  /*0430*/  ISETP.GE.U32.AND P0, PT, R7, R12, PT ;  /* 0x0000000c0700720c */ /* 0x000fe20003f06070 */
[----:B------:R-:W-:Y:S01]  /*0440*/  IMAD.X R6, R2, 0x1, ~R5, P1 ;  /* 0x0000000102067824 */ /* 0x000fe200008e0e05 */
[----:B------:R-:W-:-:S04]  /*0450*/  UMOV UR4, URZ ;  /* 0x000000ff00047c82 */ /* 0x000fc80008000000 */
[----:B------:R-:W-:-:S13]  /*0460*/  ISETP.GE.AND.EX P0, PT, R6, R13, PT, P0 ;  /* 0x0000000d0600720c */ /* 0x000fda0003f06300 */
[----:B0-----:R-:W-:Y:S05]  /*0470*/  @P0 BRA `(.L_x_230) ;  /* 0x0000001000500947 */ /* 0x001fea0003800000 */
[----:B------:R-:W0:Y:S02]  /*0480*/  LDC.64 R14, c[0x0][0x388] ;  /* 0x0000e200ff0e7b82 */ /* 0x000e240000000a00 */
[----:B0-----:R-:W-:-:S04]  /*0490*/  LEA R16, P0, R7, R14, 0x2 ;  /* 0x0000000e07107211 */ /* 0x001fc800078010ff */
[----:B------:R-:W-:-:S05]  /*04a0*/  LEA.HI.X R17, R7, R15, R6, 0x2, P0 ;  /* 0x0000000f07117211 */ /* 0x000fca00000f1406 */
[----:B------:R0:W5:Y:S01]  /*04b0*/  LDG.E R8, desc[UR6][R16.64] ;  /* 0x0000000610087981 */ /* 0x000162000c1e1900 */
[----:B------:R-:W-:Y:S01]  /*04c0*/  ISETP.GE.U32.AND P0, PT, R4, 0x1, PT ;  /* 0x000000010400780c */ /* 0x000fe20003f06070 */
[----:B------:R-:W-:Y:S01]  /*04d0*/  BSSY.RECONVERGENT B0, `(.L_x_231) ;  /* 0x0000050000007945 */ /* 0x000fe20003800200 */
[----:B------:R-:W-:Y:S01]  /*04e0*/  IMAD.MOV.U32 R9, RZ, RZ, RZ ;  /* 0x000000ffff097224 */ /* 0x000fe200078e00ff */
[----:B------:R-:W-:Y:S02]  /*04f0*/  CS2R R10, SRZ ;  /* 0x00000000000a7805 */ /* 0x000fe4000001ff00 */
[----:B------:R-:W-:Y:S01]  /*0500*/  ISETP.GE.AND.EX P0, PT, R5, RZ, PT, P0 ;  /* 0x000000ff0500720c */ /* 0x000fe20003f06300 */
[----:B------:R-:W-:-:S12]  /*0510*/  IMAD.MOV.U32 R22, RZ, RZ, RZ ;  /* 0x000000ffff167224 */ /* 0x000fd800078e00ff */
[----:B0-----:R-:W-:Y:S05]  /*0520*/  @!P0 BRA `(.L_x_232) ;  /* 0x0000000400288947 */ /* 0x001fea0003800000 */
[----:B------:R-:W0:Y:S01]  /*0530*/  LDC.64 R18, c[0x0][0x380] ;  /* 0x0000e000ff127b82 */ /* 0x000e220000000a00 */
[----:B------:R-:W-:Y:S02]  /*0540*/  IMAD R9, R5, 0x1ff, RZ ;  /* 0x000001ff05097824 */ /* 0x000fe400078e02ff */
[----:B------:R-:W-:-:S04]  /*0550*/  IMAD.WIDE.U32 R10, R4, 0x1ff, RZ ;  /* 0x000001ff040a7825 */ /* 0x000fc800078e00ff */
[----:B------:R-:W-:-:S05]  /*0560*/  IMAD.IADD R11, R11, 0x1, R9 ;  /* 0x000000010b0b7824 */ /* 0x000fca00078e0209 */
[--C-:B------:R-:W-:Y:S02]  /*0570*/  SHF.R.U64 R9, R10, 0x9, R11.reuse ;  /* 0x000000090a097819 */ /* 0x100fe4000000120b */
[----:B------:R-:W-:Y:S02]  /*0580*/  SHF.R.U32.HI R22, RZ, 0x9, R11 ;  /* 0x00000009ff167819 */ /* 0x000fe4000001160b */
[----:B0-----:R-:W-:-:S04]  /*0590*/  LEA R20, P0, R9, R18, 0x2 ;  /* 0x0000001209147211 */ /* 0x001fc800078010ff */
[----:B------:R-:W-:-:S06]  /*05a0*/  LEA.HI.X R21, R9, R19, R22, 0x2, P0 ;  /* 0x0000001309157211 */ /* 0x000fcc00000f1416 */
[----:B------:R-:W2:Y:S01]  /*05b0*/  LDG.E R21, desc[UR6][R20.64] ;  /* 0x0000000614157981 */ /* 0x000ea2000c1e1900 */
[----:B------:R-:W-:Y:S01]  /*05c0*/  IADD3 R10, P1, PT, R9, 0x1, RZ ;  /* 0x00000001090a7810 */ /* 0x000fe20007f3e0ff */
[----:B------:R-:W-:Y:S04]  /*05d0*/  BSSY.RECONVERGENT B2, `(.L_x_233) ;  /* 0x0000019000027945 */ /* 0x000fe80003800200 */
[----:B------:R-:W-:Y:S01]  /*05e0*/  IMAD.X R11, RZ, RZ, R22, P1 ;  /* 0x000000ffff0b7224 */ /* 0x000fe200008e0616 */
[----:B--2--5:R-:W-:-:S04]  /*05f0*/  ISETP.GE.AND P0, PT, R21, R8, PT ;  /* 0x000000081500720c */ /* 0x024fc80003f06270 */
[----:B------:R-:W-:Y:S02]  /*0600*/  SEL R9, R4, R9, !P0 ;  /* 0x0000000904097207 */ /* 0x000fe40004000000 */
[----:B------:R-:W-:Y:S02]  /*0610*/  SEL R10, R10, RZ, !P0 ;  /* 0x000000ff0a0a7207 */ /* 0x000fe40004000000 */
[----:B------:R-:W-:Y:S02]  /*0620*/  SEL R22, R5, R22, !P0 ;  /* 0x0000001605167207 */ /* 0x000fe40004000000 */
[----:B------:R-:W-:Y:S02]  /*0630*/  SEL R11, R11, RZ, !P0 ;  /* 0x000000ff0b0b7207 */ /* 0x000fe40004000000 */
[----:B------:R-:W-:-:S04]  /*0640*/  ISETP.GE.U32.AND P0, PT, R10, R9, PT ;  /* 0x000000090a00720c */ /* 0x000fc80003f06070 */
[----:B------:R-:W-:-:S13]  /*0650*/  ISETP.GE.U32.AND.EX P0, PT, R11, R22, PT, P0 ;  /* 0x000000160b00720c */ /* 0x000fda0003f06100 */
[----:B------:R-:W-:Y:S05]  /*0660*/  @P0 BRA `(.L_x_234) ;  /* 0x00000000003c0947 */ /* 0x000fea0003800000 */
[----:B------:R-:W-:Y:S02]  /*0670*/  IMAD R25, R22, 0x7f, RZ ;  /* 0x0000007f16197824 */ /* 0x000fe400078e02ff */
[----:B------:R-:W-:-:S04]  /*0680*/  IMAD.WIDE.U32 R20, R9, 0x7f, R10 ;  /* 0x0000007f09147825 */ /* 0x000fc800078e000a */
[----:B------:R-:W-:-:S05]  /*0690*/  IMAD.IADD R25, R21, 0x1, R25 ;  /* 0x0000000115197824 */ /* 0x000fca00078e0219 */
[--C-:B------:R-:W-:Y:S02]  /*06a0*/  SHF.R.U64 R26, R20, 0x7, R25.reuse ;  /* 0x00000007141a7819 */ /* 0x100fe40000001219 */
[----:B------:R-:W-:Y:S02]  /*06b0*/  SHF.R.U32.HI R25, RZ, 0x7, R25 ;  /* 0x00000007ff197819 */ /* 0x000fe40000011619 */
[----:B------:R-:W-:-:S04]  /*06c0*/  LEA R20, P0, R26, R18, 0x2 ;  /* 0x000000121a147211 */ /* 0x000fc800078010ff */
[----:B------:R-:W-:-:S06]  /*06d0*/  LEA.HI.X R21, R26, R19, R25, 0x2, P0 ;  /* 0x000000131a157211 */ /* 0x000fcc00000f1419 */
[----:B------:R-:W2:Y:S01]  /*06e0*/  LDG.E R21, desc[UR6][R20.64] ;  /* 0x0000000614157981 */ /* 0x000ea2000c1e1900 */
[----:B------:R-:W-:-:S05]  /*06f0*/  IADD3 R23, P1, PT, R26, 0x1, RZ ;  /* 0x000000011a177810 */ /* 0x000fca0007f3e0ff */
[----:B------:R-:W-:Y:S01]  /*0700*/  IMAD.X R24, RZ, RZ, R25, P1 ;  /* 0x000000ffff187224 */ /* 0x000fe200008e0619 */
[----:B--2---:R-:W-:-:S04]  /*0710*/  ISETP.GE.AND P0, PT, R21, R8, PT ;  /* 0x000000081500720c */ /* 0x004fc80003f06270 */
[----:B------:R-:W-:Y:S02]  /*0720*/  SEL R9, R9, R26, !P0 ;  /* 0x0000001a09097207 */ /* 0x000fe40004000000 */
[----:B------:R-:W-:Y:S02]  /*0730*/  SEL R10, R23, R10, !P0 ;  /* 0x0000000a170a7207 */ /* 0x000fe40004000000 */
[----:B------:R-:W-:Y:S02]  /*0740*/  SEL R22, R22, R25, !P0 ;  /* 0x0000001916167207 */ /* 0x000fe40004000000 */
[----:B------:R-:W-:-:S07]  /*0750*/  SEL R11, R24, R11, !P0 ;  /* 0x0000000b180b7207 */ /* 0x000fce0004000000 */
.L_x_234:
[----:B------:R-:W-:Y:S05]  /*0760*/  BSYNC.RECONVERGENT B2 ;  /* 0x0000000000027941 */ /* 0x000fea0003800200 */
.L_x_233:
[----:B------:R-:W-:Y:S01]  /*0770*/  ISETP.GE.U32.AND P0, PT, R10, R9, PT ;  /* 0x000000090a00720c */ /* 0x000fe20003f06070 */
[----:B------:R-:W-:Y:S03]  /*0780*/  BSSY.RECONVERGENT B2, `(.L_x_235) ;  /* 0x0000012000027945 */ /* 0x000fe60003800200 */
        /* <DEDUP_REMOVED lines=17> */
.L_x_236:
[----:B------:R-:W-:Y:S05]  /*08a0*/  BSYNC.RECONVERGENT B2 ;  /* 0x0000000000027941 */ /* 0x000fea0003800200 */
.L_x_235:
        /* <DEDUP_REMOVED lines=18> */
.L_x_232:
[----:B------:R-:W-:Y:S05]  /*09d0*/  BSYNC.RECONVERGENT B0 ;  /* 0x0000000000007941 */ /* 0x000fea0003800200 */
.L_x_231:
[----:B------:R-:W-:Y:S01]  /*09e0*/  ISETP.GE.U32.AND P0, PT, R7, 0x1, PT ;  /* 0x000000010700780c */ /* 0x000fe20003f06070 */
[----:B------:R-:W-:Y:S01]  /*09f0*/  BSSY.RECONVERGENT B0, `(.L_x_237) ;  /* 0x000001a000007945 */ /* 0x000fe20003800200 */
[----:B------:R-:W-:Y:S02]  /*0a00*/  ISETP.GE.U32.AND P1, PT, R10, R9, PT ;  /* 0x000000090a00720c */ /* 0x000fe40003f26070 */
[----:B------:R-:W-:Y:S02]  /*0a10*/  ISETP.GE.AND.EX P0, PT, R6, RZ, PT, P0 ;  /* 0x000000ff0600720c */ /* 0x000fe40003f06300 */
[----:B------:R-:W-:-:S11]  /*0a20*/  ISETP.GE.U32.AND.EX P1, PT, R11, R22, PT, P1 ;  /* 0x000000160b00720c */ /* 0x000fd60003f26110 */
[----:B------:R-:W-:Y:S02]  /*0a30*/  @P0 IMAD R21, R6, 0x1ff, RZ ;  /* 0x000001ff06150824 */ /* 0x000fe400078e02ff */
[----:B------:R-:W-:-:S04]  /*0a40*/  @P0 IMAD.WIDE.U32 R18, R7, 0x1ff, RZ ;  /* 0x000001ff07120825 */ /* 0x000fc800078e00ff */
[----:B------:R-:W-:-:S05]  /*0a50*/  @P0 IMAD.IADD R21, R19, 0x1, R21 ;  /* 0x0000000113150824 */ /* 0x000fca00078e0215 */
[----:B------:R-:W-:Y:S01]  /*0a60*/  @P0 SHF.R.U64 R24, R18, 0x9, R21 ;  /* 0x0000000912180819 */ /* 0x000fe20000001215 */
[----:B------:R-:W-:Y:S06]  /*0a70*/  @P1 BRA `(.L_x_238) ;  /* 0x0000000000441947 */ /* 0x000fec0003800000 */
.L_x_239:
[----:B------:R-:W-:-:S05]  /*0a80*/  IADD3 R26, P1, PT, R9, R10, RZ ;  /* 0x0000000a091a7210 */ /* 0x000fca0007f3e0ff */
[----:B------:R-:W-:-:S05]  /*0a90*/  IMAD.X R25, R22, 0x1, R11, P1 ;  /* 0x0000000116197824 */ /* 0x000fca00008e060b */
[--C-:B------:R-:W-:Y:S02]  /*0aa0*/  SHF.R.S64 R26, R26, 0x1, R25.reuse ;  /* 0x000000011a1a7819 */ /* 0x100fe40000001019 */
[----:B------:R-:W-:Y:S02]  /*0ab0*/  SHF.R.S32.HI R25, RZ, 0x1, R25 ;  /* 0x00000001ff197819 */ /* 0x000fe40000011419 */
[----:B------:R-:W-:-:S04]  /*0ac0*/  LEA R18, P1, R26, UR10, 0x2 ;  /* 0x0000000a1a127c11 */ /* 0x000fc8000f8210ff */
[----:B------:R-:W-:-:S06]  /*0ad0*/  LEA.HI.X R19, R26, UR11, R25, 0x2, P1 ;  /* 0x0000000b1a137c11 */ /* 0x000fcc00088f1419 */
[----:B------:R-:W2:Y:S01]  /*0ae0*/  LDG.E R19, desc[UR6][R18.64] ;  /* 0x0000000612137981 */ /* 0x000ea2000c1e1900 */
[----:B------:R-:W-:-:S05]  /*0af0*/  IADD3 R23, P2, PT, R26, 0x1, RZ ;  /* 0x000000011a177810 */ /* 0x000fca0007f5e0ff */
[----:B------:R-:W-:Y:S01]  /*0b00*/  IMAD.X R20, RZ, RZ, R25, P2 ;  /* 0x000000ffff147224 */ /* 0x000fe200010e0619 */
[----:B--2--5:R-:W-:-:S04]  /*0b10*/  ISETP.GE.AND P1, PT, R19, R8, PT ;  /* 0x000000081300720c */ /* 0x024fc80003f26270 */
[----:B------:R-:W-:Y:S02]  /*0b20*/  SEL R9, R9, R26, !P1 ;  /* 0x0000001a09097207 */ /* 0x000fe40004800000 */
[----:B------:R-:W-:Y:S02]  /*0b30*/  SEL R10, R23, R10, !P1 ;  /* 0x0000000a170a7207 */ /* 0x000fe40004800000 */
[----:B------:R-:W-:Y:S02]  /*0b40*/  SEL R22, R22, R25, !P1 ;  /* 0x0000001916167207 */ /* 0x000fe40004800000 */
[----:B------:R-:W-:Y:S02]  /*0b50*/  SEL R11, R20, R11, !P1 ;  /* 0x0000000b140b7207 */ /* 0x000fe40004800000 */
[----:B------:R-:W-:-:S04]  /*0b60*/  ISETP.GE.U32.AND P1, PT, R10, R9, PT ;  /* 0x000000090a00720c */ /* 0x000fc80003f26070 */
[----:B------:R-:W-:-:S13]  /*0b70*/  ISETP.GE.AND.EX P1, PT, R11, R22, PT, P1 ;  /* 0x000000160b00720c */ /* 0x000fda0003f26310 */
[----:B------:R-:W-:Y:S05]  /*0b80*/  @!P1 BRA `(.L_x_239) ;  /* 0xfffffffc00bc9947 */ /* 0x000fea000383ffff */
.L_x_238:
[----:B------:R-:W-:Y:S05]  /*0b90*/  BSYNC.RECONVERGENT B0 ;  /* 0x0000000000007941 */ /* 0x000fea0003800200 */
.L_x_237:
[----:B------:R-:W-:Y:S02]  /*0ba0*/  @P0 SHF.R.U32.HI R25, RZ, 0x9, R21 ;  /* 0x00000009ff190819 */ /* 0x000fe40000011615 */
[----:B------:R-:W-:-:S04]  /*0bb0*/  @P0 LEA R18, P1, R24, R14, 0x2 ;  /* 0x0000000e18120211 */ /* 0x000fc800078210ff */
[----:B------:R-:W-:-:S06]  /*0bc0*/  @P0 LEA.HI.X R19, R24, R15, R25, 0x2, P1 ;  /* 0x0000000f18130211 */ /* 0x000fcc00008f1419 */
[----:B------:R-:W2:Y:S01]  /*0bd0*/  @P0 LDG.E R19, desc[UR6][R18.64] ;  /* 0x0000000612130981 */ /* 0x000ea2000c1e1900 */
[----:B------:R-:W-:Y:S01]  /*0be0*/  @P0 IADD3 R21, P2, PT, R24, 0x1, RZ ;  /* 0x0000000118150810 */ /* 0x000fe20007f5e0ff */
[----:B------:R-:W-:Y:S01]  /*0bf0*/  IMAD.MOV.U32 R20, RZ, RZ, RZ ;  /* 0x000000ffff147224 */ /* 0x000fe200078e00ff */
[----:B------:R-:W-:Y:S01]  /*0c00*/  BSSY.RECONVERGENT B0, `(.L_x_240) ;  /* 0x000001c000007945 */ /* 0x000fe20003800200 */
[----:B------:R-:W-:Y:S02]  /*0c10*/  IMAD.MOV.U32 R9, RZ, RZ, R7 ;  /* 0x000000ffff097224 */ /* 0x000fe400078e0007 */
[----:B------:R-:W-:Y:S02]  /*0c20*/  @P0 IMAD.X R23, RZ, RZ, R25, P2 ;  /* 0x000000ffff170224 */ /* 0x000fe400010e0619 */
[----:B------:R-:W-:Y:S01]  /*0c30*/  IMAD.MOV.U32 R22, RZ, RZ, R6 ;  /* 0x000000ffff167224 */ /* 0x000fe200078e0006 */
[----:B--2--5:R-:W-:-:S04]  /*0c40*/  @P0 ISETP.GE.AND P1, PT, R19, R8, PT ;  /* 0x000000081300020c */ /* 0x024fc80003f26270 */
[----:B------:R-:W-:Y:S01]  /*0c50*/  @P0 SEL R20, R21, RZ, !P1 ;  /* 0x000000ff15140207 */ /* 0x000fe20004800000 */
[----:B------:R-:W-:Y:S01]  /*0c60*/  IMAD.MOV.U32 R21, RZ, RZ, RZ ;  /* 0x000000ffff157224 */ /* 0x000fe200078e00ff */
[----:B------:R-:W-:Y:S02]  /*0c70*/  @P0 SEL R9, R7, R24, !P1 ;  /* 0x0000001807090207 */ /* 0x000fe40004800000 */
[----:B------:R-:W-:Y:S02]  /*0c80*/  @P0 SEL R22, R6, R25, !P1 ;  /* 0x0000001906160207 */ /* 0x000fe40004800000 */
[----:B------:R-:W-:Y:S02]  /*0c90*/  @P0 SEL R21, R23, RZ, !P1 ;  /* 0x000000ff17150207 */ /* 0x000fe40004800000 */
[----:B------:R-:W-:-:S04]  /*0ca0*/  ISETP.GE.U32.AND P0, PT, R20, R9, PT ;  /* 0x000000091400720c */ /* 0x000fc80003f06070 */
[----:B------:R-:W-:-:S13]  /*0cb0*/  ISETP.GE.AND.EX P0, PT, R21, R22, PT, P0 ;  /* 0x000000161500720c */ /* 0x000fda0003f06300 */
        /* <DEDUP_REMOVED lines=16> */
.L_x_241:
[----:B------:R-:W-:Y:S05]  /*0dc0*/  BSYNC.RECONVERGENT B0 ;  /* 0x0000000000007941 */ /* 0x000fea0003800200 */
.L_x_240:
[----:B------:R-:W-:Y:S01]  /*0dd0*/  ISETP.GE.U32.AND P0, PT, R20, R9, PT ;  /* 0x000000091400720c */ /* 0x000fe20003f06070 */
[----:B------:R-:W-:Y:S03]  /*0de0*/  BSSY.RECONVERGENT B0, `(.L_x_242) ;  /* 0x0000014000007945 */ /* 0x000fe60003800200 */
[----:B------:R-:W-:-:S13]  /*0df0*/  ISETP.GE.AND.EX P0, PT, R21, R22, PT, P0 ;  /* 0x000000161500720c */ /* 0x000fda0003f06300 */
[----:B------:R-:W-:Y:S05]  /*0e00*/  @P0 BRA `(.L_x_243) ;  /* 0x0000000000440947 */ /* 0x000fea0003800000 */
[----:B------:R-:W-:Y:S02]  /*0e10*/  IMAD.MOV.U32 R18, RZ, RZ, R20 ;  /* 0x000000ffff127224 */ /* 0x000fe400078e0014 */
[----:B------:R-:W-:Y:S02]  /*0e20*/  IMAD.MOV.U32 R19, RZ, RZ, R21 ;  /* 0x000000ffff137224 */ /* 0x000fe400078e0015 */
        /* <DEDUP_REMOVED lines=15> */
.L_x_243:
[----:B------:R-:W-:Y:S05]  /*0f20*/  BSYNC.RECONVERGENT B0 ;  /* 0x0000000000007941 */ /* 0x000fea0003800200 */
.L_x_242:
        /* <DEDUP_REMOVED lines=21> */
.L_x_245:
[----:B------:R-:W-:Y:S05]  /*1080*/  BSYNC.RECONVERGENT B0 ;  /* 0x0000000000007941 */ /* 0x000fea0003800200 */
.L_x_244:
[----:B------:R-:W-:Y:S01]  /*1090*/  ISETP.GE.U32.AND P0, PT, R20, R9, PT ;  /* 0x000000091400720c */ /* 0x000fe20003f06070 */
[----:B------:R-:W-:Y:S03]  /*10a0*/  BSSY.RECONVERGENT B0, `(.L_x_246) ;  /* 0x0000014000007945 */ /* 0x000fe60003800200 */
[----:B------:R-:W-:-:S13]  /*10b0*/  ISETP.GE.AND.EX P0, PT, R21, R22, PT, P0 ;  /* 0x000000161500720c */ /* 0x000fda0003f06300 */
[----:B------:R-:W-:Y:S05]  /*10c0*/  @P0 BRA `(.L_x_247) ;  /* 0x0000000000440947 */ /* 0x000fea0003800000 */
.L_x_248:
[----:B------:R-:W-:-:S05]  /*10d0*/  IADD3 R26, P0, PT, R20, R9, RZ ;  /* 0x00000009141a7210 */ /* 0x000fca0007f1e0ff */
[----:B------:R-:W-:-:S05]  /*10e0*/  IMAD.X R25, R21, 0x1, R22, P0 ;  /* 0x0000000115197824 */ /* 0x000fca00000e0616 */
[--C-:B------:R-:W-:Y:S02]  /*10f0*/  SHF.R.S64 R26, R26, 0x1, R25.reuse ;  /* 0x000000011a1a7819 */ /* 0x100fe40000001019 */
[----:B------:R-:W-:Y:S02]  /*1100*/  SHF.R.S32.HI R25, RZ, 0x1, R25 ;  /* 0x00000001ff197819 */ /* 0x000fe40000011419 */
        /* <DEDUP_REMOVED lines=13> */
.L_x_247:
[----:B------:R-:W-:Y:S05]  /*11e0*/  BSYNC.RECONVERGENT B0 ;  /* 0x0000000000007941 */ /* 0x000fea0003800200 */
.L_x_246:
[----:B------:R-:W-:Y:S01]  /*11f0*/  IADD3 R19, P0, PT, -R20, R7, RZ ;  /* 0x0000000714137210 */ /* 0x000fe20007f1e1ff */
[----:B------:R-:W-:Y:S03]  /*1200*/  BSSY.RECONVERGENT B0, `(.L_x_249) ;  /* 0x000002a000007945 */ /* 0x000fe60003800200 */
[----:B------:R-:W-:Y:S01]  /*1210*/  IADD3 R18, P1, P2, R19, R4, -R10 ;  /* 0x0000000413127210 */ /* 0x000fe20007a3e80a */
[----:B------:R-:W-:-:S05]  /*1220*/  IMAD.X R22, R6, 0x1, ~R21, P0 ;  /* 0x0000000106167824 */ /* 0x000fca00000e0e15 */
[----:B------:R-:W-:-:S04]  /*1230*/  IADD3.X R9, PT, PT, R22, R5, ~R11, P1, P2 ;  /* 0x0000000516097210 */ /* 0x000fc80000fe4c0b */
[--C-:B------:R-:W-:Y:S02]  /*1240*/  SHF.R.S64 R4, R18, 0x1, R9.reuse ;  /* 0x0000000112047819 */ /* 0x100fe40000001009 */
[----:B------:R-:W-:Y:S02]  /*1250*/  SHF.R.S32.HI R5, RZ, 0x1, R9 ;  /* 0x00000001ff057819 */ /* 0x000fe40000011409 */
[----:B------:R-:W-:-:S04]  /*1260*/  ISETP.GT.U32.AND P0, PT, R4, R19, PT ;  /* 0x000000130400720c */ /* 0x000fc80003f04070 */
[----:B------:R-:W-:-:S04]  /*1270*/  ISETP.GT.AND.EX P0, PT, R5, R22, PT, P0 ;  /* 0x000000160500720c */ /* 0x000fc80003f04300 */
[----:B------:R-:W-:Y:S02]  /*1280*/  SEL R15, R4, R19, P0 ;  /* 0x00000013040f7207 */ /* 0x000fe40000000000 */
[----:B------:R-:W-:Y:S02]  /*1290*/  SEL R14, R5, R22, P0 ;  /* 0x00000016050e7207 */ /* 0x000fe40000000000 */
[----:B------:R-:W-:-:S04]  /*12a0*/  IADD3 R5, P0, P1, R20, 0x1, R15 ;  /* 0x0000000114057810 */ /* 0x000fc8000791e00f */
[----:B------:R-:W-:Y:S01]  /*12b0*/  IADD3.X R4, PT, PT, R21, RZ, R14, P0, P1 ;  /* 0x000000ff15047210 */ /* 0x000fe200007e240e */
[----:B------:R-:W-:Y:S01]  /*12c0*/  IMAD.MOV.U32 R21, RZ, RZ, RZ ;  /* 0x000000ffff157224 */ /* 0x000fe200078e00ff */
[----:B------:R-:W-:-:S04]  /*12d0*/  ISETP.LT.U32.AND P0, PT, R5, R12, PT ;  /* 0x0000000c0500720c */ /* 0x000fc80003f01070 */
[----:B------:R-:W-:-:S04]  /*12e0*/  ISETP.LT.AND.EX P0, PT, R4, R13, PT, P0 ;  /* 0x0000000d0400720c */ /* 0x000fc80003f01300 */
[----:B------:R-:W-:Y:S02]  /*12f0*/  SEL R24, R5, R12, P0 ;  /* 0x0000000c05187207 */ /* 0x000fe40000000000 */
[----:B------:R-:W-:Y:S02]  /*1300*/  SEL R13, R4, R13, P0 ;  /* 0x0000000d040d7207 */ /* 0x000fe40000000000 */
[----:B------:R-:W-:Y:S01]  /*1310*/  IADD3 R24, P0, PT, R24, -R7, RZ ;  /* 0x8000000718187210 */ /* 0x000fe20007f1e0ff */
[----:B------:R-:W-:-:S04]  /*1320*/  IMAD.MOV.U32 R7, RZ, RZ, RZ ;  /* 0x000000ffff077224 */ /* 0x000fc800078e00ff */
[----:B------:R-:W-:Y:S01]  /*1330*/  IMAD.X R26, R13, 0x1, ~R6, P0 ;  /* 0x000000010d1a7824 */ /* 0x000fe200000e0e06 */
[----:B------:R-:W-:-:S04]  /*1340*/  ISETP.GE.U32.AND P0, PT, R24, 0x1, PT ;  /* 0x000000011800780c */ /* 0x000fc80003f06070 */
[----:B------:R-:W-:-:S13]  /*1350*/  ISETP.GE.AND.EX P0, PT, R26, RZ, PT, P0 ;  /* 0x000000ff1a00720c */ /* 0x000fda0003f06300 */
[----:B------:R-:W-:Y:S05]  /*1360*/  @!P0 BRA `(.L_x_250) ;  /* 0x00000000004c8947 */ /* 0x000fea0003800000 */
[----:B------:R-:W-:Y:S02]  /*1370*/  IMAD.MOV.U32 R21, RZ, RZ, RZ ;  /* 0x000000ffff157224 */ /* 0x000fe400078e00ff */
[----:B------:R-:W-:-:S07]  /*1380*/  IMAD.MOV.U32 R7, RZ, RZ, RZ ;  /* 0x000000ffff077224 */ /* 0x000fce00078e00ff */
.L_x_251:
[----:B------:R-:W-:-:S05]  /*1390*/  IADD3 R13, P0, PT, R24, R21, RZ ;  /* 0x00000015180d7210 */ /* 0x000fca0007f1e0ff */
[----:B------:R-:W-:-:S05]  /*13a0*/  IMAD.X R20, R26, 0x1, R7, P0 ;  /* 0x000000011a147824 */ /* 0x000fca00000e0607 */
        /* <DEDUP_REMOVED lines=15> */
.L_x_250:
[----:B------:R-:W-:Y:S05]  /*14a0*/  BSYNC.RECONVERGENT B0 ;  /* 0x0000000000007941 */ /* 0x000fea0003800200 */
.L_x_249:
[----:B------:R-:W-:-:S04]  /*14b0*/  IADD3 R4, P0, PT, R21, R19, RZ ;  /* 0x0000001315047210 */ /* 0x000fc80007f1e0ff */
[----:B------:R-:W-:Y:S01]  /*14c0*/  ISETP.GE.U32.AND P1, PT, R15, R4, PT ;  /* 0x000000040f00720c */ /* 0x000fe20003f26070 */
[----:B------:R-:W-:Y:S01]  /*14d0*/  IMAD.X R13, R7, 0x1, R22, P0 ;  /* 0x00000001070d7824 */ /* 0x000fe200000e0616 */
[----:B------:R-:W-:-:S04]  /*14e0*/  ISETP.LT.U32.AND P0, PT, R4, R15, PT ;  /* 0x0000000f0400720c */ /* 0x000fc80003f01070 */
[----:B------:R-:W-:-:S04]  /*14f0*/  ISETP.LT.AND.EX P0, PT, R13, R14, PT, P0 ;  /* 0x0000000e0d00720c */ /* 0x000fc80003f01300 */
[----:B------:R-:W-:Y:S02]  /*1500*/  SEL R5, R4, R15, P0 ;  /* 0x0000000f04057207 */ /* 0x000fe40000000000 */
[----:B------:R-:W-:Y:S02]  /*1510*/  SEL R8, R13, R14, P0 ;  /* 0x0000000e0d087207 */ /* 0x000fe40000000000 */
[C---:B------:R-:W-:Y:S02]  /*1520*/  IADD3 R7, P2, PT, -R5.reuse, R18, RZ ;  /* 0x0000001205077210 */ /* 0x040fe40007f5e1ff */
[----:B------:R-:W-:Y:S02]  /*1530*/  IADD3 R4, P3, PT, R5, 0x1, RZ ;  /* 0x0000000105047810 */ /* 0x000fe40007f7e0ff */
[----:B------:R-:W-:Y:S01]  /*1540*/  ISETP.GE.AND.EX P0, PT, R14, R13, PT, P1 ;  /* 0x0000000d0e00720c */ /* 0x000fe20003f06310 */
[--C-:B------:R-:W-:Y:S01]  /*1550*/  IMAD.X R6, R9, 0x1, ~R8.reuse, P2 ;  /* 0x0000000109067824 */ /* 0x100fe200010e0e08 */
[----:B------:R-:W-:Y:S01]  /*1560*/  ISETP.EQ.U32.AND P1, PT, R7, R4, PT ;  /* 0x000000040700720c */ /* 0x000fe20003f22070 */
[----:B------:R-:W-:Y:S01]  /*1570*/  IMAD.X R5, RZ, RZ, R8, P3 ;  /* 0x000000ffff057224 */ /* 0x000fe200018e0608 */
[----:B------:R-:W-:-:S04]  /*1580*/  IADD3 R4, P2, PT, R10, R7, RZ ;  /* 0x000000070a047210 */ /* 0x000fc80007f5e0ff */
[----:B------:R-:W-:Y:S01]  /*1590*/  ISETP.EQ.AND.EX P0, PT, R6, R5, !P0, P1 ;  /* 0x000000050600720c */ /* 0x000fe20004702310 */
[----:B------:R-:W-:-:S03]  /*15a0*/  IMAD.X R5, R11, 0x1, R6, P2 ;  /* 0x000000010b057824 */ /* 0x000fc600010e0606 */
[----:B------:R-:W-:-:S09]  /*15b0*/  SEL R8, RZ, 0x1, !P0 ;  /* 0x00000001ff087807 */ /* 0x000fd20004000000 */
.L_x_230:
[----:B------:R-:W-:Y:S05]  /*15c0*/  BSYNC.RECONVERGENT B1 ;  /* 0x0000000000017941 */ /* 0x000fea0003800200 */
.L_x_229:
[----:B------:R-:W0:Y:S01]  /*15d0*/  LDCU.64 UR8, c[0x0][0x3a8] ;  /* 0x00007500ff0877ac */ /* 0x000e220008000a00 */
[----:B------:R-:W-:-:S04]  /*15e0*/  IADD3 R8, P0, P1, R8, R3, -R4 ;  /* 0x0000000308087210 */ /* 0x000fc8000791e804 */
[----:B------:R-:W-:Y:S02]  /*15f0*/  IADD3.X R9, PT, PT, R2, UR4, ~R5, P0, P1 ;  /* 0x0000000402097c10 */ /* 0x000fe400087e2c05 */
[----:B0-----:R-:W-:-:S04]  /*1600*/  LEA R6, P2, R0, UR8, 0x4 ;  /* 0x0000000800067c11 */ /* 0x001fc8000f8420ff */
[----:B------:R-:W-:-:S05]  /*1610*/  LEA.HI.X R7, R0, UR9, RZ, 0x4, P2 ;  /* 0x0000000900077c11 */ /* 0x000fca00090f24ff */
[----:B------:R-:W-:Y:S04]  /*1620*/  STG.E.64 desc[UR6][R6.64], R4 ;  /* 0x0000000406007986 */ /* 0x000fe8000c101b06 */
[----:B------:R-:W-:Y:S01]  /*1630*/  STG.E.64 desc[UR6][R6.64+0x8], R8 ;  /* 0x0000080806007986 */ /* 0x000fe2000c101b06 */
[----:B------:R-:W-:Y:S05]  /*1640*/  EXIT ;  /* 0x000000000000794d */ /* 0x000fea0003800000 */
.L_x_252:
        /* <DEDUP_REMOVED lines=11> */
.L_x_479:


//--------------------- .text._ZN6thrust24THRUST_300001_SM_1000_NS8cuda_cub4core6detail13_kernel_agentINS1_16__set_operations9InitAgentIN3cub18CUB_300001_SM_100013ScanTileStateIlLb1EEElEEJSA_lEEEvDpT0_ --------------------------
	.section	.text._ZN6thrust24THRUST_300001_SM_1000_NS8cuda_cub4core6detail13_kernel_agentINS1_16__set_operations9InitAgentIN3cub18CUB_300001_SM_100013ScanTileStateIlLb1EEElEEJSA_lEEEvDpT0_,"ax",@progbits
	.align	128
        .global         _ZN6thrust24THRUST_300001_SM_1000_NS8cuda_cub4core6detail13_kernel_agentINS1_16__set_operations9InitAgentIN3cub18CUB_300001_SM_100013ScanTileStateIlLb1EEElEEJSA_lEEEvDpT0_
        .type           _ZN6thrust24THRUST_300001_SM_1000_NS8cuda_cub4core6detail13_kernel_agentINS1_16__set_operations9InitAgentIN3cub18CUB_300001_SM_100013ScanTileStateIlLb1EEElEEJSA_lEEEvDpT0_,@function
        .size           _ZN6thrust24THRUST_300001_SM_1000_NS8cuda_cub4core6detail13_kernel_agentINS1_16__set_operations9InitAgentIN3cub18CUB_300001_SM_100013ScanTileStateIlLb1EEElEEJSA_lEEEvDpT0_,(.L_x_480 - _ZN6thrust24THRUST_300001_SM_1000_NS8cuda_cub4core6detail13_kernel_agentINS1_16__set_operations9InitAgentIN3cub18CUB_300001_SM_100013ScanTileStateIlLb1EEElEEJSA_lEEEvDpT0_)
        .other          _ZN6thrust24THRUST_300001_SM_1000_NS8cuda_cub4core6detail13_kernel_agentINS1_16__set_operations9InitAgentIN3cub18CUB_300001_SM_100013ScanTileStateIlLb1EEElEEJSA_lEEEvDpT0_,@"STO_CUDA_ENTRY STV_DEFAULT"
_ZN6thrust24THRUST_300001_SM_1000_NS8cuda_cub4core6detail13_kernel_agentINS1_16__set_operations9InitAgentIN3cub18CUB_300001_SM_100013ScanTileStateIlLb1EEElEEJSA_lEEEvDpT0_:
.text._ZN6thrust24THRUST_300001_SM_1000_NS8cuda_cub4core6detail13_kernel_agentINS1_16__set_operations9InitAgentIN3cub18CUB_300001_SM_100013ScanTileStateIlLb1EEElEEJSA_lEEEvDpT0_:
[----:B------:R-:W-:Y:S01]  /*0000*/  LDC R1, c[0x0][0x37c] ;  /* 0x0000df00ff017b82 */ /* 0x000fe20000000800 */
[----:B------:R-:W0:Y:S07]  /*0010*/  S2R R0, SR_TID.X ;  /* 0x0000000000007919 */ /* 0x000e2e0000002100 */
[----:B------:R-:W1:Y:S01]  /*0020*/  S2UR UR6, SR_CTAID.X ;  /* 0x00000000000679c3 */ /* 0x000e620000002500 */
[----:B------:R-:W2:Y:S01]  /*0030*/  LDCU UR4, c[0x0][0x388] ;  /* 0x00007100ff0477ac */ /* 0x000ea20008000800 */
[----:B------:R-:W-:-:S06]  /*0040*/  CS2R R6, SRZ ;  /* 0x0000000000067805 */ /* 0x000fcc000001ff00 */
[----:B------:R-:W1:Y:S01]  /*0050*/  LDC R5, c[0x0][0x360] ;  /* 0x0000d800ff057b82 */ /* 0x000e620000000800 */
[----:B0-----:R-:W-:Y:S01]  /*0060*/  ISETP.GT.U32.AND P0, PT, R0, 0x1f, PT ;  /* 0x0000001f0000780c */ /* 0x001fe20003f04070 */
[----:B-1----:R-:W-:-:S03]  /*0070*/  IMAD R5, R5, UR6, R0 ;  /* 0x0000000605057c24 */ /* 0x002fc6000f8e0200 */
[----:B------:R-:W-:Y:S02]  /*0080*/  ISETP.NE.OR P0, PT, RZ, UR6, P0 ;  /* 0x00000006ff007c0c */ /* 0x000fe40008705670 */
[----:B--2---:R-:W-:Y:S01]  /*0090*/  ISETP.GE.AND P1, PT, R5, UR4, PT ;  /* 0x0000000405007c0c */ /* 0x004fe2000bf26270 */
[----:B------:R-:W0:-:S12]  /*00a0*/  LDCU.64 UR4, c[0x0][0x358] ;  /* 0x00006b00ff0477ac */ /* 0x000e180008000a00 */
[----:B------:R-:W1:Y:S01]  /*00b0*/  @!P1 LDC.64 R2, c[0x0][0x380] ;  /* 0x0000e000ff029b82 */ /* 0x000e620000000a00 */
[----:B------:R-:W-:Y:S02]  /*00c0*/  @!P1 IMAD.MOV.U32 R4, RZ, RZ, 0x63 ;  /* 0x00000063ff049424 */ /* 0x000fe400078e00ff */
[----:B-1----:R-:W-:Y:S01]  /*00d0*/  @!P1 IMAD.WIDE R2, R5, 0x10, R2 ;  /* 0x0000001005029825 */ /* 0x002fe200078e0202 */
[----:B------:R-:W-:-:S05]  /*00e0*/  @!P1 MOV R5, 0x0 ;  /* 0x0000000000059802 */ /* 0x000fca0000000f00 */
[----:B0-----:R0:W-:Y:S01]  /*00f0*/  @!P1 STG.E.128 desc[UR4][R2.64+0x200], R4 ;  /* 0x0002000402009986 */ /* 0x0011e2000c101d04 */
[----:B------:R-:W-:Y:S05]  /*0100*/  @P0 EXIT ;  /* 0x000000000000094d */ /* 0x000fea0003800000 */
[----:B0-----:R-:W0:Y:S02]  /*0110*/  LDC.64 R2, c[0x0][0x380] ;  /* 0x0000e000ff027b82 */ /* 0x001e240000000a00 */
[----:B0-----:R-:W-:-:S05]  /*0120*/  IMAD.WIDE.U32 R2, R0, 0x10, R2 ;  /* 0x0000001000027825 */ /* 0x001fca00078e0002 */
[----:B------:R-:W-:Y:S01]  /*0130*/  STG.E.128 desc[UR4][R2.64], RZ ;  /* 0x000000ff02007986 */ /* 0x000fe2000c101d04 */
[----:B------:R-:W-:Y:S05]  /*0140*/  EXIT ;  /* 0x000000000000794d */ /* 0x000fea0003800000 */
.L_x_253:
        /* <DEDUP_REMOVED lines=11> */
.L_x_480:


//--------------------- .text._ZN6thrust24THRUST_300001_SM_1000_NS8cuda_cub4core6detail13_kernel_agentINS1_16__set_operations10SetOpAgentINS0_6detail15normal_iteratorINS0_10device_ptrIiEEEESB_PiSC_SB_SC_iN4cuda3std3__44lessIiEENS5_31serial_set_symmetric_differenceENSF_17integral_constantIbLb0EEEEEJSB_SB_SC_SC_iiSB_SC_SH_SI_PNSF_4pairIiiEEPmN3cub18CUB_300001_SM_100013ScanTileStateIiLb1EEEEEEvDpT0_ --------------------------
	.section	.text._ZN6thrust24THRUST_300001_SM_1000_NS8cuda_cub4core6detail13_kernel_agentINS1_16__set_operations10SetOpAgentINS0_6detail15normal_iteratorINS0_10device_ptrIiEEEESB_PiSC_SB_SC_iN4cuda3std3__44lessIiEENS5_31serial_set_symmetric_differenceENSF_17integral_constantIbLb0EEEEEJSB_SB_SC_SC_iiSB_SC_SH_SI_PNSF_4pairIiiEEPmN3cub18CUB_300001_SM_100013ScanTileStateIiLb1EEEEEEvDpT0_,"ax",@progbits
	.align	128
        .global         _ZN6thrust24THRUST_300001_SM_1000_NS8cuda_cub4core6detail13_kernel_agentINS1_16__set_operations10SetOpAgentINS0_6detail15normal_iteratorINS0_10device_ptrIiEEEESB_PiSC_SB_SC_iN4cuda3std3__44lessIiEENS5_31serial_set_symmetric_differenceENSF_17integral_constantIbLb0EEEEEJSB_SB_SC_SC_iiSB_SC_SH_SI_PNSF_4pairIiiEEPmN3cub18CUB_300001_SM_100013ScanTileStateIiLb1EEEEEEvDpT0_
        .type           _ZN6thrust24THRUST_300001_SM_1000_NS8cuda_cub4core6detail13_kernel_agentINS1_16__set_operations10SetOpAgentINS0_6detail15normal_iteratorINS0_10device_ptrIiEEEESB_PiSC_SB_SC_iN4cuda3std3__44lessIiEENS5_31serial_set_symmetric_differenceENSF_17integral_constantIbLb0EEEEEJSB_SB_SC_SC_iiSB_SC_SH_SI_PNSF_4pairIiiEEPmN3cub18CUB_300001_SM_100013ScanTileStateIiLb1EEEEEEvDpT0_,@function
        .size           _ZN6thrust24THRUST_300001_SM_1000_NS8cuda_cub4core6detail13_kernel_agentINS1_16__set_operations10SetOpAgentINS0_6detail15normal_iteratorINS0_10device_ptrIiEEEESB_PiSC_SB_SC_iN4cuda3std3__44lessIiEENS5_31serial_set_symmetric_differenceENSF_17integral_constantIbLb0EEEEEJSB_SB_SC_SC_iiSB_SC_SH_SI_PNSF_4pairIiiEEPmN3cub18CUB_300001_SM_100013ScanTileStateIiLb1EEEEEEvDpT0_,(.L_x_481 - _ZN6thrust24THRUST_300001_SM_1000_NS8cuda_cub4core6detail13_kernel_agentINS1_16__set_operations10SetOpAgentINS0_6detail15normal_iteratorINS0_10device_ptrIiEEEESB_PiSC_SB_SC_iN4cuda3std3__44lessIiEENS5_31serial_set_symmetric_differenceENSF_17integral_constantIbLb0EEEEEJSB_SB_SC_SC_iiSB_SC_SH_SI_PNSF_4pairIiiEEPmN3cub18CUB_300001_SM_100013ScanTileStateIiLb1EEEEEEvDpT0_)
        .other          _ZN6thrust24THRUST_300001_SM_1000_NS8cuda_cub4core6detail13_kernel_agentINS1_16__set_operations10SetOpAgentINS0_6detail15normal_iteratorINS0_10device_ptrIiEEEESB_PiSC_SB_SC_iN4cuda3std3__44lessIiEENS5_31serial_set_symmetric_differenceENSF_17integral_constantIbLb0EEEEEJSB_SB_SC_SC_iiSB_SC_SH_SI_PNSF_4pairIiiEEPmN3cub18CUB_300001_SM_100013ScanTileStateIiLb1EEEEEEvDpT0_,@"STO_CUDA_ENTRY STV_DEFAULT"
_ZN6thrust24THRUST_300001_SM_1000_NS8cuda_cub4core6detail13_kernel_agentINS1_16__set_operations10SetOpAgentINS0_6detail15normal_iteratorINS0_10device_ptrIiEEEESB_PiSC_SB_SC_iN4cuda3std3__44lessIiEENS5_31serial_set_symmetric_differenceENSF_17integral_constantIbLb0EEEEEJSB_SB_SC_SC_iiSB_SC_SH_SI_PNSF_4pairIiiEEPmN3cub18CUB_300001_SM_100013ScanTileStateIiLb1EEEEEEvDpT0_:
.text._ZN6thrust24THRUST_300001_SM_1000_NS8cuda_cub4core6detail13_kernel_agentINS1_16__set_operations10SetOpAgentINS0_6detail15normal_iteratorINS0_10device_ptrIiEEEESB_PiSC_SB_SC_iN4cuda3std3__44lessIiEENS5_31serial_set_symmetric_differenceENSF_17integral_constantIbLb0EEEEEJSB_SB_SC_SC_iiSB_SC_SH_SI_PNSF_4pairIiiEEPmN3cub18CUB_300001_SM_100013ScanTileStateIiLb1EEEEEEvDpT0_:
[----:B------:R-:W-:Y:S01]  /*0000*/  LDC R1, c[0x0][0x37c] ;  /* 0x0000df00ff017b82 */ /* 0x000fe20000000800 */
[----:B------:R-:W0:Y:S01]  /*0010*/  S2R R32, SR_CTAID.X ;  /* 0x0000000000207919 */ /* 0x000e220000002500 */
[----:B------:R-:W1:Y:S01]  /*0020*/  LDCU UR4, c[0x0][0x370] ;  /* 0x00006e00ff0477ac */ /* 0x000e620008000800 */
[----:B------:R-:W2:Y:S01]  /*0030*/  LDCU.64 UR6, c[0x0][0x358] ;  /* 0x00006b00ff0677ac */ /* 0x000ea20008000a00 */
[----:B-1----:R-:W-:-:S06]  /*0040*/  UIADD3 UR4, UPT, UPT, UR4, -0x1, URZ ;  /* 0xffffffff04047890 */ /* 0x002fcc000fffe0ff */
[----:B0-----:R-:W-:-:S13]  /*0050*/  ISETP.GE.U32.AND P0, PT, R32, UR4, PT ;  /* 0x0000000420007c0c */ /* 0x001fda000bf06070 */
[----:B--2---:R-:W-:Y:S05]  /*0060*/  @P0 BRA `(.L_x_254) ;  /* 0x0000005000dc0947 */ /* 0x004fea0003800000 */
[----:B------:R-:W0:Y:S01]  /*0070*/  LDC.64 R2, c[0x0][0x3c0] ;  /* 0x0000f000ff027b82 */ /* 0x000e220000000a00 */
[----:B------:R-:W1:Y:S01]  /*0080*/  S2R R46, SR_TID.X ;  /* 0x00000000002e7919 */ /* 0x000e620000002100 */
[----:B------:R-:W2:Y:S06]  /*0090*/  LDCU.64 UR4, c[0x0][0x380] ;  /* 0x00007000ff0477ac */ /* 0x000eac0008000a00 */
[----:B------:R-:W3:Y:S01]  /*00a0*/  LDC.64 R10, c[0x0][0x388] ;  /* 0x0000e200ff0a7b82 */ /* 0x000ee20000000a00 */
[----:B0-----:R-:W-:-:S05]  /*00b0*/  IMAD.WIDE.U32 R2, R32, 0x8, R2 ;  /* 0x0000000820027825 */ /* 0x001fca00078e0002 */
[----:B------:R-:W4:Y:S04]  /*00c0*/  LDG.E R5, desc[UR6][R2.64] ;  /* 0x0000000602057981 */ /* 0x000f28000c1e1900 */
[----:B------:R-:W2:Y:S04]  /*00d0*/  LDG.E R0, desc[UR6][R2.64+0x8] ;  /* 0x0000080602007981 */ /* 0x000ea8000c1e1900 */
[----:B------:R-:W3:Y:S01]  /*00e0*/  LDG.E R13, desc[UR6][R2.64+0x4] ;  /* 0x00000406020d7981 */ /* 0x000ee2000c1e1900 */
[----:B-1----:R-:W-:Y:S01]  /*00f0*/  VIADD R6, R46, 0x200 ;  /* 0x000002002e067836 */ /* 0x002fe20000000000 */
[----:B----4-:R-:W-:Y:S01]  /*0100*/  IADD3 R8, P0, PT, R5, R46, RZ ;  /* 0x0000002e05087210 */ /* 0x010fe20007f1e0ff */
[----:B--2---:R-:W-:-:S03]  /*0110*/  IMAD.IADD R9, R0, 0x1, -R5 ;  /* 0x0000000100097824 */ /* 0x004fc600078e0a05 */
[----:B------:R-:W-:Y:S02]  /*0120*/  LEA.HI.X.SX32 R5, R5, RZ, 0x1, P0 ;  /* 0x000000ff05057211 */ /* 0x000fe400000f0eff */
[C---:B------:R-:W-:Y:S01]  /*0130*/  LEA R4, P0, R8.reuse, UR4, 0x2 ;  /* 0x0000000408047c11 */ /* 0x040fe2000f8010ff */
[----:B---3--:R-:W-:Y:S01]  /*0140*/  IMAD.WIDE R10, R13, 0x4, R10 ;  /* 0x000000040d0a7825 */ /* 0x008fe200078e020a */
[----:B------:R-:W-:Y:S02]  /*0150*/  SHF.R.S32.HI R7, RZ, 0x1f, R9 ;  /* 0x0000001fff077819 */ /* 0x000fe40000011409 */
[----:B------:R-:W-:Y:S02]  /*0160*/  IADD3 R15, P1, PT, -R9, R46, RZ ;  /* 0x0000002e090f7210 */ /* 0x000fe40007f3e1ff */
[----:B------:R-:W-:Y:S01]  /*0170*/  LEA.HI.X R5, R8, UR5, R5, 0x2, P0 ;  /* 0x0000000508057c11 */ /* 0x000fe200080f1405 */
[----:B------:R-:W-:Y:S01]  /*0180*/  VIADD R8, R46, 0x600 ;  /* 0x000006002e087836 */ /* 0x000fe20000000000 */
[-C--:B------:R-:W-:Y:S01]  /*0190*/  ISETP.GE.AND P3, PT, R6, R9.reuse, PT ;  /* 0x000000090600720c */ /* 0x080fe20003f66270 */
[----:B------:R-:W-:Y:S01]  /*01a0*/  IMAD.X R7, RZ, RZ, ~R7, P1 ;  /* 0x000000ffff077224 */ /* 0x000fe200008e0e07 */
[----:B------:R-:W-:-:S02]  /*01b0*/  ISETP.GE.AND P4, PT, R46, R9, PT ;  /* 0x000000092e00720c */ /* 0x000fc40003f86270 */
[----:B------:R-:W-:Y:S02]  /*01c0*/  LOP3.LUT R0, R46, 0x400, RZ, 0xfc, !PT ;  /* 0x000004002e007812 */ /* 0x000fe400078efcff */
[C---:B------:R-:W-:Y:S02]  /*01d0*/  LEA R6, P0, R15.reuse, R10, 0x2 ;  /* 0x0000000a0f067211 */ /* 0x040fe400078010ff */
[-C--:B------:R-:W-:Y:S02]  /*01e0*/  ISETP.GE.AND P2, PT, R0, R9.reuse, PT ;  /* 0x000000090000720c */ /* 0x080fe40003f46270 */
[----:B------:R-:W-:Y:S02]  /*01f0*/  ISETP.GE.AND P1, PT, R8, R9, PT ;  /* 0x000000090800720c */ /* 0x000fe40003f26270 */
[----:B------:R-:W-:-:S03]  /*0200*/  LEA.HI.X R7, R15, R11, R7, 0x2, P0 ;  /* 0x0000000b0f077211 */ /* 0x000fc600000f1407 */
[----:B------:R0:W5:Y:S04]  /*0210*/  @!P4 LDG.E R12, desc[UR6][R4.64] ;  /* 0x00000006040cc981 */ /* 0x000168000c1e1900 */
[----:B------:R0:W5:Y:S04]  /*0220*/  @P3 LDG.E R14, desc[UR6][R6.64+0x800] ;  /* 0x00080006060e3981 */ /* 0x000168000c1e1900 */
[----:B------:R0:W5:Y:S04]  /*0230*/  @P2 LDG.E R16, desc[UR6][R6.64+0x1000] ;  /* 0x0010000606102981 */ /* 0x000168000c1e1900 */
[----:B------:R0:W5:Y:S01]  /*0240*/  @P1 LDG.E R17, desc[UR6][R6.64+0x1800] ;  /* 0x0018000606111981 */ /* 0x000162000c1e1900 */
[C---:B------:R-:W-:Y:S01]  /*0250*/  LOP3.LUT R0, R46.reuse, 0x800, RZ, 0xfc, !PT ;  /* 0x000008002e007812 */ /* 0x040fe200078efcff */
[----:B------:R-:W-:-:S02]  /*0260*/  VIADD R8, R46, 0xa00 ;  /* 0x00000a002e087836 */ /* 0x000fc40000000000 */
[----:B------:R-:W-:Y:S01]  /*0270*/  @P4 IMAD.IADD R15, R46, 0x1, -R9 ;  /* 0x000000012e0f4824 */ /* 0x000fe200078e0a09 */
[-C--:B------:R-:W-:Y:S02]  /*0280*/  ISETP.GE.AND P0, PT, R0, R9.reuse, PT ;  /* 0x000000090000720c */ /* 0x080fe40003f06270 */
[----:B------:R-:W-:Y:S01]  /*0290*/  LOP3.LUT R0, R46, 0xc00, RZ, 0xfc, !PT ;  /* 0x00000c002e007812 */ /* 0x000fe200078efcff */
[----:B------:R-:W-:Y:S01]  /*02a0*/  @P4 IMAD.WIDE R10, R15, 0x4, R10 ;  /* 0x000000040f0a4825 */ /* 0x000fe200078e020a */
[-C--:B------:R-:W-:Y:S02]  /*02b0*/  ISETP.GE.AND P6, PT, R8, R9.reuse, PT ;  /* 0x000000090800720c */ /* 0x080fe40003fc6270 */
[----:B------:R-:W-:Y:S01]  /*02c0*/  ISETP.GE.AND P5, PT, R0, R9, PT ;  /* 0x000000090000720c */ /* 0x000fe20003fa6270 */
[C---:B------:R-:W-:Y:S01]  /*02d0*/  VIADD R8, R46.reuse, 0xe00 ;  /* 0x00000e002e087836 */ /* 0x040fe20000000000 */
[----:B------:R-:W-:-:S05]  /*02e0*/  LOP3.LUT R0, R46, 0x1000, RZ, 0xfc, !PT ;  /* 0x000010002e007812 */ /* 0x000fca00078efcff */
[----:B------:R0:W5:Y:S04]  /*02f0*/  @P0 LDG.E R15, desc[UR6][R6.64+0x2000] ;  /* 0x00200006060f0981 */ /* 0x000168000c1e1900 */
[----:B------:R0:W5:Y:S04]  /*0300*/  @P6 LDG.E R18, desc[UR6][R6.64+0x2800] ;  /* 0x0028000606126981 */ /* 0x000168000c1e1900 */
[----:B------:R0:W5:Y:S01]  /*0310*/  @P4 LDG.E R12, desc[UR6][R10.64] ;  /* 0x000000060a0c4981 */ /* 0x000162000c1e1900 */
[----:B------:R-:W-:-:S03]  /*0320*/  ISETP.GE.AND P4, PT, R8, R9, PT ;  /* 0x000000090800720c */ /* 0x000fc60003f86270 */
        /* <DEDUP_REMOVED lines=12> */
[----:B------:R0:W5:Y:S01]  /*03f0*/  @P1 LDG.E R21, desc[UR6][R6.64+0x5000] ;  /* 0x0050000606151981 */ /* 0x000162000c1e1900 */
[----:B------:R-:W-:-:S03]  /*0400*/  VIADD R0, R46, 0x1600 ;  /* 0x000016002e007836 */ /* 0x000fc60000000000 */
[----:B------:R0:W5:Y:S02]  /*0410*/  @!P0 LDG.E R15, desc[UR6][R4.64+0x2000] ;  /* 0x00200006040f8981 */ /* 0x000164000c1e1900 */
[-C--:B------:R-:W-:Y:S01]  /*0420*/  ISETP.GE.AND P0, PT, R0, R9.reuse, PT ;  /* 0x000000090000720c */ /* 0x080fe20003f06270 */
[C---:B------:R-:W-:Y:S01]  /*0430*/  VIADD R0, R46.reuse, 0x1a00 ;  /* 0x00001a002e007836 */ /* 0x040fe20000000000 */
[----:B------:R-:W-:Y:S01]  /*0440*/  LOP3.LUT R8, R46, 0x1800, RZ, 0xfc, !PT ;  /* 0x000018002e087812 */ /* 0x000fe200078efcff */
[----:B------:R0:W5:Y:S03]  /*0450*/  @!P6 LDG.E R18, desc[UR6][R4.64+0x2800] ;  /* 0x002800060412e981 */ /* 0x000166000c1e1900 */
[----:B------:R-:W-:Y:S02]  /*0460*/  ISETP.GE.AND P6, PT, R8, R9, PT ;  /* 0x000000090800720c */ /* 0x000fe40003fc6270 */
[----:B------:R-:W-:-:S05]  /*0470*/  LOP3.LUT R8, R46, 0x1c00, RZ, 0xfc, !PT ;  /* 0x00001c002e087812 */ /* 0x000fca00078efcff */
[----:B------:R0:W5:Y:S06]  /*0480*/  @P0 LDG.E R22, desc[UR6][R6.64+0x5800] ;  /* 0x0058000606160981 */ /* 0x00016c000c1e1900 */
[----:B------:R0:W5:Y:S04]  /*0490*/  @P6 LDG.E R23, desc[UR6][R6.64+0x6000] ;  /* 0x0060000606176981 */ /* 0x000168000c1e1900 */
[----:B------:R0:W5:Y:S01]  /*04a0*/  @!P5 LDG.E R10, desc[UR6][R4.64+0x3000] ;  /* 0x00300006040ad981 */ /* 0x000162000c1e1900 */
[----:B------:R-:W-:Y:S01]  /*04b0*/  ISETP.GE.AND P5, PT, R0, R9, PT ;  /* 0x000000090000720c */ /* 0x000fe20003fa6270 */
[----:B------:R-:W-:-:S02]  /*04c0*/  VIADD R0, R46, 0x1e00 ;  /* 0x00001e002e007836 */ /* 0x000fc40000000000 */
[----:B------:R0:W5:Y:S03]  /*04d0*/  @!P3 LDG.E R19, desc[UR6][R4.64+0x4000] ;  /* 0x004000060413b981 */ /* 0x000166000c1e1900 */
        /* <DEDUP_REMOVED lines=14> */
[----:B------:R-:W2:Y:S04]  /*05c0*/  LDG.E R8, desc[UR6][R2.64+0xc] ;  /* 0x00000c0602087981 */ /* 0x000ea8000c1e1900 */
[----:B------:R0:W5:Y:S04]  /*05d0*/  @!P6 LDG.E R23, desc[UR6][R4.64+0x6000] ;  /* 0x006000060417e981 */ /* 0x000168000c1e1900 */
[----:B------:R0:W5:Y:S04]  /*05e0*/  @!P0 LDG.E R22, desc[UR6][R4.64+0x5800] ;  /* 0x0058000604168981 */ /* 0x000168000c1e1900 */
[----:B------:R0:W5:Y:S04]  /*05f0*/  @!P5 LDG.E R24, desc[UR6][R4.64+0x6800] ;  /* 0x006800060418d981 */ /* 0x000168000c1e1900 */
[----:B------:R0:W5:Y:S04]  /*0600*/  @!P4 LDG.E R25, desc[UR6][R4.64+0x7000] ;  /* 0x007000060419c981 */ /* 0x000168000c1e1900 */
[----:B------:R0:W5:Y:S04]  /*0610*/  @!P3 LDG.E R26, desc[UR6][R4.64+0x7800] ;  /* 0x00780006041ab981 */ /* 0x000168000c1e1900 */
[----:B------:R0:W5:Y:S04]  /*0620*/  @!P2 LDG.E R27, desc[UR6][R4.64+0x8000] ;  /* 0x00800006041ba981 */ /* 0x000168000c1e1900 */
[----:B------:R0:W5:Y:S01]  /*0630*/  @!P1 LDG.E R28, desc[UR6][R4.64+0x8800] ;  /* 0x00880006041c9981 */ /* 0x000162000c1e1900 */
[----:B--2---:R-:W-:Y:S01]  /*0640*/  IMAD.IADD R8, R8, 0x1, -R13 ;  /* 0x0000000108087824 */ /* 0x004fe200078e0a0d */
[----:B------:R-:W-:-:S03]  /*0650*/  LOP3.LUT R0, R46, 0x2400, RZ, 0xfc, !PT ;  /* 0x000024002e007812 */ /* 0x000fc600078efcff */
[----:B------:R-:W-:-:S05]  /*0660*/  IMAD.IADD R13, R9, 0x1, R8 ;  /* 0x00000001090d7824 */ /* 0x000fca00078e0208 */
[----:B------:R-:W-:Y:S01]  /*0670*/  ISETP.GE.AND P0, PT, R0, R13, PT ;  /* 0x0000000d0000720c */ /* 0x000fe20003f06270 */
[----:B------:R-:W-:-:S12]  /*0680*/  BSSY.RECONVERGENT B0, `(.L_x_255) ;  /* 0x0000005000007945 */ /* 0x000fd80003800200 */
[----:B0-----:R-:W-:Y:S05]  /*0690*/  @P0 BRA `(.L_x_256) ;  /* 0x00000000000c0947 */ /* 0x001fea0003800000 */
[----:B------:R-:W-:-:S13]  /*06a0*/  ISETP.GE.AND P0, PT, R0, R9, PT ;  /* 0x000000090000720c */ /* 0x000fda0003f06270 */
[----:B------:R0:W5:Y:S04]  /*06b0*/  @!P0 LDG.E R0, desc[UR6][R4.64+0x9000] ;  /* 0x0090000604008981 */ /* 0x000168000c1e1900 */
[----:B------:R0:W5:Y:S02]  /*06c0*/  @P0 LDG.E R0, desc[UR6][R6.64+0x9000] ;  /* 0x0090000606000981 */ /* 0x000164000c1e1900 */
.L_x_256:
[----:B------:R-:W-:Y:S05]  /*06d0*/  BSYNC.RECONVERGENT B0 ;  /* 0x0000000000007941 */ /* 0x000fea0003800200 */
.L_x_255:
[----:B------:R-:W1:Y:S01]  /*06e0*/  S2UR UR5, SR_CgaCtaId ;  /* 0x00000000000579c3 */ /* 0x000e620000008800 */
[----:B------:R-:W-:Y:S01]  /*06f0*/  UMOV UR4, 0x400 ;  /* 0x0000040000047882 */ /* 0x000fe20000000000 */
[----:B------:R-:W-:Y:S01]  /*0700*/  IMAD R2, R46, 0x13, RZ ;  /* 0x000000132e027824 */ /* 0x000fe200078e02ff */
[----:B------:R-:W-:Y:S04]  /*0710*/  BSSY.RECONVERGENT B0, `(.L_x_257) ;  /* 0x000002c000007945 */ /* 0x000fe80003800200 */
[----:B------:R-:W-:-:S04]  /*0720*/  VIMNMX R3, PT, PT, R13, R2, PT ;  /* 0x000000020d037248 */ /* 0x000fc80003fe0100 */
[----:B0-----:R-:W-:Y:S01]  /*0730*/  VIMNMX R5, PT, PT, R9, R3, PT ;  /* 0x0000000309057248 */ /* 0x001fe20003fe0100 */
[----:B-1----:R-:W-:-:S06]  /*0740*/  ULEA UR4, UR5, UR4, 0x18 ;  /* 0x0000000405047291 */ /* 0x002fcc000f8ec0ff */
[----:B------:R-:W-:-:S04]  /*0750*/  IMAD.U32 R33, RZ, RZ, UR4 ;  /* 0x00000004ff217e24 */ /* 0x000fc8000f8e00ff */
[----:B------:R-:W-:Y:S02]  /*0760*/  IMAD R7, R46, 0x4, R33 ;  /* 0x000000042e077824 */ /* 0x000fe400078e0221 */
[----:B------:R-:W-:-:S03]  /*0770*/  VIADD R4, R33, 0x800 ;  /* 0x0000080021047836 */ /* 0x000fc60000000000 */
[----:B-----5:R0:W-:Y:S01]  /*0780*/  STS [R7+0x9800], R0 ;  /* 0x0098000007007388 */ /* 0x0201e20000000800 */
[----:B------:R-:W-:-:S03]  /*0790*/  IMAD R2, R9, 0x4, R4 ;  /* 0x0000000409027824 */ /* 0x000fc600078e0204 */
[----:B------:R1:W-:Y:S04]  /*07a0*/  STS [R7+0x800], R12 ;  /* 0x0008000c07007388 */ /* 0x0003e80000000800 */
[----:B------:R1:W-:Y:S01]  /*07b0*/  STS [R7+0x1000], R14 ;  /* 0x0010000e07007388 */ /* 0x0003e20000000800 */
[----:B0-----:R-:W-:-:S03]  /*07c0*/  VIADDMNMX R0, R3, -R8, RZ, !PT ;  /* 0x8000000803007246 */ /* 0x001fc600078001ff */
        /* <DEDUP_REMOVED lines=19> */
.L_x_259:
[----:B------:R-:W-:-:S05]  /*0900*/  IMAD.IADD R6, R5, 0x1, R0 ;  /* 0x0000000105067824 */ /* 0x000fca00078e0200 */
[----:B------:R-:W-:-:S04]  /*0910*/  SHF.R.S32.HI R6, RZ, 0x1, R6 ;  /* 0x00000001ff067819 */ /* 0x000fc80000011406 */
[----:B-1----:R-:W-:Y:S01]  /*0920*/  LOP3.LUT R10, RZ, R6, RZ, 0x33, !PT ;  /* 0x00000006ff0a7212 */ /* 0x002fe200078e33ff */
[----:B------:R-:W-:-:S04]  /*0930*/  IMAD R7, R6, 0x4, R33 ;  /* 0x0000000406077824 */ /* 0x000fc800078e0221 */
[----:B------:R-:W-:Y:S02]  /*0940*/  IMAD.IADD R11, R3, 0x1, R10 ;  /* 0x00000001030b7824 */ /* 0x000fe400078e020a */
[----:B------:R-:W-:Y:S02]  /*0950*/  LDS R7, [R7+0x800] ;  /* 0x0008000007077984 */ /* 0x000fe40000000800 */
[----:B------:R-:W-:-:S05]  /*0960*/  IMAD R11, R11, 0x4, R2 ;  /* 0x000000040b0b7824 */ /* 0x000fca00078e0202 */
[----:B------:R-:W0:Y:S02]  /*0970*/  LDS R10, [R11] ;  /* 0x000000000b0a7984 */ /* 0x000e240000000800 */
[----:B0-----:R-:W-:-:S04]  /*0980*/  ISETP.GE.AND P0, PT, R10, R7, PT ;  /* 0x000000070a00720c */ /* 0x001fc80003f06270 */
[----:B------:R-:W-:-:S09]  /*0990*/  SEL R5, R6, R5, !P0 ;  /* 0x0000000506057207 */ /* 0x000fd20004000000 */
[----:B------:R-:W-:-:S05]  /*09a0*/  @P0 VIADD R0, R6, 0x1 ;  /* 0x0000000106000836 */ /* 0x000fca0000000000 */
[----:B------:R-:W-:-:S13]  /*09b0*/  ISETP.GE.AND P0, PT, R0, R5, PT ;  /* 0x000000050000720c */ /* 0x000fda0003f06270 */
[----:B------:R-:W-:Y:S05]  /*09c0*/  @!P0 BRA `(.L_x_259) ;  /* 0xfffffffc00cc8947 */ /* 0x000fea000383ffff */
.L_x_258:
[----:B------:R-:W-:Y:S05]  /*09d0*/  BSYNC.RECONVERGENT B0 ;  /* 0x0000000000007941 */ /* 0x000fea0003800200 */
.L_x_257:
[----:B------:R-:W-:Y:S01]  /*09e0*/  IMAD.IADD R5, R3, 0x1, -R0 ;  /* 0x0000000103057824 */ /* 0x000fe200078e0a00 */
[----:B------:R-:W-:Y:S01]  /*09f0*/  BSSY.RECONVERGENT B0, `(.L_x_260) ;  /* 0x0000093000007945 */ /* 0x000fe20003800200 */
[----:B------:R-:W-:Y:S02]  /*0a00*/  IMAD.MOV.U32 R6, RZ, RZ, RZ ;  /* 0x000000ffff067224 */ /* 0x000fe400078e00ff */
[----:B------:R-:W-:Y:S01]  /*0a10*/  IMAD R4, R46, 0x4, R4 ;  /* 0x000000042e047824 */ /* 0x000fe200078e0204 */
[----:B------:R-:W-:-:S13]  /*0a20*/  ISETP.GE.AND P0, PT, R5, R8, PT ;  /* 0x000000080500720c */ /* 0x000fda0003f06270 */
[----:B------:R-:W-:Y:S05]  /*0a30*/  @P0 BRA `(.L_x_261) ;  /* 0x0000000800380947 */ /* 0x000fea0003800000 */
[----:B------:R-:W-:Y:S01]  /*0a40*/  ISETP.GE.AND P0, PT, R0, 0x1, PT ;  /* 0x000000010000780c */ /* 0x000fe20003f06270 */
[----:B-1----:R-:W-:Y:S01]  /*0a50*/  IMAD R7, R5, 0x4, R2 ;  /* 0x0000000405077824 */ /* 0x002fe200078e0202 */
[----:B------:R-:W-:Y:S01]  /*0a60*/  BSSY.RECONVERGENT B1, `(.L_x_262) ;  /* 0x0000036000017945 */ /* 0x000fe20003800200 */
[----:B------:R-:W-:-:S03]  /*0a70*/  IMAD.MOV.U32 R10, RZ, RZ, R0 ;  /* 0x000000ffff0a7224 */ /* 0x000fc600078e0000 */
[----:B------:R-:W-:Y:S01]  /*0a80*/  BSSY.RELIABLE B2, `(.L_x_263) ;  /* 0x000002a000027945 */ /* 0x000fe20003800100 */
[----:B------:R-:W-:-:S06]  /*0a90*/  IMAD.MOV.U32 R11, RZ, RZ, RZ ;  /* 0x000000ffff0b7224 */ /* 0x000fcc00078e00ff */
[----:B------:R-:W-:-:S05]  /*0aa0*/  @P0 IMAD R6, R0, 0x1ff, RZ ;  /* 0x000001ff00060824 */ /* 0x000fca00078e02ff */
[----:B------:R-:W-:Y:S02]  /*0ab0*/  @P0 SHF.R.S32.HI R12, RZ, 0x9, R6 ;  /* 0x00000009ff0c0819 */ /* 0x000fe40000011406 */
[----:B------:R-:W-:Y:S03]  /*0ac0*/  LDS R6, [R7] ;  /* 0x0000000007067984 */ /* 0x000fe60000000800 */
[C---:B------:R-:W-:Y:S02]  /*0ad0*/  @P0 IMAD R13, R12.reuse, 0x4, R33 ;  /* 0x000000040c0d0824 */ /* 0x040fe400078e0221 */
        /* <DEDUP_REMOVED lines=23> */
.L_x_264:
        /* <DEDUP_REMOVED lines=10> */
.L_x_265:
[----:B------:R-:W-:-:S13]  /*0cf0*/  ISETP.GE.AND P0, PT, R11, R10, PT ;  /* 0x0000000a0b00720c */ /* 0x000fda0003f06270 */
[----:B------:R-:W-:Y:S05]  /*0d00*/  @P0 BREAK.RELIABLE B2 ;  /* 0x0000000000020942 */ /* 0x000fea0003800100 */
[----:B------:R-:W-:Y:S05]  /*0d10*/  @P0 BRA `(.L_x_266) ;  /* 0x0000000000280947 */ /* 0x000fea0003800000 */
[----:B------:R-:W-:Y:S05]  /*0d20*/  BSYNC.RELIABLE B2 ;  /* 0x0000000000027941 */ /* 0x000fea0003800100 */
.L_x_263:
        /* <DEDUP_REMOVED lines=9> */
.L_x_266:
[----:B------:R-:W-:Y:S05]  /*0dc0*/  BSYNC.RECONVERGENT B1 ;  /* 0x0000000000017941 */ /* 0x000fea0003800200 */
.L_x_262:
        /* <DEDUP_REMOVED lines=31> */
.L_x_269:
        /* <DEDUP_REMOVED lines=10> */
.L_x_270:
[----:B------:R-:W-:-:S13]  /*1060*/  ISETP.GE.AND P0, PT, R10, R13, PT ;  /* 0x0000000d0a00720c */ /* 0x000fda0003f06270 */
[----:B------:R-:W-:Y:S05]  /*1070*/  @P0 BREAK.RELIABLE B2 ;  /* 0x0000000000020942 */ /* 0x000fea0003800100 */
[----:B------:R-:W-:Y:S05]  /*1080*/  @P0 BRA `(.L_x_271) ;  /* 0x0000000000280947 */ /* 0x000fea0003800000 */
[----:B------:R-:W-:Y:S05]  /*1090*/  BSYNC.RELIABLE B2 ;  /* 0x0000000000027941 */ /* 0x000fea0003800100 */
.L_x_268:
        /* <DEDUP_REMOVED lines=9> */
.L_x_271:
[----:B------:R-:W-:Y:S05]  /*1130*/  BSYNC.RECONVERGENT B1 ;  /* 0x0000000000017941 */ /* 0x000fea0003800200 */
.L_x_267:
        /* <DEDUP_REMOVED lines=12> */
.L_x_274:
        /* <DEDUP_REMOVED lines=9> */
.L_x_273:
[----:B------:R-:W-:Y:S05]  /*1290*/  BSYNC.RECONVERGENT B1 ;  /* 0x0000000000017941 */ /* 0x000fea0003800200 */
.L_x_272:
[----:B------:R-:W-:-:S05]  /*12a0*/  IMAD.IADD R5, R14, 0x1, R5 ;  /* 0x000000010e057824 */ /* 0x000fca00078e0205 */
[CC--:B------:R-:W-:Y:S02]  /*12b0*/  VIMNMX R0, PT, PT, R16.reuse, R5.reuse, PT ;  /* 0x0000000510007248 */ /* 0x0c0fe40003fe0100 */
[----:B------:R-:W-:-:S03]  /*12c0*/  ISETP.GE.AND P0, PT, R16, R5, PT ;  /* 0x000000051000720c */ /* 0x000fc60003f06270 */
[----:B------:R-:W-:Y:S02]  /*12d0*/  IMAD.IADD R6, R15, 0x1, -R0 ;  /* 0x000000010f067824 */ /* 0x000fe400078e0a00 */
[----:B------:R-:W-:Y:S02]  /*12e0*/  VIADD R5, R0, 0x1 ;  /* 0x0000000100057836 */ /* 0x000fe40000000000 */
[----:B------:R-:W-:-:S03]  /*12f0*/  IMAD.IADD R0, R6, 0x1, R11 ;  /* 0x0000000106007824 */ /* 0x000fc600078e020b */
[----:B------:R-:W-:-:S04]  /*1300*/  ISETP.EQ.AND P0, PT, R6, R5, !P0 ;  /* 0x000000050600720c */ /* 0x000fc80004702270 */
[----:B------:R-:W-:-:S09]  /*1310*/  SEL R6, RZ, 0x1, !P0 ;  /* 0x00000001ff067807 */ /* 0x000fd20004000000 */
.L_x_261:
[----:B------:R-:W-:Y:S05]  /*1320*/  BSYNC.RECONVERGENT B0 ;  /* 0x0000000000007941 */ /* 0x000fea0003800200 */
.L_x_260:
[----:B------:R-:W-:Y:S05]  /*1330*/  WARPSYNC.ALL ;  /* 0x0000000000007948 */ /* 0x000fea0003800000 */
[----:B------:R-:W-:Y:S01]  /*1340*/  ISETP.NE.AND P0, PT, R46, RZ, PT ;  /* 0x000000ff2e00720c */ /* 0x000fe20003f05270 */
[----:B------:R-:W-:Y:S01]  /*1350*/  IMAD.U32 R5, R9, 0x10000, RZ ;  /* 0x0001000009057824 */ /* 0x000fe200078e00ff */
[----:B------:R-:W-:Y:S01]  /*1360*/  IADD3 R6, PT, PT, R6, R3, -R0 ;  /* 0x0000000306067210 */ /* 0x000fe20007ffe800 */
[----:B-1----:R-:W-:Y:S01]  /*1370*/  VIADD R7, R46, 0xffffffff ;  /* 0xffffffff2e077836 */ /* 0x002fe20000000000 */
[----:B------:R-:W-:Y:S01]  /*1380*/  LOP3.LUT R44, R44, 0xfffffff7, RZ, 0xc0, !PT ;  /* 0xfffffff72c2c7812 */ /* 0x000fe200078ec0ff */
[----:B------:R-:W-:Y:S01]  /*1390*/  IMAD.U32 R3, R0, 0x10000, RZ ;  /* 0x0001000000037824 */ /* 0x000fe200078e00ff */
[----:B------:R-:W-:Y:S01]  /*13a0*/  LOP3.LUT R5, R5, R8, RZ, 0xfc, !PT ;  /* 0x0000000805057212 */ /* 0x000fe200078efcff */
[----:B------:R-:W-:Y:S01]  /*13b0*/  IMAD R2, R6, 0x4, R2 ;  /* 0x0000000406027824 */ /* 0x000fe200078e0202 */
[----:B------:R-:W-:Y:S01]  /*13c0*/  SEL R8, R7, 0x1ff, P0 ;  /* 0x000001ff07087807 */ /* 0x000fe20000000000 */
[----:B------:R-:W-:Y:S01]  /*13d0*/  IMAD.IADD R47, R9, 0x1, R6 ;  /* 0x00000001092f7824 */ /* 0x000fe200078e0206 */
[----:B------:R-:W-:Y:S01]  /*13e0*/  LOP3.LUT R44, R44, 0xffff7fff, RZ, 0xc0, !PT ;  /* 0xffff7fff2c2c7812 */ /* 0x000fe200078ec0ff */
[----:B------:R-:W-:Y:S02]  /*13f0*/  BSSY.RECONVERGENT B0, `(.L_x_275) ;  /* 0x0000308000007945 */ /* 0x000fe40003800200 */
[----:B------:R-:W-:Y:S01]  /*1400*/  @P0 LOP3.LUT R5, R6, R3, RZ, 0xfc, !PT ;  /* 0x0000000306050212 */ /* 0x000fe200078efcff */
[----:B------:R-:W-:-:S02]  /*1410*/  IMAD R10, R8, 0x4, R33 ;  /* 0x00000004080a7824 */ /* 0x000fc400078e0221 */
[----:B------:R-:W-:-:S03]  /*1420*/  IMAD R3, R0, 0x4, R33 ;  /* 0x0000000400037824 */ /* 0x000fc600078e0221 */
[----:B------:R-:W-:Y:S01]  /*1430*/  STS [R10], R5 ;  /* 0x000000050a007388 */ /* 0x000fe20000000800 */
[----:B------:R-:W-:Y:S06]  /*1440*/  BAR.SYNC.DEFER_BLOCKING 0x0 ;  /* 0x0000000000007b1d */ /* 0x000fec0000010000 */
[----:B------:R-:W0:Y:S04]  /*1450*/  LDS R4, [R4+-0x800] ;  /* 0xfff8000004047984 */ /* 0x000e280000000800 */
[----:B------:R-:W1:Y:S04]  /*1460*/  LDS R31, [R2] ;  /* 0x00000000021f7984 */ /* 0x000e680000000800 */
[----:B------:R-:W2:Y:S01]  /*1470*/  LDS R30, [R3+0x800] ;  /* 0x00080000031e7984 */ /* 0x000ea20000000800 */
[----:B0-----:R-:W-:-:S02]  /*1480*/  LOP3.LUT R8, R4, 0xffff, RZ, 0xc0, !PT ;  /* 0x0000ffff04087812 */ /* 0x001fc400078ec0ff */
[----:B------:R-:W-:Y:S01]  /*1490*/  SHF.R.S32.HI R49, RZ, 0x10, R4 ;  /* 0x00000010ff317819 */ /* 0x000fe20000011404 */
[----:B-1----:R-:W-:Y:S02]  /*14a0*/  IMAD.MOV.U32 R42, RZ, RZ, R31 ;  /* 0x000000ffff2a7224 */ /* 0x002fe400078e001f */
[----:B------:R-:W-:Y:S01]  /*14b0*/  IMAD.IADD R8, R9, 0x1, R8 ;  /* 0x0000000109087824 */ /* 0x000fe200078e0208 */
[C---:B------:R-:W-:Y:S01]  /*14c0*/  ISETP.GE.AND P2, PT, R0.reuse, R49, PT ;  /* 0x000000310000720c */ /* 0x040fe20003f46270 */
[----:B--2---:R-:W-:Y:S02]  /*14d0*/  IMAD.MOV.U32 R43, RZ, RZ, R30 ;  /* 0x000000ffff2b7224 */ /* 0x004fe400078e001e */
[----:B------:R-:W-:Y:S01]  /*14e0*/  IMAD.IADD R9, R0, 0x1, R47 ;  /* 0x0000000100097824 */ /* 0x000fe200078e022f */
[----:B------:R-:W-:Y:S01]  /*14f0*/  ISETP.GE.AND P0, PT, R47, R8, PT ;  /* 0x000000082f00720c */ /* 0x000fe20003f06270 */
[----:B------:R-:W-:-:S03]  /*1500*/  IMAD.IADD R48, R49, 0x1, R8 ;  /* 0x0000000131307824 */ /* 0x000fc600078e0208 */
        /* <DEDUP_REMOVED lines=22> */
[C---:B------:R-:W-:Y:S01]  /*1670*/  @!P3 IMAD R2, R47.reuse, 0x4, R33 ;  /* 0x000000042f02b824 */ /* 0x040fe200078e0221 */
        /* <DEDUP_REMOVED lines=17> */
[----:B------:R-:W-:-:S04]  /*1790*/  @!P1 ISETP.LT.AND P0, PT, R40, R41, PT ;  /* 0x000000292800920c */ /* 0x000fc80003f01270 */
[----:B------:R-:W-:-:S07]  /*17a0*/  P2R R10, PR, RZ, 0x1 ;  /* 0x00000001ff0a7803 */ /* 0x000fce0000000000 */
[C-C-:B------:R-:W-:Y:S01]  /*17b0*/  @!P3 IMAD R5, R47.reuse, 0x4, R33.reuse ;  /* 0x000000042f05b824 */ /* 0x140fe200078e0221 */
[----:B------:R-:W-:Y:S01]  /*17c0*/  @P3 LOP3.LUT R44, R44, 0x2000, RZ, 0xfc, !PT ;  /* 0x000020002c2c3812 */ /* 0x000fe200078efcff */
[C---:B------:R-:W-:Y:S02]  /*17d0*/  @!P0 IMAD R3, R0.reuse, 0x4, R33 ;  /* 0x0000000400038824 */ /* 0x040fe400078e0221 */
[----:B------:R-:W-:Y:S01]  /*17e0*/  @!P3 VIADD R4, R47, 0x1 ;  /* 0x000000012f04b836 */ /* 0x000fe20000000000 */
[----:B------:R-:W0:Y:S01]  /*17f0*/  @!P3 LDS R38, [R5+0x804] ;  /* 0x000804000526b984 */ /* 0x000e220000000800 */
[----:B------:R-:W-:Y:S01]  /*1800*/  @!P0 VIADD R2, R0, 0x1 ;  /* 0x0000000100028836 */ /* 0x000fe20000000000 */
[----:B------:R-:W-:Y:S01]  /*1810*/  LOP3.LUT R44, R44, 0xffffffef, RZ, 0xc0, !PT ;  /* 0xffffffef2c2c7812 */ /* 0x000fe200078ec0ff */
        /* <DEDUP_REMOVED lines=35> */
[C---:B------:R-:W-:Y:S01]  /*1a50*/  @!P3 IMAD R5, R47.reuse, 0x4, R33 ;  /* 0x000000042f05b824 */ /* 0x040fe200078e0221 */
[----:B------:R-:W-:Y:S01]  /*1a60*/  @P3 LOP3.LUT R44, R44, 0x800, RZ, 0xfc, !PT ;  /* 0x000008002c2c3812 */ /* 0x000fe200078efcff */
[----:B------:R-:W-:Y:S01]  /*1a70*/  @!P3 VIADD R4, R47, 0x1 ;  /* 0x000000012f04b836 */ /* 0x000fe20000000000 */
[----:B------:R0:W-:Y:S01]  /*1a80*/  @!P0 LDS R35, [R3+0x804] ;  /* 0x0008040003238984 */ /* 0x0001e20000000800 */
[----:B------:R-:W-:Y:S01]  /*1a90*/  @!P0 VIADD R2, R0, 0x1 ;  /* 0x0000000100028836 */ /* 0x000fe20000000000 */
[----:B------:R-:W-:Y:S01]  /*1aa0*/  @P0 LOP3.LUT R44, R44, 0x20, RZ, 0xfc, !PT ;  /* 0x000000202c2c0812 */ /* 0x000fe200078efcff */
[----:B------:R-:W-:Y:S01]  /*1ab0*/  @!P3 IMAD.MOV.U32 R47, RZ, RZ, R4 ;  /* 0x000000ffff2fb224 */ /* 0x000fe200078e0004 */
[----:B------:R-:W1:Y:S01]  /*1ac0*/  @!P3 LDS R34, [R5+0x804] ;  /* 0x000804000522b984 */ /* 0x000e620000000800 */
[----:B------:R-:W-:Y:S01]  /*1ad0*/  @!P0 IMAD.MOV.U32 R0, RZ, RZ, R2 ;  /* 0x000000ffff008224 */ /* 0x000fe200078e0002 */
[----:B------:R-:W-:-:S02]  /*1ae0*/  LOP3.LUT R44, R44, 0xfffffbff, RZ, 0xc0, !PT ;  /* 0xfffffbff2c2c7812 */ /* 0x000fc400078ec0ff */
[----:B------:R-:W-:Y:S01]  /*1af0*/  ISETP.GE.AND P4, PT, R47, R8, PT ;  /* 0x000000082f00720c */ /* 0x000fe20003f86270 */
[C---:B0-----:R-:W-:Y:S01]  /*1b00*/  IMAD.IADD R3, R0.reuse, 0x1, R47 ;  /* 0x0000000100037824 */ /* 0x041fe200078e022f */
[CC--:B------:R-:W-:Y:S02]  /*1b10*/  ISETP.GE.AND P5, PT, R0.reuse, R49.reuse, PT ;  /* 0x000000310000720c */ /* 0x0c0fe40003fa6270 */
[CC--:B------:R-:W-:Y:S02]  /*1b20*/  ISETP.GE.OR P1, PT, R0.reuse, R49.reuse, P4 ;  /* 0x000000310000720c */ /* 0x0c0fe40002726670 */
[----:B------:R-:W-:-:S11]  /*1b30*/  ISETP.LT.AND P4, PT, R0, R49, P4 ;  /* 0x000000310000720c */ /* 0x000fd60002781270 */
[----:B-1----:R-:W-:Y:S02]  /*1b40*/  @!P1 ISETP.LT.AND P5, PT, R34, R35, PT ;  /* 0x000000232200920c */ /* 0x002fe40003fa1270 */
[----:B------:R-:W-:-:S04]  /*1b50*/  @!P1 ISETP.LT.AND P4, PT, R35, R34, PT ;  /* 0x000000222300920c */ /* 0x000fc80003f81270 */
[----:B------:R-:W-:-:S07]  /*1b60*/  SEL R29, R35, R34, P4 ;  /* 0x00000022231d7207 */ /* 0x000fce0002000000 */
[C-C-:B------:R-:W-:Y:S02]  /*1b70*/  @!P5 IMAD R4, R0.reuse, 0x4, R33.reuse ;  /* 0x000000040004d824 */ /* 0x140fe400078e0221 */
        /* <DEDUP_REMOVED lines=8> */
[----:B------:R-:W-:Y:S01]  /*1c00*/  ISETP.GE.AND P1, PT, R47, R8, PT ;  /* 0x000000082f00720c */ /* 0x000fe20003f26270 */
[C---:B------:R-:W-:Y:S01]  /*1c10*/  IMAD.IADD R5, R0.reuse, 0x1, R47 ;  /* 0x0000000100057824 */ /* 0x040fe200078e022f */
        /* <DEDUP_REMOVED lines=8> */
[----:B------:R-:W-:-:S09]  /*1ca0*/  P2R R13, PR, RZ, 0x2 ;  /* 0x00000002ff0d7803 */ /* 0x000fd20000000000 */
[--C-:B------:R-:W-:Y:S02]  /*1cb0*/  @!P1 IMAD R4, R0, 0x4, R33.reuse ;  /* 0x0000000400049824 */ /* 0x100fe400078e0221 */
[C---:B------:R-:W-:Y:S01]  /*1cc0*/  @!P0 IMAD R11, R47.reuse, 0x4, R33 ;  /* 0x000000042f0b8824 */ /* 0x040fe200078e0221 */
[----:B------:R-:W-:Y:S01]  /*1cd0*/  @P0 LOP3.LUT R44, R44, 0x400, RZ, 0xfc, !PT ;  /* 0x000004002c2c0812 */ /* 0x000fe200078efcff */
[----:B------:R-:W-:Y:S01]  /*1ce0*/  @!P0 VIADD R6, R47, 0x1 ;  /* 0x000000012f068836 */ /* 0x000fe20000000000 */
[----:B------:R-:W-:Y:S01]  /*1cf0*/  @!P1 LDS R28, [R4+0x804] ;  /* 0x00080400041c9984 */ /* 0x000fe20000000800 */
[----:B------:R-:W-:Y:S02]  /*1d00*/  @!P1 VIADD R2, R0, 0x1 ;  /* 0x0000000100029836 */ /* 0x000fe40000000000 */
[----:B------:R-:W-:Y:S01]  /*1d10*/  @!P0 IMAD.MOV.U32 R47, RZ, RZ, R6 ;  /* 0x000000ffff2f8224 */ /* 0x000fe200078e0006 */
[----:B------:R0:W1:Y:S01]  /*1d20*/  @!P0 LDS R27, [R11+0x804] ;  /* 0x000804000b1b8984 */ /* 0x0000620000000800 */
[----:B------:R-:W-:-:S03]  /*1d30*/  @!P1 IMAD.MOV.U32 R0, RZ, RZ, R2 ;  /* 0x000000ffff009224 */ /* 0x000fc600078e0002 */
[----:B------:R-:W-:Y:S02]  /*1d40*/  ISETP.GE.AND P2, PT, R47, R8, PT ;  /* 0x000000082f00720c */ /* 0x000fe40003f46270 */
[CC--:B------:R-:W-:Y:S02]  /*1d50*/  ISETP.GE.AND P3, PT, R0.reuse, R49.reuse, PT ;  /* 0x000000310000720c */ /* 0x0c0fe40003f66270 */
[CC--:B------:R-:W-:Y:S01]  /*1d60*/  ISETP.GE.OR P6, PT, R0.reuse, R49.reuse, P2 ;  /* 0x000000310000720c */ /* 0x0c0fe200017c6670 */
[C---:B0-----:R-:W-:Y:S01]  /*1d70*/  IMAD.IADD R11, R0.reuse, 0x1, R47 ;  /* 0x00000001000b7824 */ /* 0x041fe200078e022f */
[----:B------:R-:W-:-:S11]  /*1d80*/  ISETP.LT.AND P2, PT, R0, R49, P2 ;  /* 0x000000310000720c */ /* 0x000fd60001741270 */
[----:B-1----:R-:W-:Y:S02]  /*1d90*/  @!P6 ISETP.LT.AND P3, PT, R27, R28, PT ;  /* 0x0000001c1b00e20c */ /* 0x002fe40003f61270 */
[----:B------:R-:W-:-:S04]  /*1da0*/  @!P6 ISETP.LT.AND P2, PT, R28, R27, PT ;  /* 0x0000001b1c00e20c */ /* 0x000fc80003f41270 */
[----:B------:R-:W-:Y:S02]  /*1db0*/  SEL R26, R28, R27, P2 ;  /* 0x0000001b1c1a7207 */ /* 0x000fe40001000000 */
[----:B------:R-:W-:-:S05]  /*1dc0*/  P2R R14, PR, RZ, 0x4 ;  /* 0x00000004ff0e7803 */ /* 0x000fca0000000000 */
        /* <DEDUP_REMOVED lines=8> */
[----:B------:R-:W-:-:S02]  /*1e50*/  LOP3.LUT P2, RZ, R44, 0x400, RZ, 0xc0, !PT ;  /* 0x000004002cff7812 */ /* 0x000fc4000784c0ff */
[----:B------:R-:W-:Y:S02]  /*1e60*/  ISETP.GE.AND P4, PT, R47, R8, PT ;  /* 0x000000082f00720c */ /* 0x000fe40003f86270 */
[----:B------:R-:W-:Y:S02]  /*1e70*/  LOP3.LUT R44, R44, 0xfffffdff, RZ, 0xc0, !PT ;  /* 0xfffffdff2c2c7812 */ /* 0x000fe400078ec0ff */
        /* <DEDUP_REMOVED lines=10> */
[--C-:B------:R-:W-:Y:S02]  /*1f20*/  @!P4 IMAD R4, R0, 0x4, R33.reuse ;  /* 0x000000040004c824 */ /* 0x100fe400078e0221 */
[C---:B------:R-:W-:Y:S01]  /*1f30*/  @!P0 IMAD R12, R47.reuse, 0x4, R33 ;  /* 0x000000042f0c8824 */ /* 0x040fe200078e0221 */
        /* <DEDUP_REMOVED lines=13> */
[CC--:B0-----:R-:W-:Y:S02]  /*2010*/  @!P1 ISETP.LT.AND P5, PT, R25.reuse, R24.reuse, PT ;  /* 0x000000181900920c */ /* 0x0c1fe40003fa1270 */
[----:B------:R-:W-:Y:S02]  /*2020*/  @!P1 ISETP.LT.AND P6, PT, R24, R25, PT ;  /* 0x000000191800920c */ /* 0x000fe40003fc1270 */
[----:B------:R-:W-:Y:S02]  /*2030*/  SEL R23, R25, R24, P5 ;  /* 0x0000001819177207 */ /* 0x000fe40002800000 */
[----:B------:R-:W-:-:S04]  /*2040*/  ISETP.NE.AND P1, PT, R13, RZ, PT ;  /* 0x000000ff0d00720c */ /* 0x000fc80003f25270 */
[----:B------:R-:W-:Y:S02]  /*2050*/  PLOP3.LUT P1, PT, P1, P2, PT, 0x28, 0x82 ;  /* 0x000000000082781c */ /* 0x000fe40000f24570 */
[----:B------:R-:W-:Y:S01]  /*2060*/  ISETP.NE.AND P2, PT, R14, RZ, PT ;  /* 0x000000ff0e00720c */ /* 0x000fe20003f45270 */
[--C-:B------:R-:W-:Y:S01]  /*2070*/  @!P5 IMAD R12, R47, 0x4, R33.reuse ;  /* 0x000000042f0cd824 */ /* 0x100fe200078e0221 */
[----:B------:R-:W-:Y:S01]  /*2080*/  SEL R50, RZ, 0x40, !P1 ;  /* 0x00000040ff327807 */ /* 0x000fe20004800000 */
[C---:B------:R-:W-:Y:S01]  /*2090*/  @!P6 IMAD R4, R0.reuse, 0x4, R33 ;  /* 0x000000040004e824 */ /* 0x040fe200078e0221 */
[----:B------:R-:W-:Y:S01]  /*20a0*/  ISETP.GE.AND P1, PT, R5, R48, PT ;  /* 0x000000300500720c */ /* 0x000fe20003f26270 */
[----:B------:R-:W-:Y:S01]  /*20b0*/  @!P5 VIADD R6, R47, 0x1 ;  /* 0x000000012f06d836 */ /* 0x000fe20000000000 */
[----:B------:R-:W0:Y:S01]  /*20c0*/  @!P5 LDS R24, [R12+0x804] ;  /* 0x000804000c18d984 */ /* 0x000e220000000800 */
[C---:B------:R-:W-:Y:S01]  /*20d0*/  IMAD.IADD R5, R0.reuse, 0x1, R47 ;  /* 0x0000000100057824 */ /* 0x040fe200078e022f */
[----:B------:R-:W-:Y:S01]  /*20e0*/  PLOP3.LUT P2, PT, P3, P2, PT, 0x28, 0x82 ;  /* 0x000000000082781c */ /* 0x000fe20001f44570 */
[----:B------:R-:W-:Y:S01]  /*20f0*/  @!P6 VIADD R2, R0, 0x1 ;  /* 0x000000010002e836 */ /* 0x000fe20000000000 */
[----:B------:R-:W1:Y:S01]  /*2100*/  @!P6 LDS R25, [R4+0x804] ;  /* 0x000804000419e984 */ /* 0x000e620000000800 */
[----:B------:R-:W-:Y:S01]  /*2110*/  @!P5 IMAD.MOV.U32 R47, RZ, RZ, R6 ;  /* 0x000000ffff2fd224 */ /* 0x000fe200078e0006 */
[----:B------:R-:W-:Y:S01]  /*2120*/  SEL R18, RZ, 0x80, !P2 ;  /* 0x00000080ff127807 */ /* 0x000fe20005000000 */
[----:B------:R-:W-:Y:S01]  /*2130*/  @!P6 IMAD.MOV.U32 R0, RZ, RZ, R2 ;  /* 0x000000ffff00e224 */ /* 0x000fe200078e0002 */
[----:B------:R-:W-:-:S02]  /*2140*/  SEL R50, R50, RZ, !P1 ;  /* 0x000000ff32327207 */ /* 0x000fc40004800000 */
[----:B------:R-:W-:Y:S02]  /*2150*/  ISETP.GE.AND P2, PT, R47, R8, PT ;  /* 0x000000082f00720c */ /* 0x000fe40003f46270 */
[----:B------:R-:W-:Y:S02]  /*2160*/  PLOP3.LUT P5, PT, P6, P5, PT, 0x28, 0x82 ;  /* 0x000000000082781c */ /* 0x000fe400037aa570 */
[CC--:B------:R-:W-:Y:S02]  /*2170*/  ISETP.GE.OR P1, PT, R0.reuse, R49.reuse, P2 ;  /* 0x000000310000720c */ /* 0x0c0fe40001726670 */
[CC--:B------:R-:W-:Y:S02]  /*2180*/  ISETP.LT.AND P3, PT, R0.reuse, R49.reuse, P2 ;  /* 0x000000310000720c */ /* 0x0c0fe40001761270 */
[----:B------:R-:W-:Y:S02]  /*2190*/  ISETP.GE.AND P2, PT, R0, R49, PT ;  /* 0x000000310000720c */ /* 0x000fe40003f46270 */
[----:B------:R-:W-:-:S02]  /*21a0*/  SEL R6, RZ, 0x100, !P4 ;  /* 0x00000100ff067807 */ /* 0x000fc40006000000 */
[----:B------:R-:W-:Y:S01]  /*21b0*/  SEL R17, RZ, 0x200, !P5 ;  /* 0x00000200ff117807 */ /* 0x000fe20006800000 */
[----:B0-----:R-:W-:-:S04]  /*21c0*/  IMAD.MOV.U32 R21, RZ, RZ, R24 ;  /* 0x000000ffff157224 */ /* 0x001fc800078e0018 */
[----:B-1----:R-:W-:Y:S01]  /*21d0*/  @!P1 ISETP.LT.AND P3, PT, R25, R24, PT ;  /* 0x000000181900920c */ /* 0x002fe20003f61270 */
[----:B------:R-:W-:Y:S01]  /*21e0*/  IMAD.MOV.U32 R22, RZ, RZ, R25 ;  /* 0x000000ffff167224 */ /* 0x000fe200078e0019 */
[----:B------:R-:W-:Y:S02]  /*21f0*/  @!P1 ISETP.LT.AND P2, PT, R24, R25, PT ;  /* 0x000000191800920c */ /* 0x000fe40003f41270 */
[----:B------:R-:W-:Y:S01]  /*2200*/  ISETP.GE.AND P1, PT, R11, R48, PT ;  /* 0x000000300b00720c */ /* 0x000fe20003f26270 */
[----:B------:R-:W-:-:S03]  /*2210*/  IMAD.IADD R11, R0, 0x1, R47 ;  /* 0x00000001000b7824 */ /* 0x000fc600078e022f */
[----:B------:R-:W-:-:S05]  /*2220*/  SEL R18, R18, RZ, !P1 ;  /* 0x000000ff12127207 */ /* 0x000fca0004800000 */
[----:B------:R-:W-:Y:S02]  /*2230*/  @P3 LOP3.LUT R44, R44, 0x100, RZ, 0xfc, !PT ;  /* 0x000001002c2c3812 */ /* 0x000fe400078efcff */
[----:B------:R-:W-:Y:S02]  /*2240*/  @!P2 IMAD R4, R0, 0x4, R33 ;  /* 0x000000040004a824 */ /* 0x000fe400078e0221 */
[----:B------:R-:W-:Y:S01]  /*2250*/  LOP3.LUT P6, RZ, R44, 0x100, RZ, 0xc0, !PT ;  /* 0x000001002cff7812 */ /* 0x000fe200078cc0ff */
[----:B------:R-:W-:Y:S01]  /*2260*/  @!P2 VIADD R2, R0, 0x1 ;  /* 0x000000010002a836 */ /* 0x000fe20000000000 */
[----:B------:R-:W-:Y:S01]  /*2270*/  LOP3.LUT R44, R44, 0xffffff7f, RZ, 0xc0, !PT ;  /* 0xffffff7f2c2c7812 */ /* 0x000fe200078ec0ff */
[----:B------:R-:W-:Y:S02]  /*2280*/  @!P2 LDS R22, [R4+0x804] ;  /* 0x000804000416a984 */ /* 0x000fe40000000800 */
[----:B------:R-:W-:Y:S01]  /*2290*/  @!P2 IMAD.MOV.U32 R0, RZ, RZ, R2 ;  /* 0x000000ffff00a224 */ /* 0x000fe200078e0002 */
[----:B------:R-:W-:-:S04]  /*22a0*/  PLOP3.LUT P2, PT, P2, P6, PT, 0x28, 0x82 ;  /* 0x000000000082781c */ /* 0x000fc8000174c570 */
[----:B------:R-:W-:-:S03]  /*22b0*/  ISETP.GE.AND P3, PT, R0, R49, PT ;  /* 0x000000310000720c */ /* 0x000fc60003f66270 */
[C---:B------:R-:W-:Y:S02]  /*22c0*/  @!P6 IMAD R13, R47.reuse, 0x4, R33 ;  /* 0x000000042f0de824 */ /* 0x040fe400078e0221 */
[----:B------:R-:W-:-:S03]  /*22d0*/  @!P6 VIADD R12, R47, 0x1 ;  /* 0x000000012f0ce836 */ /* 0x000fc60000000000 */
[----:B------:R-:W0:Y:S01]  /*22e0*/  @!P6 LDS R21, [R13+0x804] ;  /* 0x000804000d15e984 */ /* 0x000e220000000800 */
[----:B------:R-:W-:-:S05]  /*22f0*/  @!P6 IMAD.MOV.U32 R47, RZ, RZ, R12 ;  /* 0x000000ffff2fe224 */ /* 0x000fca00078e000c */
[----:B------:R-:W-:-:S04]  /*2300*/  ISETP.GE.AND P1, PT, R47, R8, PT ;  /* 0x000000082f00720c */ /* 0x000fc80003f26270 */
[CC--:B------:R-:W-:Y:S02]  /*2310*/  ISETP.GE.OR P4, PT, R0.reuse, R49.reuse, P1 ;  /* 0x000000310000720c */ /* 0x0c0fe40000f86670 */
[----:B------:R-:W-:-:S11]  /*2320*/  ISETP.LT.AND P1, PT, R0, R49, P1 ;  /* 0x000000310000720c */ /* 0x000fd60000f21270 */
[----:B0-----:R-:W-:Y:S02]  /*2330*/  @!P4 ISETP.LT.AND P3, PT, R21, R22, PT ;  /* 0x000000161500c20c */ /* 0x001fe40003f61270 */
[-C--:B------:R-:W-:Y:S02]  /*2340*/  @!P4 ISETP.LT.AND P1, PT, R22, R21.reuse, PT ;  /* 0x000000151600c20c */ /* 0x080fe40003f21270 */
[-C--:B------:R-:W-:Y:S01]  /*2350*/  ISETP.GE.AND P4, PT, R3, R48.reuse, PT ;  /* 0x000000300300720c */ /* 0x080fe20003f86270 */
[----:B------:R-:W-:Y:S01]  /*2360*/  IMAD.IADD R3, R0, 0x1, R47 ;  /* 0x0000000100037824 */ /* 0x000fe200078e022f */
[----:B------:R-:W-:Y:S02]  /*2370*/  SEL R20, R22, R21, P1 ;  /* 0x0000001516147207 */ /* 0x000fe40000800000 */
[----:B------:R-:W-:Y:S02]  /*2380*/  SEL R6, R6, RZ, !P4 ;  /* 0x000000ff06067207 */ /* 0x000fe40006000000 */
[----:B------:R-:W-:-:S03]  /*2390*/  ISETP.GE.AND P4, PT, R5, R48, PT ;  /* 0x000000300500720c */ /* 0x000fc60003f86270 */
[C-C-:B------:R-:W-:Y:S01]  /*23a0*/  @!P3 IMAD R4, R0.reuse, 0x4, R33.reuse ;  /* 0x000000040004b824 */ /* 0x140fe200078e0221 */
[----:B------:R-:W-:Y:S01]  /*23b0*/  SEL R17, R17, RZ, !P4 ;  /* 0x000000ff11117207 */ /* 0x000fe20006000000 */
[C---:B------:R-:W-:Y:S02]  /*23c0*/  @!P1 IMAD R12, R47.reuse, 0x4, R33 ;  /* 0x000000042f0c9824 */ /* 0x040fe400078e0221 */
[----:B------:R-:W-:Y:S01]  /*23d0*/  @!P1 VIADD R5, R47, 0x1 ;  /* 0x000000012f059836 */ /* 0x000fe20000000000 */
[----:B------:R0:W1:Y:S01]  /*23e0*/  @!P3 LDS R22, [R4+0x804] ;  /* 0x000804000416b984 */ /* 0x0000620000000800 */
[----:B------:R-:W-:Y:S02]  /*23f0*/  @!P3 VIADD R2, R0, 0x1 ;  /* 0x000000010002b836 */ /* 0x000fe40000000000 */
[----:B------:R-:W-:Y:S01]  /*2400*/  @!P1 IMAD.MOV.U32 R47, RZ, RZ, R5 ;  /* 0x000000ffff2f9224 */ /* 0x000fe200078e0005 */
[----:B------:R-:W2:Y:S01]  /*2410*/  @!P1 LDS R21, [R12+0x804] ;  /* 0x000804000c159984 */ /* 0x000ea20000000800 */
[----:B------:R-:W-:Y:S01]  /*2420*/  @!P3 IMAD.MOV.U32 R0, RZ, RZ, R2 ;  /* 0x000000ffff00b224 */ /* 0x000fe200078e0002 */
[----:B------:R-:W-:-:S02]  /*2430*/  SEL R5, RZ, 0x400, !P2 ;  /* 0x00000400ff057807 */ /* 0x000fc40005000000 */
[----:B------:R-:W-:Y:S02]  /*2440*/  ISETP.GE.AND P5, PT, R47, R8, PT ;  /* 0x000000082f00720c */ /* 0x000fe40003fa6270 */
[----:B------:R-:W-:Y:S01]  /*2450*/  ISETP.GE.AND P2, PT, R11, R48, PT ;  /* 0x000000300b00720c */ /* 0x000fe20003f46270 */
[C---:B------:R-:W-:Y:S01]  /*2460*/  IMAD.IADD R11, R0.reuse, 0x1, R47 ;  /* 0x00000001000b7824 */ /* 0x040fe200078e022f */
[CC--:B------:R-:W-:Y:S02]  /*2470*/  ISETP.GE.OR P4, PT, R0.reuse, R49.reuse, P5 ;  /* 0x000000310000720c */ /* 0x0c0fe40002f86670 */
[CC--:B------:R-:W-:Y:S02]  /*2480*/  ISETP.LT.AND P0, PT, R0.reuse, R49.reuse, P5 ;  /* 0x000000310000720c */ /* 0x0c0fe40002f01270 */
[----:B------:R-:W-:Y:S02]  /*2490*/  ISETP.GE.AND P5, PT, R0, R49, PT ;  /* 0x000000310000720c */ /* 0x000fe40003fa6270 */
[----:B------:R-:W-:-:S02]  /*24a0*/  PLOP3.LUT P1, PT, P3, P1, PT, 0x28, 0x82 ;  /* 0x000000000082781c */ /* 0x000fc40001f22570 */
[----:B------:R-:W-:Y:S02]  /*24b0*/  SEL R5, R5, RZ, !P2 ;  /* 0x000000ff05057207 */ /* 0x000fe40005000000 */
[----:B0-----:R-:W-:Y:S01]  /*24c0*/  SEL R4, RZ, 0x800, !P1 ;  /* 0x00000800ff047807 */ /* 0x001fe20004800000 */
[----:B-1----:R-:W-:Y:S02]  /*24d0*/  IMAD.MOV.U32 R15, RZ, RZ, R22 ;  /* 0x000000ffff0f7224 */ /* 0x002fe400078e0016 */
[----:B--2---:R-:W-:Y:S01]  /*24e0*/  @!P4 ISETP.LT.AND P0, PT, R22, R21, PT ;  /* 0x000000151600c20c */ /* 0x004fe20003f01270 */
[----:B------:R-:W-:Y:S01]  /*24f0*/  IMAD.MOV.U32 R14, RZ, RZ, R21 ;  /* 0x000000ffff0e7224 */ /* 0x000fe200078e0015 */
[----:B------:R-:W-:-:S11]  /*2500*/  @!P4 ISETP.LT.AND P5, PT, R21, R22, PT ;  /* 0x000000161500c20c */ /* 0x000fd60003fa1270 */
[C-C-:B------:R-:W-:Y:S01]  /*2510*/  @!P0 IMAD R13, R47.reuse, 0x4, R33.reuse ;  /* 0x000000042f0d8824 */ /* 0x140fe200078e0221 */
[----:B------:R-:W-:Y:S01]  /*2520*/  @P0 LOP3.LUT R44, R44, 0x80, RZ, 0xfc, !PT ;  /* 0x000000802c2c0812 */ /* 0x000fe200078efcff */
[----:B------:R-:W-:Y:S02]  /*2530*/  @!P5 IMAD R12, R0, 0x4, R33 ;  /* 0x00000004000cd824 */ /* 0x000fe400078e0221 */
[----:B------:R-:W-:Y:S01]  /*2540*/  @!P0 VIADD R2, R47, 0x1 ;  /* 0x000000012f028836 */ /* 0x000fe20000000000 */
[----:B------:R-:W-:Y:S01]  /*2550*/  @!P0 LDS R14, [R13+0x804] ;  /* 0x000804000d0e8984 */ /* 0x000fe20000000800 */
[----:B------:R-:W-:Y:S02]  /*2560*/  LOP3.LUT P4, RZ, R44, 0x1, RZ, 0xc0, !PT ;  /* 0x000000012cff7812 */ /* 0x000fe4000788c0ff */
[----:B------:R-:W-:Y:S01]  /*2570*/  @!P0 IMAD.MOV.U32 R47, RZ, RZ, R2 ;  /* 0x000000ffff2f8224 */ /* 0x000fe200078e0002 */
[----:B------:R-:W0:Y:S01]  /*2580*/  @!P5 LDS R15, [R12+0x804] ;  /* 0x000804000c0fd984 */ /* 0x000e220000000800 */
[----:B------:R-:W-:-:S03]  /*2590*/  @!P5 VIADD R2, R0, 0x1 ;  /* 0x000000010002d836 */ /* 0x000fc60000000000 */
[----:B------:R-:W-:Y:S01]  /*25a0*/  ISETP.GE.AND P3, PT, R47, R8, PT ;  /* 0x000000082f00720c */ /* 0x000fe20003f66270 */
[----:B------:R-:W-:Y:S01]  /*25b0*/  @!P5 IMAD.MOV.U32 R0, RZ, RZ, R2 ;  /* 0x000000ffff00d224 */ /* 0x000fe200078e0002 */
[----:B------:R-:W-:Y:S02]  /*25c0*/  PLOP3.LUT P5, PT, P5, P0, PT, 0x28, 0x82 ;  /* 0x000000000082781c */ /* 0x000fe40002fa0570 */
[----:B------:R-:W-:Y:S01]  /*25d0*/  LOP3.LUT P0, RZ, R44, 0x8000, RZ, 0xc0, !PT ;  /* 0x000080002cff7812 */ /* 0x000fe2000780c0ff */
[C---:B------:R-:W-:Y:S01]  /*25e0*/  IMAD.IADD R55, R0.reuse, 0x1, R47 ;  /* 0x0000000100377824 */ /* 0x040fe200078e022f */
[CC--:B------:R-:W-:Y:S02]  /*25f0*/  ISETP.GE.OR P1, PT, R0.reuse, R49.reuse, P3 ;  /* 0x000000310000720c */ /* 0x0c0fe40001f26670 */
[CC--:B------:R-:W-:Y:S02]  /*2600*/  ISETP.GE.AND P2, PT, R0.reuse, R49.reuse, PT ;  /* 0x000000310000720c */ /* 0x0c0fe40003f46270 */
[----:B------:R-:W-:-:S02]  /*2610*/  ISETP.LT.AND P3, PT, R0, R49, P3 ;  /* 0x000000310000720c */ /* 0x000fc40001f61270 */
[----:B------:R-:W-:Y:S02]  /*2620*/  SEL R16, RZ, 0x1000, !P5 ;  /* 0x00001000ff107807 */ /* 0x000fe40006800000 */
[----:B------:R-:W-:-:S05]  /*2630*/  LOP3.LUT P5, RZ, R44, 0x2000, RZ, 0xc0, !PT ;  /* 0x000020002cff7812 */ /* 0x000fca00078ac0ff */
[----:B0-----:R-:W-:Y:S02]  /*2640*/  @!P1 ISETP.LT.AND P2, PT, R14, R15, PT ;  /* 0x0000000f0e00920c */ /* 0x001fe40003f41270 */
[----:B------:R-:W-:Y:S02]  /*2650*/  @!P1 ISETP.LT.AND P3, PT, R15, R14, PT ;  /* 0x0000000e0f00920c */ /* 0x000fe40003f61270 */
[----:B------:R-:W-:Y:S02]  /*2660*/  ISETP.GE.AND P1, PT, R3, R48, PT ;  /* 0x000000300300720c */ /* 0x000fe40003f26270 */
[----:B------:R-:W-:Y:S02]  /*2670*/  SEL R13, R15, R14, P3 ;  /* 0x0000000e0f0d7207 */ /* 0x000fe40001800000 */
[----:B------:R-:W-:Y:S02]  /*2680*/  SEL R4, R4, RZ, !P1 ;  /* 0x000000ff04047207 */ /* 0x000fe40004800000 */
[----:B------:R-:W-:-:S03]  /*2690*/  ISETP.GE.AND P1, PT, R11, R48, PT ;  /* 0x000000300b00720c */ /* 0x000fc60003f26270 */
[--C-:B------:R-:W-:Y:S01]  /*26a0*/  @!P2 IMAD R3, R0, 0x4, R33.reuse ;  /* 0x000000040003a824 */ /* 0x100fe200078e0221 */
[----:B------:R-:W-:Y:S01]  /*26b0*/  SEL R16, R16, RZ, !P1 ;  /* 0x000000ff10107207 */ /* 0x000fe20004800000 */
[----:B------:R-:W-:Y:S01]  /*26c0*/  @!P3 IMAD R12, R47, 0x4, R33 ;  /* 0x000000042f0cb824 */ /* 0x000fe200078e0221 */
[----:B------:R-:W-:Y:S01]  /*26d0*/  ISETP.GE.AND P1, PT, R55, R48, PT ;  /* 0x000000303700720c */ /* 0x000fe20003f26270 */
[----:B------:R-:W-:Y:S01]  /*26e0*/  @!P2 VIADD R2, R0, 0x1 ;  /* 0x000000010002a836 */ /* 0x000fe20000000000 */
[----:B------:R0:W1:Y:S03]  /*26f0*/  @!P2 LDS R15, [R3+0x804] ;  /* 0x00080400030fa984 */ /* 0x0000660000000800 */
[----:B------:R-:W-:Y:S01]  /*2700*/  @!P2 IMAD.MOV.U32 R0, RZ, RZ, R2 ;  /* 0x000000ffff00a224 */ /* 0x000fe200078e0002 */
[----:B------:R1:W2:Y:S01]  /*2710*/  @!P3 LDS R14, [R12+0x804] ;  /* 0x000804000c0eb984 */ /* 0x0002a20000000800 */
[----:B------:R-:W-:Y:S01]  /*2720*/  @!P3 VIADD R2, R47, 0x1 ;  /* 0x000000012f02b836 */ /* 0x000fe20000000000 */
[----:B------:R-:W-:-:S03]  /*2730*/  PLOP3.LUT P2, PT, P2, P3, PT, 0x28, 0x82 ;  /* 0x000000000082781c */ /* 0x000fc60001746570 */
[----:B------:R-:W-:Y:S01]  /*2740*/  @!P3 IMAD.MOV.U32 R47, RZ, RZ, R2 ;  /* 0x000000ffff2fb224 */ /* 0x000fe200078e0002 */
[----:B0-----:R-:W-:Y:S02]  /*2750*/  SEL R3, RZ, 0x2000, !P2 ;  /* 0x00002000ff037807 */ /* 0x001fe40005000000 */
[CC--:B------:R-:W-:Y:S01]  /*2760*/  ISETP.GE.AND P2, PT, R0.reuse, R49.reuse, PT ;  /* 0x000000310000720c */ /* 0x0c0fe20003f46270 */
[C---:B------:R-:W-:Y:S01]  /*2770*/  IMAD.IADD R11, R0.reuse, 0x1, R47 ;  /* 0x00000001000b7824 */ /* 0x040fe200078e022f */
[----:B------:R-:W-:Y:S02]  /*2780*/  ISETP.GE.AND P3, PT, R47, R8, PT ;  /* 0x000000082f00720c */ /* 0x000fe40003f66270 */
[----:B------:R-:W-:Y:S02]  /*2790*/  SEL R3, R3, RZ, !P1 ;  /* 0x000000ff03037207 */ /* 0x000fe40004800000 */
[CC--:B------:R-:W-:Y:S02]  /*27a0*/  ISETP.GE.OR P1, PT, R0.reuse, R49.reuse, P3 ;  /* 0x000000310000720c */ /* 0x0c0fe40001f26670 */
[----:B------:R-:W-:-:S02]  /*27b0*/  ISETP.LT.AND P6, PT, R0, R49, P3 ;  /* 0x000000310000720c */ /* 0x000fc40001fc1270 */
[C---:B------:R-:W-:Y:S02]  /*27c0*/  LOP3.LUT P3, RZ, R44.reuse, 0x4000, RZ, 0xc0, !PT ;  /* 0x000040002cff7812 */ /* 0x040fe4000786c0ff */
[----:B------:R-:W-:Y:S02]  /*27d0*/  LOP3.LUT R44, R44, 0xfffffffb, RZ, 0xc0, !PT ;  /* 0xfffffffb2c2c7812 */ /* 0x000fe400078ec0ff */
[----:B------:R-:W-:-:S04]  /*27e0*/  PLOP3.LUT P4, PT, P4, P3, PT, 0x28, 0x82 ;  /* 0x000000000082781c */ /* 0x000fc80002786570 */
[----:B------:R-:W-:-:S04]  /*27f0*/  ISETP.LT.AND P4, PT, R53, R48, P4 ;  /* 0x000000303500720c */ /* 0x000fc80002781270 */
[----:B------:R-:W-:Y:S01]  /*2800*/  P2R R56, PR, RZ, 0x10 ;  /* 0x00000010ff387803 */ /* 0x000fe20000000000 */
[----:B-1----:R-:W-:Y:S01]  /*2810*/  IMAD.MOV.U32 R12, RZ, RZ, R15 ;  /* 0x000000ffff0c7224 */ /* 0x002fe200078e000f */
[----:B--2---:R-:W-:Y:S02]  /*2820*/  @!P1 ISETP.LT.AND P2, PT, R14, R15, PT ;  /* 0x0000000f0e00920c */ /* 0x004fe40003f41270 */
[----:B------:R-:W-:Y:S02]  /*2830*/  @!P1 ISETP.LT.AND P6, PT, R15, R14, PT ;  /* 0x0000000e0f00920c */ /* 0x000fe40003fc1270 */
[----:B------:R-:W-:Y:S01]  /*2840*/  ISETP.GE.AND P1, PT, R11, R48, PT ;  /* 0x000000300b00720c */ /* 0x000fe20003f26270 */
[----:B------:R-:W-:-:S08]  /*2850*/  IMAD.MOV.U32 R11, RZ, RZ, R14 ;  /* 0x000000ffff0b7224 */ /* 0x000fd000078e000e */
[--C-:B------:R-:W-:Y:S02]  /*2860*/  @!P2 IMAD R52, R0, 0x4, R33.reuse ;  /* 0x000000040034a824 */ /* 0x100fe400078e0221 */
[C---:B------:R-:W-:Y:S01]  /*2870*/  @!P6 IMAD R54, R47.reuse, 0x4, R33 ;  /* 0x000000042f36e824 */ /* 0x040fe200078e0221 */
[----:B------:R-:W-:Y:S01]  /*2880*/  @P6 LOP3.LUT R44, R44, 0x4, RZ, 0xfc, !PT ;  /* 0x000000042c2c6812 */ /* 0x000fe200078efcff */
[----:B------:R-:W-:Y:S01]  /*2890*/  @!P2 VIADD R2, R0, 0x1 ;  /* 0x000000010002a836 */ /* 0x000fe20000000000 */
[----:B------:R0:W-:Y:S03]  /*28a0*/  @!P2 LDS R12, [R52+0x804] ;  /* 0x00080400340ca984 */ /* 0x0001e60000000800 */
[----:B------:R-:W-:Y:S01]  /*28b0*/  @!P2 IMAD.MOV.U32 R0, RZ, RZ, R2 ;  /* 0x000000ffff00a224 */ /* 0x000fe200078e0002 */
[----:B------:R-:W1:Y:S01]  /*28c0*/  @!P6 LDS R11, [R54+0x804] ;  /* 0x00080400360be984 */ /* 0x000e620000000800 */
[----:B------:R-:W-:Y:S01]  /*28d0*/  PLOP3.LUT P2, PT, P2, P6, PT, 0x28, 0x82 ;  /* 0x000000000082781c */ /* 0x000fe2000174c570 */
[----:B0-----:R-:W-:-:S03]  /*28e0*/  @!P6 VIADD R52, R47, 0x1 ;  /* 0x000000012f34e836 */ /* 0x001fc60000000000 */
[----:B------:R-:W-:Y:S01]  /*28f0*/  SEL R2, RZ, 0x4000, !P2 ;  /* 0x00004000ff027807 */ /* 0x000fe20005000000 */
[----:B------:R-:W-:-:S03]  /*2900*/  @!P6 IMAD.MOV.U32 R47, RZ, RZ, R52 ;  /* 0x000000ffff2fe224 */ /* 0x000fc600078e0034 */
[----:B------:R-:W-:Y:S02]  /*2910*/  SEL R2, R2, RZ, !P1 ;  /* 0x000000ff02027207 */ /* 0x000fe40004800000 */
[----:B------:R-:W-:Y:S02]  /*2920*/  ISETP.GE.AND P6, PT, R0, R49, PT ;  /* 0x000000310000720c */ /* 0x000fe40003fc6270 */
[----:B------:R-:W-:-:S04]  /*2930*/  ISETP.GE.AND P1, PT, R47, R8, PT ;  /* 0x000000082f00720c */ /* 0x000fc80003f26270 */
[CC--:B------:R-:W-:Y:S02]  /*2940*/  ISETP.GE.OR P2, PT, R0.reuse, R49.reuse, P1 ;  /* 0x000000310000720c */ /* 0x0c0fe40000f46670 */
[----:B------:R-:W-:-:S11]  /*2950*/  ISETP.LT.AND P1, PT, R0, R49, P1 ;  /* 0x000000310000720c */ /* 0x000fd60000f21270 */
[----:B-1----:R-:W-:Y:S02]  /*2960*/  @!P2 ISETP.LT.AND P6, PT, R11, R12, PT ;  /* 0x0000000c0b00a20c */ /* 0x002fe40003fc1270 */
[----:B------:R-:W-:Y:S02]  /*2970*/  @!P2 ISETP.LT.AND P1, PT, R12, R11, PT ;  /* 0x0000000b0c00a20c */ /* 0x000fe40003f21270 */
[C---:B------:R-:W-:Y:S02]  /*2980*/  LOP3.LUT P2, RZ, R44.reuse, 0x8, RZ, 0xc0, !PT ;  /* 0x000000082cff7812 */ /* 0x040fe4000784c0ff */
[----:B------:R-:W-:Y:S02]  /*2990*/  LOP3.LUT R44, R44, 0xffffffbf, RZ, 0xc0, !PT ;  /* 0xffffffbf2c2c7812 */ /* 0x000fe400078ec0ff */
[----:B------:R-:W-:Y:S02]  /*29a0*/  PLOP3.LUT P2, PT, P2, P0, PT, 0x28, 0x82 ;  /* 0x000000000082781c */ /* 0x000fe40001740570 */
[----:B------:R-:W-:-:S02]  /*29b0*/  ISETP.NE.AND P0, PT, R10, RZ, PT ;  /* 0x000000ff0a00720c */ /* 0x000fc40003f05270 */
[----:B------:R-:W-:Y:S01]  /*29c0*/  SEL R10, R12, R11, P1 ;  /* 0x0000000b0c0a7207 */ /* 0x000fe20000800000 */
[C-C-:B------:R-:W-:Y:S01]  /*29d0*/  @!P6 IMAD R53, R0.reuse, 0x4, R33.reuse ;  /* 0x000000040035e824 */ /* 0x140fe200078e0221 */
[----:B------:R-:W-:Y:S01]  /*29e0*/  ISETP.LT.AND P2, PT, R9, R48, P2 ;  /* 0x000000300900720c */ /* 0x000fe20001741270 */
[C---:B------:R-:W-:Y:S02]  /*29f0*/  @!P1 IMAD R54, R47.reuse, 0x4, R33 ;  /* 0x000000042f369824 */ /* 0x040fe400078e0221 */
[C---:B------:R-:W-:Y:S01]  /*2a00*/  @!P6 VIADD R52, R0.reuse, 0x1 ;  /* 0x000000010034e836 */ /* 0x040fe20000000000 */
[----:B------:R0:W-:Y:S01]  /*2a10*/  @!P6 LDS R12, [R53+0x804] ;  /* 0x00080400350ce984 */ /* 0x0001e20000000800 */
[----:B------:R-:W-:Y:S02]  /*2a20*/  IMAD.IADD R9, R0, 0x1, R47 ;  /* 0x0000000100097824 */ /* 0x000fe400078e022f */
[----:B------:R-:W-:Y:S01]  /*2a30*/  @!P6 IMAD.MOV.U32 R0, RZ, RZ, R52 ;  /* 0x000000ffff00e224 */ /* 0x000fe200078e0034 */
[----:B------:R-:W1:Y:S01]  /*2a40*/  @!P1 LDS R11, [R54+0x804] ;  /* 0x00080400360b9984 */ /* 0x000e620000000800 */
[----:B------:R-:W-:Y:S01]  /*2a50*/  @!P1 VIADD R52, R47, 0x1 ;  /* 0x000000012f349836 */ /* 0x000fe20000000000 */
[----:B------:R-:W-:-:S03]  /*2a60*/  PLOP3.LUT P6, PT, P6, P1, PT, 0x28, 0x82 ;  /* 0x000000000082781c */ /* 0x000fc600037c2570 */
[----:B------:R-:W-:Y:S01]  /*2a70*/  @!P1 IMAD.MOV.U32 R47, RZ, RZ, R52 ;  /* 0x000000ffff2f9224 */ /* 0x000fe200078e0034 */
[----:B------:R-:W-:Y:S02]  /*2a80*/  @P2 LOP3.LUT R44, R44, 0x40, RZ, 0xfc, !PT ;  /* 0x000000402c2c2812 */ /* 0x000fe400078efcff */
[CC--:B------:R-:W-:Y:S01]  /*2a90*/  ISETP.GE.AND P1, PT, R0.reuse, R49.reuse, PT ;  /* 0x000000310000720c */ /* 0x0c0fe20003f26270 */
[----:B0-----:R-:W-:Y:S01]  /*2aa0*/  IMAD.IADD R53, R0, 0x1, R47 ;  /* 0x0000000100357824 */ /* 0x001fe200078e022f */
[----:B------:R-:W-:Y:S02]  /*2ab0*/  ISETP.GE.AND P3, PT, R47, R8, PT ;  /* 0x000000082f00720c */ /* 0x000fe40003f66270 */
[----:B------:R-:W-:Y:S02]  /*2ac0*/  LOP3.LUT R44, R44, 0xfffffffd, RZ, 0xc0, !PT ;  /* 0xfffffffd2c2c7812 */ /* 0x000fe400078ec0ff */
[CC--:B------:R-:W-:Y:S02]  /*2ad0*/  ISETP.GE.OR P2, PT, R0.reuse, R49.reuse, P3 ;  /* 0x000000310000720c */ /* 0x0c0fe40001f46670 */
[----:B------:R-:W-:-:S11]  /*2ae0*/  ISETP.LT.AND P4, PT, R0, R49, P3 ;  /* 0x000000310000720c */ /* 0x000fd60001f81270 */
[----:B-1----:R-:W-:Y:S01]  /*2af0*/  @!P2 ISETP.LT.AND P1, PT, R11, R12, PT ;  /* 0x0000000c0b00a20c */ /* 0x002fe20003f21270 */
[----:B------:R-:W-:Y:S01]  /*2b00*/  IMAD.MOV.U32 R52, RZ, RZ, R11 ;  /* 0x000000ffff347224 */ /* 0x000fe200078e000b */
[----:B------:R-:W-:Y:S02]  /*2b10*/  @!P2 ISETP.LT.AND P4, PT, R12, R11, PT ;  /* 0x0000000b0c00a20c */ /* 0x000fe40003f81270 */
[----:B------:R-:W-:Y:S02]  /*2b20*/  PLOP3.LUT P2, PT, P0, P5, PT, 0x28, 0x82 ;  /* 0x000000000082781c */ /* 0x000fe4000074a570 */
[-C--:B------:R-:W-:Y:S02]  /*2b30*/  ISETP.GE.AND P0, PT, R9, R48.reuse, PT ;  /* 0x000000300900720c */ /* 0x080fe40003f06270 */
[----:B------:R-:W-:Y:S01]  /*2b40*/  ISETP.LT.AND P2, PT, R51, R48, P2 ;  /* 0x000000303300720c */ /* 0x000fe20001741270 */
[----:B------:R-:W-:Y:S01]  /*2b50*/  IMAD.MOV.U32 R51, RZ, RZ, R12 ;  /* 0x000000ffff337224 */ /* 0x000fe200078e000c */
[----:B------:R-:W-:-:S02]  /*2b60*/  P2R R58, PR, RZ, 0x2 ;  /* 0x00000002ff3a7803 */ /* 0x000fc40000000000 */
[----:B------:R-:W-:Y:S01]  /*2b70*/  P2R R57, PR, RZ, 0x4 ;  /* 0x00000004ff397803 */ /* 0x000fe20000000000 */
[--C-:B------:R-:W-:Y:S02]  /*2b80*/  @!P1 IMAD R54, R0, 0x4, R33.reuse ;  /* 0x0000000400369824 */ /* 0x100fe400078e0221 */
[C---:B------:R-:W-:Y:S01]  /*2b90*/  @!P4 IMAD R55, R47.reuse, 0x4, R33 ;  /* 0x000000042f37c824 */ /* 0x040fe200078e0221 */
[----:B------:R-:W-:Y:S01]  /*2ba0*/  @P4 LOP3.LUT R44, R44, 0x2, RZ, 0xfc, !PT ;  /* 0x000000022c2c4812 */ /* 0x000fe200078efcff */
[----:B------:R-:W-:Y:S01]  /*2bb0*/  @!P1 VIADD R9, R0, 0x1 ;  /* 0x0000000100099836 */ /* 0x000fe20000000000 */
[----:B------:R0:W-:Y:S02]  /*2bc0*/  @!P1 LDS R51, [R54+0x804] ;  /* 0x0008040036339984 */ /* 0x0001e40000000800 */
[----:B------:R-:W-:Y:S01]  /*2bd0*/  LOP3.LUT R44, R44, 0xfffffff7, RZ, 0xc0, !PT ;  /* 0xfffffff72c2c7812 */ /* 0x000fe200078ec0ff */
[----:B------:R-:W-:Y:S01]  /*2be0*/  @!P1 IMAD.MOV.U32 R0, RZ, RZ, R9 ;  /* 0x000000ffff009224 */ /* 0x000fe200078e0009 */
[----:B------:R1:W2:Y:S01]  /*2bf0*/  @!P4 LDS R52, [R55+0x804] ;  /* 0x000804003734c984 */ /* 0x0002a20000000800 */
[----:B------:R-:W-:Y:S01]  /*2c00*/  @!P4 VIADD R9, R47, 0x1 ;  /* 0x000000012f09c836 */ /* 0x000fe20000000000 */
[----:B------:R-:W-:-:S02]  /*2c10*/  @P0 LOP3.LUT R44, R44, 0x8, RZ, 0xfc, !PT ;  /* 0x000000082c2c0812 */ /* 0x000fc400078efcff */
[----:B------:R-:W-:Y:S01]  /*2c20*/  ISETP.GE.AND P3, PT, R0, R49, PT ;  /* 0x000000310000720c */ /* 0x000fe20003f66270 */
[----:B------:R-:W-:Y:S01]  /*2c30*/  @!P4 IMAD.MOV.U32 R47, RZ, RZ, R9 ;  /* 0x000000ffff2fc224 */ /* 0x000fe200078e0009 */
[----:B0-----:R-:W-:Y:S02]  /*2c40*/  SEL R54, RZ, 0x8000, !P6 ;  /* 0x00008000ff367807 */ /* 0x001fe40007000000 */
[----:B------:R-:W-:Y:S01]  /*2c50*/  LOP3.LUT P1, RZ, R44, 0x8, RZ, 0xc0, !PT ;  /* 0x000000082cff7812 */ /* 0x000fe2000782c0ff */
[----:B-1----:R-:W-:Y:S01]  /*2c60*/  IMAD.IADD R55, R0, 0x1, R47 ;  /* 0x0000000100377824 */ /* 0x002fe200078e022f */
[----:B------:R-:W-:-:S04]  /*2c70*/  ISETP.GE.AND P5, PT, R47, R8, PT ;  /* 0x000000082f00720c */ /* 0x000fc80003fa6270 */
[CC--:B------:R-:W-:Y:S02]  /*2c80*/  ISETP.GE.OR P0, PT, R0.reuse, R49.reuse, P5 ;  /* 0x000000310000720c */ /* 0x0c0fe40002f06670 */
[----:B------:R-:W-:-:S11]  /*2c90*/  ISETP.LT.AND P5, PT, R0, R49, P5 ;  /* 0x000000310000720c */ /* 0x000fd60002fa1270 */
[----:B--2---:R-:W-:Y:S02]  /*2ca0*/  @!P0 ISETP.LT.AND P3, PT, R52, R51, PT ;  /* 0x000000333400820c */ /* 0x004fe40003f61270 */
[----:B------:R-:W-:-:S04]  /*2cb0*/  @!P0 ISETP.LT.AND P5, PT, R51, R52, PT ;  /* 0x000000343300820c */ /* 0x000fc80003fa1270 */
[----:B------:R-:W-:-:S07]  /*2cc0*/  SEL R9, R51, R52, P5 ;  /* 0x0000003433097207 */ /* 0x000fce0002800000 */
[C-C-:B------:R-:W-:Y:S02]  /*2cd0*/  @!P3 IMAD R60, R0.reuse, 0x4, R33.reuse ;  /* 0x00000004003cb824 */ /* 0x140fe400078e0221 */
[C---:B------:R-:W-:Y:S02]  /*2ce0*/  @!P5 IMAD R61, R47.reuse, 0x4, R33 ;  /* 0x000000042f3dd824 */ /* 0x040fe400078e0221 */
[----:B------:R-:W-:Y:S01]  /*2cf0*/  @!P3 VIADD R59, R0, 0x1 ;  /* 0x00000001003bb836 */ /* 0x000fe20000000000 */
[----:B------:R-:W-:Y:S03]  /*2d00*/  @!P3 LDS R51, [R60+0x804] ;  /* 0x000804003c33b984 */ /* 0x000fe60000000800 */
[----:B------:R-:W-:Y:S01]  /*2d10*/  @!P3 IMAD.MOV.U32 R0, RZ, RZ, R59 ;  /* 0x000000ffff00b224 */ /* 0x000fe200078e003b */
[----:B------:R-:W0:Y:S01]  /*2d20*/  @!P5 LDS R52, [R61+0x804] ;  /* 0x000804003d34d984 */ /* 0x000e220000000800 */
[----:B------:R-:W-:Y:S01]  /*2d30*/  @!P5 VIADD R59, R47, 0x1 ;  /* 0x000000012f3bd836 */ /* 0x000fe20000000000 */
[----:B------:R-:W-:Y:S03]  /*2d40*/  BAR.SYNC.DEFER_BLOCKING 0x0 ;  /* 0x0000000000007b1d */ /* 0x000fe60000010000 */
[----:B------:R-:W-:Y:S01]  /*2d50*/  @!P5 IMAD.MOV.U32 R47, RZ, RZ, R59 ;  /* 0x000000ffff2fd224 */ /* 0x000fe200078e003b */
[----:B------:R-:W-:-:S02]  /*2d60*/  ISETP.GE.AND P2, PT, R0, R49, PT ;  /* 0x000000310000720c */ /* 0x000fc40003f46270 */
[----:B------:R-:W-:Y:S02]  /*2d70*/  PLOP3.LUT P3, PT, P3, P5, PT, 0x28, 0x82 ;  /* 0x000000000082781c */ /* 0x000fe40001f6a570 */
[C---:B------:R-:W-:Y:S01]  /*2d80*/  ISETP.GE.AND P6, PT, R47.reuse, R8, PT ;  /* 0x000000082f00720c */ /* 0x040fe20003fc6270 */
[----:B------:R-:W-:-:S03]  /*2d90*/  IMAD.IADD R47, R47, 0x1, R0 ;  /* 0x000000012f2f7824 */ /* 0x000fc600078e0200 */
[CC--:B------:R-:W-:Y:S02]  /*2da0*/  ISETP.LT.AND P0, PT, R0.reuse, R49.reuse, P6 ;  /* 0x000000310000720c */ /* 0x0c0fe40003701270 */
[----:B------:R-:W-:Y:S02]  /*2db0*/  ISETP.GE.OR P6, PT, R0, R49, P6 ;  /* 0x000000310000720c */ /* 0x000fe400037c6670 */
[----:B------:R-:W-:Y:S02]  /*2dc0*/  SEL R0, R54, RZ, !P1 ;  /* 0x000000ff36007207 */ /* 0x000fe40004800000 */
[----:B------:R-:W-:Y:S02]  /*2dd0*/  ISETP.NE.AND P1, PT, R58, RZ, PT ;  /* 0x000000ff3a00720c */ /* 0x000fe40003f25270 */
[----:B------:R-:W-:Y:S02]  /*2de0*/  SEL R49, RZ, 0x20000, !P3 ;  /* 0x00020000ff317807 */ /* 0x000fe40005800000 */
[----:B------:R-:W-:-:S02]  /*2df0*/  PLOP3.LUT P5, PT, P1, P4, PT, 0x28, 0x82 ;  /* 0x000000000082781c */ /* 0x000fc40000fa8570 */
[-C--:B------:R-:W-:Y:S02]  /*2e00*/  ISETP.GE.AND P3, PT, R47, R48.reuse, PT ;  /* 0x000000302f00720c */ /* 0x080fe40003f66270 */
[----:B------:R-:W-:Y:S02]  /*2e10*/  ISETP.GE.AND P1, PT, R53, R48, PT ;  /* 0x000000303500720c */ /* 0x000fe40003f26270 */
[----:B------:R-:W-:Y:S02]  /*2e20*/  ISETP.NE.AND P4, PT, R56, RZ, PT ;  /* 0x000000ff3800720c */ /* 0x000fe40003f85270 */
[CC--:B0-----:R-:W-:Y:S02]  /*2e30*/  @!P6 ISETP.LT.AND P0, PT, R51.reuse, R52.reuse, PT ;  /* 0x000000343300e20c */ /* 0x0c1fe40003f01270 */
[----:B------:R-:W-:Y:S02]  /*2e40*/  @!P6 ISETP.LT.AND P2, PT, R52, R51, PT ;  /* 0x000000333400e20c */ /* 0x000fe40003f41270 */
[----:B------:R-:W-:-:S02]  /*2e50*/  SEL R8, R51, R52, P0 ;  /* 0x0000003433087207 */ /* 0x000fc40000000000 */
[----:B------:R-:W-:Y:S02]  /*2e60*/  PLOP3.LUT P0, PT, P2, P0, PT, 0x28, 0x82 ;  /* 0x000000000082781c */ /* 0x000fe40001700570 */
[----:B------:R-:W-:Y:S02]  /*2e70*/  SEL R51, RZ, 0x10000, !P5 ;  /* 0x00010000ff337807 */ /* 0x000fe40006800000 */
[----:B------:R-:W-:Y:S02]  /*2e80*/  ISETP.GE.AND P5, PT, R55, R48, PT ;  /* 0x000000303700720c */ /* 0x000fe40003fa6270 */
[----:B------:R-:W-:Y:S02]  /*2e90*/  SEL R47, RZ, 0x40000, !P0 ;  /* 0x00040000ff2f7807 */ /* 0x000fe40004000000 */
[----:B------:R-:W-:Y:S02]  /*2ea0*/  SEL R51, R51, RZ, !P1 ;  /* 0x000000ff33337207 */ /* 0x000fe40004800000 */
[----:B------:R-:W-:-:S02]  /*2eb0*/  SEL R49, R49, RZ, !P5 ;  /* 0x000000ff31317207 */ /* 0x000fc40006800000 */
[----:B------:R-:W-:Y:S02]  /*2ec0*/  SEL R47, R47, RZ, !P3 ;  /* 0x000000ff2f2f7207 */ /* 0x000fe40005800000 */
[C---:B------:R-:W-:Y:S02]  /*2ed0*/  LOP3.LUT P0, RZ, R44.reuse, 0x20, RZ, 0xc0, !PT ;  /* 0x000000202cff7812 */ /* 0x040fe4000780c0ff */
[C---:B------:R-:W-:Y:S02]  /*2ee0*/  LOP3.LUT P1, RZ, R44.reuse, 0x10, RZ, 0xc0, !PT ;  /* 0x000000102cff7812 */ /* 0x040fe4000782c0ff */
[C---:B------:R-:W-:Y:S02]  /*2ef0*/  LOP3.LUT P5, RZ, R44.reuse, 0x800, RZ, 0xc0, !PT ;  /* 0x000008002cff7812 */ /* 0x040fe400078ac0ff */
[----:B------:R-:W-:Y:S02]  /*2f00*/  LOP3.LUT P3, RZ, R44, 0x1000, RZ, 0xc0, !PT ;  /* 0x000010002cff7812 */ /* 0x000fe4000786c0ff */
[----:B------:R-:W-:-:S02]  /*2f10*/  PLOP3.LUT P0, PT, P0, P5, PT, 0x28, 0x82 ;  /* 0x000000000082781c */ /* 0x000fc4000070a570 */
[----:B------:R-:W-:Y:S02]  /*2f20*/  PLOP3.LUT P1, PT, P1, P3, PT, 0x28, 0x82 ;  /* 0x000000000082781c */ /* 0x000fe40000f26570 */
[----:B------:R-:W-:Y:S02]  /*2f30*/  LOP3.LUT P6, RZ, R44, 0x40, RZ, 0xc0, !PT ;  /* 0x000000402cff7812 */ /* 0x000fe400078cc0ff */
[----:B------:R-:W-:Y:S02]  /*2f40*/  ISETP.NE.AND P2, PT, R57, RZ, PT ;  /* 0x000000ff3900720c */ /* 0x000fe40003f45270 */
[-C--:B------:R-:W-:Y:S02]  /*2f50*/  ISETP.LT.AND P1, PT, R7, R48.reuse, P1 ;  /* 0x000000300700720c */ /* 0x080fe40000f21270 */
[----:B------:R-:W-:Y:S02]  /*2f60*/  ISETP.LT.AND P0, PT, R19, R48, P0 ;  /* 0x000000301300720c */ /* 0x000fe40000701270 */
[----:B------:R-:W-:-:S02]  /*2f70*/  SEL R48, RZ, 0x1, !P6 ;  /* 0x00000001ff307807 */ /* 0x000fc40007000000 */
[----:B------:R-:W-:Y:S02]  /*2f80*/  SEL R19, RZ, 0x2, !P4 ;  /* 0x00000002ff137807 */ /* 0x000fe40006000000 */
[----:B------:R-:W-:Y:S02]  /*2f90*/  SEL R7, RZ, 0x4, !P2 ;  /* 0x00000004ff077807 */ /* 0x000fe40005000000 */
[----:B------:R-:W-:Y:S02]  /*2fa0*/  ISETP.NE.AND P3, PT, R32, RZ, PT ;  /* 0x000000ff2000720c */ /* 0x000fe40003f65270 */
[----:B------:R-:W-:Y:S02]  /*2fb0*/  IADD3 R48, PT, PT, R7, R19, R48 ;  /* 0x0000001307307210 */ /* 0x000fe40007ffe030 */
[----:B------:R-:W-:Y:S02]  /*2fc0*/  SEL R7, RZ, 0x8, !P1 ;  /* 0x00000008ff077807 */ /* 0x000fe40004800000 */
[----:B------:R-:W-:-:S04]  /*2fd0*/  SEL R19, RZ, 0x10, !P0 ;  /* 0x00000010ff137807 */ /* 0x000fc80004000000 */
[----:B------:R-:W-:-:S04]  /*2fe0*/  IADD3 R7, PT, PT, R19, R48, R7 ;  /* 0x0000003013077210 */ /* 0x000fc80007ffe007 */
[----:B------:R-:W-:-:S04]  /*2ff0*/  IADD3 R7, PT, PT, R7, R45, R50 ;  /* 0x0000002d07077210 */ /* 0x000fc80007ffe032 */
[----:B------:R-:W-:-:S04]  /*3000*/  IADD3 R6, PT, PT, R7, R18, R6 ;  /* 0x0000001207067210 */ /* 0x000fc80007ffe006 */
[----:B------:R-:W-:-:S04]  /*3010*/  IADD3 R5, PT, PT, R6, R17, R5 ;  /* 0x0000001106057210 */ /* 0x000fc80007ffe005 */
[----:B------:R-:W-:-:S04]  /*3020*/  IADD3 R4, PT, PT, R5, R4, R16 ;  /* 0x0000000405047210 */ /* 0x000fc80007ffe010 */
[----:B------:R-:W-:-:S04]  /*3030*/  IADD3 R3, PT, PT, R4, R3, R2 ;  /* 0x0000000304037210 */ /* 0x000fc80007ffe002 */
[----:B------:R-:W-:-:S04]  /*3040*/  IADD3 R2, PT, PT, R3, R0, R51 ;  /* 0x0000000003027210 */ /* 0x000fc80007ffe033 */
[----:B------:R-:W-:-:S04]  /*3050*/  IADD3 R0, PT, PT, R2, R49, R47 ;  /* 0x0000003102007210 */ /* 0x000fc80007ffe02f */
[----:B------:R0:W1:Y:S01]  /*3060*/  POPC R47, R0 ;  /* 0x00000000002f7309 */ /* 0x0000620000000000 */
[----:B------:R-:W-:Y:S05]  /*3070*/  @P3 BRA `(.L_x_276) ;  /* 0x0000000400383947 */ /* 0x000fea0003800000 */
[----:B-1----:R-:W1:Y:S01]  /*3080*/  SHFL.UP P3, R16, R47, 0x1, RZ ;  /* 0x042000002f107989 */ /* 0x002e6200000600ff */
[----:B------:R-:W2:Y:S01]  /*3090*/  S2R R45, SR_LANEID ;  /* 0x00000000002d7919 */ /* 0x000ea20000000000 */
[----:B-1----:R-:W-:-:S05]  /*30a0*/  @P3 IMAD.IADD R16, R47, 0x1, R16 ;  /* 0x000000012f103824 */ /* 0x002fca00078e0210 */
[----:B------:R-:W1:Y:S02]  /*30b0*/  SHFL.UP P3, R17, R16, 0x2, RZ ;  /* 0x0440000010117989 */ /* 0x000e6400000600ff */
[----:B-1----:R-:W-:-:S05]  /*30c0*/  @P3 IMAD.IADD R17, R16, 0x1, R17 ;  /* 0x0000000110113824 */ /* 0x002fca00078e0211 */
[----:B------:R-:W1:Y:S02]  /*30d0*/  SHFL.UP P3, R18, R17, 0x4, RZ ;  /* 0x0480000011127989 */ /* 0x000e6400000600ff */
[----:B-1----:R-:W-:-:S05]  /*30e0*/  @P3 IMAD.IADD R18, R17, 0x1, R18 ;  /* 0x0000000111123824 */ /* 0x002fca00078e0212 */
[----:B------:R-:W1:Y:S02]  /*30f0*/  SHFL.UP P3, R19, R18, 0x8, RZ ;  /* 0x0500000012137989 */ /* 0x000e6400000600ff */
[----:B-1----:R-:W-:-:S05]  /*3100*/  @P3 IMAD.IADD R19, R18, 0x1, R19 ;  /* 0x0000000112133824 */ /* 0x002fca00078e0213 */
[----:B------:R-:W1:Y:S02]  /*3110*/  SHFL.UP P3, R48, R19, 0x10, RZ ;  /* 0x0600000013307989 */ /* 0x000e6400000600ff */
[----:B-1----:R-:W-:Y:S01]  /*3120*/  @P3 IMAD.IADD R48, R19, 0x1, R48 ;  /* 0x0000000113303824 */ /* 0x002fe200078e0230 */
[----:B--2---:R-:W-:-:S13]  /*3130*/  ISETP.NE.AND P3, PT, R45, 0x1f, PT ;  /* 0x0000001f2d00780c */ /* 0x004fda0003f65270 */
[----:B------:R-:W-:-:S04]  /*3140*/  @!P3 SHF.R.U32.HI R32, RZ, 0x3, R46 ;  /* 0x00000003ff20b819 */ /* 0x000fc8000001162e */
[----:B------:R-:W-:-:S05]  /*3150*/  @!P3 LOP3.LUT R32, R32, 0x7c, RZ, 0xc0, !PT ;  /* 0x0000007c2020b812 */ /* 0x000fca00078ec0ff */
[----:B------:R-:W-:Y:S02]  /*3160*/  @!P3 IMAD.IADD R49, R33, 0x1, R32 ;  /* 0x000000012131b824 */ /* 0x000fe400078e0220 */
[----:B------:R-:W-:-:S03]  /*3170*/  IMAD.IADD R32, R48, 0x1, -R47 ;  /* 0x0000000130207824 */ /* 0x000fc600078e0a2f */
[----:B------:R-:W-:Y:S01]  /*3180*/  @!P3 STS [R49], R48 ;  /* 0x000000303100b388 */ /* 0x000fe20000000800 */
[----:B------:R-:W-:Y:S01]  /*3190*/  BAR.SYNC.DEFER_BLOCKING 0x0 ;  /* 0x0000000000007b1d */ /* 0x000fe20000010000 */
[----:B------:R-:W-:Y:S02]  /*31a0*/  ISETP.NE.AND P3, PT, R45, RZ, PT ;  /* 0x000000ff2d00720c */ /* 0x000fe40003f65270 */
[----:B------:R-:W-:Y:S02]  /*31b0*/  SHF.R.U32.HI R45, RZ, 0x5, R46 ;  /* 0x00000005ff2d7819 */ /* 0x000fe4000001162e */
[----:B------:R-:W-:Y:S02]  /*31c0*/  SEL R32, R32, RZ, P3 ;  /* 0x000000ff20207207 */ /* 0x000fe40001800000 */
[----:B------:R-:W-:Y:S01]  /*31d0*/  ISETP.NE.AND P3, PT, R45, 0x2, PT ;  /* 0x000000022d00780c */ /* 0x000fe20003f65270 */
[----:B------:R-:W1:Y:S02]  /*31e0*/  LDS.128 R16, [R33] ;  /* 0x0000000021107984 */ /* 0x000e640000000c00 */
[----:B-1----:R-:W-:-:S04]  /*31f0*/  IMAD.IADD R17, R16, 0x1, R17 ;  /* 0x0000000110117824 */ /* 0x002fc800078e0211 */
[----:B------:R-:W-:Y:S01]  /*3200*/  IMAD.IADD R18, R18, 0x1, R17 ;  /* 0x0000000112127824 */ /* 0x000fe200078e0211 */
[----:B------:R-:W-:Y:S02]  /*3210*/  SEL R16, R17, R16, !P3 ;  /* 0x0000001011107207 */ /* 0x000fe40005800000 */
[----:B------:R-:W-:Y:S01]  /*3220*/  ISETP.NE.AND P3, PT, R45, 0x3, PT ;  /* 0x000000032d00780c */ /* 0x000fe20003f65270 */
[----:B------:R-:W-:-:S03]  /*3230*/  IMAD.IADD R47, R19, 0x1, R18 ;  /* 0x00000001132f7824 */ /* 0x000fc600078e0212 */
[----:B------:R-:W-:Y:S02]  /*3240*/  SEL R16, R18, R16, !P3 ;  /* 0x0000001012107207 */ /* 0x000fe40005800000 */
[----:B------:R-:W-:-:S04]  /*3250*/  ISETP.NE.AND P3, PT, R45, 0x4, PT ;  /* 0x000000042d00780c */ /* 0x000fc80003f65270 */
[----:B------:R-:W-:Y:S02]  /*3260*/  SEL R48, R47, R16, !P3 ;  /* 0x000000102f307207 */ /* 0x000fe40005800000 */
[----:B------:R-:W1:Y:S01]  /*3270*/  LDS.128 R16, [R33+0x10] ;  /* 0x0000100021107984 */ /* 0x000e620000000c00 */
[----:B------:R-:W-:Y:S01]  /*3280*/  ISETP.NE.AND P3, PT, R45, 0x5, PT ;  /* 0x000000052d00780c */ /* 0x000fe20003f65270 */
[----:B-1----:R-:W-:-:S04]  /*3290*/  IMAD.IADD R16, R47, 0x1, R16 ;  /* 0x000000012f107824 */ /* 0x002fc800078e0210 */
[----:B------:R-:W-:Y:S01]  /*32a0*/  IMAD.IADD R17, R17, 0x1, R16 ;  /* 0x0000000111117824 */ /* 0x000fe200078e0210 */
[----:B------:R-:W-:Y:S02]  /*32b0*/  SEL R48, R16, R48, !P3 ;  /* 0x0000003010307207 */ /* 0x000fe40005800000 */
[----:B------:R-:W-:Y:S01]  /*32c0*/  ISETP.NE.AND P3, PT, R45, 0x6, PT ;  /* 0x000000062d00780c */ /* 0x000fe20003f65270 */
[----:B------:R-:W-:-:S03]  /*32d0*/  IMAD.IADD R18, R18, 0x1, R17 ;  /* 0x0000000112127824 */ /* 0x000fc600078e0211 */
[----:B------:R-:W-:Y:S01]  /*32e0*/  SEL R48, R17, R48, !P3 ;  /* 0x0000003011307207 */ /* 0x000fe20005800000 */
[----:B------:R-:W-:Y:S01]  /*32f0*/  IMAD.IADD R47, R19, 0x1, R18 ;  /* 0x00000001132f7824 */ /* 0x000fe200078e0212 */
[----:B------:R-:W-:-:S04]  /*3300*/  ISETP.NE.AND P3, PT, R45, 0x7, PT ;  /* 0x000000072d00780c */ /* 0x000fc80003f65270 */
[----:B------:R-:W-:Y:S02]  /*3310*/  SEL R48, R18, R48, !P3 ;  /* 0x0000003012307207 */ /* 0x000fe40005800000 */
[----:B------:R-:W1:Y:S01]  /*3320*/  LDS.128 R16, [R33+0x20] ;  /* 0x0000200021107984 */ /* 0x000e620000000c00 */
[----:B------:R-:W-:-:S04]  /*3330*/  ISETP.NE.AND P3, PT, R45, 0x8, PT ;  /* 0x000000082d00780c */ /* 0x000fc80003f65270 */
[----:B------:R-:W-:Y:S02]  /*3340*/  SEL R48, R47, R48, !P3 ;  /* 0x000000302f307207 */ /* 0x000fe40005800000 */
        /* <DEDUP_REMOVED lines=21> */
[----:B------:R-:W-:Y:S01]  /*34a0*/  ISETP.NE.AND P3, PT, R45, 0xf, PT ;  /* 0x0000000f2d00780c */ /* 0x000fe20003f65270 */
[----:B------:R-:W-:-:S03]  /*34b0*/  IMAD.MOV.U32 R45, RZ, RZ, RZ ;  /* 0x000000ffff2d7224 */ /* 0x000fc600078e00ff */
[----:B------:R-:W-:Y:S02]  /*34c0*/  SEL R48, R18, R48, !P3 ;  /* 0x0000003012307207 */ /* 0x000fe40005800000 */
[----:B------:R-:W-:-:S04]  /*34d0*/  ISETP.GE.U32.AND P3, PT, R46, 0x20, PT ;  /* 0x000000202e00780c */ /* 0x000fc80003f66070 */
[----:B------:R-:W-:Y:S02]  /*34e0*/  SEL R17, R48, RZ, P3 ;  /* 0x000000ff30117207 */ /* 0x000fe40001800000 */
[----:B------:R-:W-:-:S03]  /*34f0*/  ISETP.NE.AND P3, PT, R46, RZ, PT ;  /* 0x000000ff2e00720c */ /* 0x000fc60003f65270 */
[----:B------:R-:W-:-:S10]  /*3500*/  IMAD.IADD R54, R17, 0x1, R32 ;  /* 0x0000000111367824 */ /* 0x000fd400078e0220 */
[----:B------:R-:W-:Y:S05]  /*3510*/  @P3 BRA `(.L_x_277) ;  /* 0x0000000c00d43947 */ /* 0x000fea0003800000 */
[----:B------:R-:W1:Y:S01]  /*3520*/  LDC.64 R16, c[0x0][0x3d0] ;  /* 0x0000f400ff107b82 */ /* 0x000e620000000a00 */
[----:B------:R-:W-:-:S05]  /*3530*/  IMAD.MOV.U32 R18, RZ, RZ, 0x65 ;  /* 0x00000065ff127424 */ /* 0x000fca00078e00ff */
[----:B-1----:R1:W-:Y:S01]  /*3540*/  ST.E.64.STRONG.GPU desc[UR6][R16.64+0x100], R18 ;  /* 0x0001001210007985 */ /* 0x0023e2000c10fb06 */
[----:B------:R-:W-:Y:S05]  /*3550*/  BRA `(.L_x_277) ;  /* 0x0000000c00c47947 */ /* 0x000fea0003800000 */
.L_x_276:
[----:B-1----:R-:W1:Y:S01]  /*3560*/  SHFL.UP P3, R16, R47, 0x1, RZ ;  /* 0x042000002f107989 */ /* 0x002e6200000600ff */
[----:B------:R-:W-:Y:S01]  /*3570*/  SHF.R.U32.HI R49, RZ, 0x5, R46 ;  /* 0x00000005ff317819 */ /* 0x000fe2000001162e */
        /* <DEDUP_REMOVED lines=10> */
[----:B--2---:R-:W-:-:S03]  /*3620*/  ISETP.NE.AND P3, PT, R45, 0x1f, PT ;  /* 0x0000001f2d00780c */ /* 0x004fc60003f65270 */
[----:B------:R-:W-:-:S10]  /*3630*/  IMAD.IADD R47, R48, 0x1, -R47 ;  /* 0x00000001302f7824 */ /* 0x000fd400078e0a2f */
[----:B------:R-:W-:-:S04]  /*3640*/  @!P3 SHF.R.U32.HI R19, RZ, 0x3, R46 ;  /* 0x00000003ff13b819 */ /* 0x000fc8000001162e */
[----:B------:R-:W-:-:S05]  /*3650*/  @!P3 LOP3.LUT R16, R19, 0x7c, RZ, 0xc0, !PT ;  /* 0x0000007c1310b812 */ /* 0x000fca00078ec0ff */
[----:B------:R-:W-:-:S05]  /*3660*/  @!P3 IMAD.IADD R53, R33, 0x1, R16 ;  /* 0x000000012135b824 */ /* 0x000fca00078e0210 */
[----:B------:R-:W-:Y:S01]  /*3670*/  @!P3 STS [R53], R48 ;  /* 0x000000303500b388 */ /* 0x000fe20000000800 */
[----:B------:R-:W-:Y:S01]  /*3680*/  BAR.SYNC.DEFER_BLOCKING 0x0 ;  /* 0x0000000000007b1d */ /* 0x000fe20000010000 */
[----:B------:R-:W-:-:S05]  /*3690*/  ISETP.NE.AND P3, PT, R49, 0x2, PT ;  /* 0x000000023100780c */ /* 0x000fca0003f65270 */
        /* <DEDUP_REMOVED lines=44> */
[----:B------:R-:W-:-:S04]  /*3960*/  ISETP.NE.AND P3, PT, R45, RZ, PT ;  /* 0x000000ff2d00720c */ /* 0x000fc80003f65270 */
[----:B------:R-:W-:Y:S02]  /*3970*/  SEL R51, R47, RZ, P3 ;  /* 0x000000ff2f337207 */ /* 0x000fe40001800000 */
[----:B------:R-:W-:-:S04]  /*3980*/  ISETP.NE.AND P3, PT, R49, 0xf, PT ;  /* 0x0000000f3100780c */ /* 0x000fc80003f65270 */
[----:B------:R-:W-:Y:S02]  /*3990*/  SEL R50, R18, R50, !P3 ;  /* 0x0000003212327207 */ /* 0x000fe40005800000 */
[----:B------:R-:W-:-:S03]  /*39a0*/  ISETP.GE.U32.AND P3, PT, R46, 0x20, PT ;  /* 0x000000202e00780c */ /* 0x000fc60003f66070 */
[----:B------:R-:W-:-:S05]  /*39b0*/  IMAD.IADD R54, R50, 0x1, R51 ;  /* 0x0000000132367824 */ /* 0x000fca00078e0233 */
[----:B------:R-:W-:Y:S02]  /*39c0*/  SEL R48, R47, R54, !P3 ;  /* 0x000000362f307207 */ /* 0x000fe40005800000 */
[----:B------:R-:W-:-:S13]  /*39d0*/  ISETP.GT.U32.AND P3, PT, R46, 0x1f, PT ;  /* 0x0000001f2e00780c */ /* 0x000fda0003f64070 */
[----:B------:R-:W-:Y:S05]  /*39e0*/  @P3 BRA `(.L_x_278) ;  /* 0x0000000800743947 */ /* 0x000fea0003800000 */
[----:B------:R-:W1:Y:S01]  /*39f0*/  LDC.64 R50, c[0x0][0x3d0] ;  /* 0x0000f400ff327b82 */ /* 0x000e620000000a00 */
[----:B------:R-:W-:Y:S01]  /*3a00*/  ISETP.NE.AND P3, PT, R46, RZ, PT ;  /* 0x000000ff2e00720c */ /* 0x000fe20003f65270 */
[----:B------:R-:W2:-:S12]  /*3a10*/  LDCU UR4, c[0x0][0x370] ;  /* 0x00006e00ff0477ac */ /* 0x000e980008000800 */
[----:B------:R-:W-:Y:S01]  /*3a20*/  @!P3 IMAD.MOV.U32 R18, RZ, RZ, 0x64 ;  /* 0x00000064ff12b424 */ /* 0x000fe200078e00ff */
[----:B------:R3:W-:Y:S01]  /*3a30*/  @!P3 STS [R33+0x6c], R19 ;  /* 0x00006c132100b388 */ /* 0x0007e20000000800 */
[----:B--2---:R-:W-:Y:S01]  /*3a40*/  UISETP.GT.U32.AND UP0, UPT, UR4, 0x1f3, UPT ;  /* 0x000001f30400788c */ /* 0x004fe2000bf04070 */
[----:B-1----:R-:W-:-:S05]  /*3a50*/  IMAD.WIDE.U32 R50, R32, 0x8, R50 ;  /* 0x0000000820327825 */ /* 0x002fca00078e0032 */
[----:B------:R3:W-:Y:S03]  /*3a60*/  @!P3 ST.E.64.STRONG.GPU desc[UR6][R50.64+0x100], R18 ;  /* 0x000100123200b985 */ /* 0x0007e6000c10fb06 */
[----:B------:R-:W-:Y:S05]  /*3a70*/  BRA.U UP0, `(.L_x_279) ;  /* 0x0000000100087547 */ /* 0x000fea000b800000 */
[----:B------:R1:W-:Y:S06]  /*3a80*/  MEMBAR.SC.CTA ;  /* 0x0000000000007992 */ /* 0x0003ec0000000000 */
[----:B-1----:R-:W-:Y:S05]  /*3a90*/  BRA `(.L_x_280) ;  /* 0x0000000000087947 */ /* 0x002fea0003800000 */
.L_x_279:
[----:B------:R-:W-:Y:S05]  /*3aa0*/  NANOSLEEP 0x1c2 ;  /* 0x000001c20000795d */ /* 0x000fea0003800000 */
[----:B------:R-:W-:Y:S01]  /*3ab0*/  NOP ;  /* 0x0000000000007918 */ /* 0x000fe20000000000 */
.L_x_280:
[----:B------:R-:W-:-:S03]  /*3ac0*/  IMAD.WIDE.U32 R46, R46, 0x8, RZ ;  /* 0x000000082e2e7825 */ /* 0x000fc600078e00ff */
[----:B---3--:R-:W-:Y:S02]  /*3ad0*/  LOP3.LUT R33, R46, 0xfffffff8, RZ, 0x3c, !PT ;  /* 0xfffffff82e217812 */ /* 0x008fe400078e3cff */
[----:B------:R-:W-:Y:S02]  /*3ae0*/  LOP3.LUT R47, RZ, R47, RZ, 0x33, !PT ;  /* 0x0000002fff2f7212 */ /* 0x000fe400078e33ff */
[----:B------:R-:W-:-:S05]  /*3af0*/  IADD3 R32, P3, PT, R50, R33, RZ ;  /* 0x0000002132207210 */ /* 0x000fca0007f7e0ff */
[----:B------:R-:W-:-:S05]  /*3b00*/  IMAD.X R33, R51, 0x1, R47, P3 ;  /* 0x0000000133217824 */ /* 0x000fca00018e062f */
[----:B------:R-:W2:Y:S01]  /*3b10*/  LD.E.64.STRONG.GPU R16, desc[UR6][R32.64+0x100] ;  /* 0x0001000620107980 */ /* 0x000ea2000c10fb00 */
[----:B------:R-:W1:Y:S01]  /*3b20*/  LDC R46, c[0x0][0x370] ;  /* 0x0000dc00ff2e7b82 */ /* 0x000e620000000800 */
[----:B------:R-:W-:Y:S01]  /*3b30*/  UMOV UR4, 0xffffffff ;  /* 0xffffffff00047882 */ /* 0x000fe20000000000 */
[----:B--2---:R-:W-:Y:S02]  /*3b40*/  ISETP.NE.AND P3, PT, R16, 0x63, PT ;  /* 0x000000631000780c */ /* 0x004fe40003f65270 */
[----:B-1----:R-:W-:Y:S11]  /*3b50*/  BRA.DIV UR4, `(.L_x_281) ;  /* 0x0000007204347947 */ /* 0x002ff6000b800000 */
[----:B------:R-:W-:-:S13]  /*3b60*/  VOTE.ANY P3, !P3 ;  /* 0x0000000000ff7806 */ /* 0x000fda0005860100 */
.L_x_394:
[----:B------:R-:W-:Y:S05]  /*3b70*/  @!P3 BRA `(.L_x_282) ;  /* 0x000000000034b947 */ /* 0x000fea0003800000 */
[----:B------:R-:W-:-:S13]  /*3b80*/  ISETP.GT.U32.AND P5, PT, R46, 0x1f3, PT ;  /* 0x000001f32e00780c */ /* 0x000fda0003fa4070 */
.L_x_286:
[----:B------:R-:W-:Y:S05]  /*3b90*/  YIELD ;  /* 0x0000000000007946 */ /* 0x000fea0003800000 */
[----:B------:R-:W-:Y:S05]  /*3ba0*/  @P5 BRA `(.L_x_283) ;  /* 0x0000000000085947 */ /* 0x000fea0003800000 */
[----:B------:R1:W-:Y:S06]  /*3bb0*/  MEMBAR.SC.CTA ;  /* 0x0000000000007992 */ /* 0x0003ec0000000000 */
[----:B-1----:R-:W-:Y:S05]  /*3bc0*/  BRA `(.L_x_284) ;  /* 0x0000000000087947 */ /* 0x002fea0003800000 */
.L_x_283:
[----:B------:R-:W-:Y:S05]  /*3bd0*/  NANOSLEEP 0x15e ;  /* 0x0000015e0000795d */ /* 0x000fea0003800000 */
[----:B------:R-:W-:Y:S01]  /*3be0*/  NOP ;  /* 0x0000000000007918 */ /* 0x000fe20000000000 */
.L_x_284:
[----:B------:R-:W2:Y:S01]  /*3bf0*/  LD.E.64.STRONG.GPU R16, desc[UR6][R32.64+0x100] ;  /* 0x0001000620107980 */ /* 0x000ea2000c10fb00 */
[----:B------:R-:W-:Y:S01]  /*3c00*/  UMOV UR4, 0xffffffff ;  /* 0xffffffff00047882 */ /* 0x000fe20000000000 */
[----:B--2---:R-:W-:Y:S02]  /*3c10*/  ISETP.NE.AND P3, PT, R16, 0x63, PT ;  /* 0x000000631000780c */ /* 0x004fe40003f65270 */
[----:B------:R-:W-:Y:S11]  /*3c20*/  BRA.DIV UR4, `(.L_x_285) ;  /* 0x0000007204207947 */ /* 0x000ff6000b800000 */
[----:B------:R-:W-:-:S13]  /*3c30*/  VOTE.ANY P3, !P3 ;  /* 0x0000000000ff7806 */ /* 0x000fda0005860100 */
.L_x_397:
[----:B------:R-:W-:Y:S05]  /*3c40*/  @P3 BRA `(.L_x_286) ;  /* 0xfffffffc00d03947 */ /* 0x000fea000383ffff */
.L_x_282:
[----:B------:R-:W-:Y:S01]  /*3c50*/  UMOV UR4, 0xffffffff ;  /* 0xffffffff00047882 */ /* 0x000fe20000000000 */
[----:B------:R-:W-:Y:S02]  /*3c60*/  ISETP.NE.AND P3, PT, R16, 0x65, PT ;  /* 0x000000651000780c */ /* 0x000fe40003f65270 */
[----:B------:R-:W-:Y:S11]  /*3c70*/  BRA.DIV UR4, `(.L_x_287) ;  /* 0x00000072042c7947 */ /* 0x000ff6000b800000 */
[----:B------:R-:W1:Y:S01]  /*3c80*/  S2R R49, SR_GEMASK ;  /* 0x0000000000317919 */ /* 0x000e620000003c00 */
[----:B------:R-:W-:Y:S01]  /*3c90*/  VOTE.ANY R18, PT, !P3 ;  /* 0x0000000000127806 */ /* 0x000fe200058e0100 */
[----:B------:R-:W-:Y:S01]  /*3ca0*/  VIADD R47, R45, 0x2 ;  /* 0x000000022d2f7836 */ /* 0x000fe20000000000 */
[----:B------:R-:W2:Y:S01]  /*3cb0*/  S2UR UR4, SR_CTAID.X ;  /* 0x00000000000479c3 */ /* 0x000ea20000002500 */
[----:B------:R-:W-:Y:S02]  /*3cc0*/  ISETP.NE.AND P5, PT, R16, 0x65, PT ;  /* 0x000000651000780c */ /* 0x000fe40003fa5270 */
[----:B-1----:R-:W-:-:S05]  /*3cd0*/  LOP3.LUT R18, R18, 0x80000000, R49, 0xec, !PT ;  /* 0x8000000012127812 */ /* 0x002fca00078eec31 */
[----:B------:R-:W-:-:S05]  /*3ce0*/  VIADD R33, R18, 0xffffffff ;  /* 0xffffffff12217836 */ /* 0x000fca0000000000 */
[----:B------:R-:W-:-:S04]  /*3cf0*/  LOP3.LUT R33, R18, R33, RZ, 0xc, !PT ;  /* 0x0000002112217212 */ /* 0x000fc800078e0cff */
[----:B------:R1:W3:Y:S02]  /*3d00*/  POPC R56, R33 ;  /* 0x0000002100387309 */ /* 0x0002e40000000000 */
[C---:B-1----:R-:W-:Y:S01]  /*3d10*/  VIADD R33, R45.reuse, 0x4 ;  /* 0x000000042d217836 */ /* 0x042fe20000000000 */
[----:B---3--:R-:W1:Y:S01]  /*3d20*/  SHFL.DOWN PT, R46, R17, 0x1, R56 ;  /* 0x08200000112e7989 */ /* 0x008e6200000e0038 */
[----:B------:R-:W-:-:S04]  /*3d30*/  ISETP.GE.AND P3, PT, R45, R56, PT ;  /* 0x000000382d00720c */ /* 0x000fc80003f66270 */
[----:B-1----:R-:W-:Y:S02]  /*3d40*/  SEL R46, R46, RZ, !P3 ;  /* 0x000000ff2e2e7207 */ /* 0x002fe40005800000 */
[----:B------:R-:W-:-:S03]  /*3d50*/  ISETP.GT.AND P3, PT, R47, R56, PT ;  /* 0x000000382f00720c */ /* 0x000fc60003f64270 */
[----:B------:R-:W-:-:S05]  /*3d60*/  IMAD.IADD R53, R46, 0x1, R17 ;  /* 0x000000012e357824 */ /* 0x000fca00078e0211 */
[----:B------:R-:W1:Y:S02]  /*3d70*/  SHFL.DOWN PT, R46, R53, 0x2, R56 ;  /* 0x08400000352e7989 */ /* 0x000e6400000e0038 */
[----:B-1----:R-:W-:Y:S02]  /*3d80*/  SEL R46, R46, RZ, !P3 ;  /* 0x000000ff2e2e7207 */ /* 0x002fe40005800000 */
[----:B------:R-:W-:Y:S01]  /*3d90*/  ISETP.GT.AND P3, PT, R33, R56, PT ;  /* 0x000000382100720c */ /* 0x000fe20003f64270 */
[----:B------:R-:W-:Y:S02]  /*3da0*/  VIADD R33, R45, 0x8 ;  /* 0x000000082d217836 */ /* 0x000fe40000000000 */
[----:B------:R-:W-:-:S05]  /*3db0*/  IMAD.IADD R55, R53, 0x1, R46 ;  /* 0x0000000135377824 */ /* 0x000fca00078e022e */
[----:B------:R-:W1:Y:S02]  /*3dc0*/  SHFL.DOWN PT, R46, R55, 0x4, R56 ;  /* 0x08800000372e7989 */ /* 0x000e6400000e0038 */
[----:B-1----:R-:W-:Y:S02]  /*3dd0*/  SEL R46, R46, RZ, !P3 ;  /* 0x000000ff2e2e7207 */ /* 0x002fe40005800000 */
[----:B------:R-:W-:Y:S02]  /*3de0*/  ISETP.GT.AND P3, PT, R33, R56, PT ;  /* 0x000000382100720c */ /* 0x000fe40003f64270 */
[----:B------:R-:W1:Y:S01]  /*3df0*/  LDC.64 R32, c[0x0][0x3d0] ;  /* 0x0000f400ff207b82 */ /* 0x000e620000000a00 */
[----:B------:R-:W-:-:S05]  /*3e00*/  IMAD.IADD R17, R55, 0x1, R46 ;  /* 0x0000000137117824 */ /* 0x000fca00078e022e */
[----:B------:R-:W3:Y:S02]  /*3e10*/  SHFL.DOWN PT, R46, R17, 0x8, R56 ;  /* 0x09000000112e7989 */ /* 0x000ee400000e0038 */
[----:B---3--:R-:W-:Y:S02]  /*3e20*/  SEL R46, R46, RZ, !P3 ;  /* 0x000000ff2e2e7207 */ /* 0x008fe40005800000 */
[----:B-1----:R-:W-:-:S03]  /*3e30*/  IADD3 R54, P3, PT, R32, 0x100, RZ ;  /* 0x0000010020367810 */ /* 0x002fc60007f7e0ff */
[----:B------:R-:W-:Y:S02]  /*3e40*/  IMAD.IADD R53, R17, 0x1, R46 ;  /* 0x0000000111357824 */ /* 0x000fe400078e022e */
[----:B------:R-:W1:Y:S01]  /*3e50*/  S2R R17, SR_TID.X ;  /* 0x0000000000117919 */ /* 0x000e620000002100 */
[----:B------:R-:W-:Y:S02]  /*3e60*/  IMAD.X R55, RZ, RZ, R33, P3 ;  /* 0x000000ffff377224 */ /* 0x000fe400018e0621 */
[----:B------:R-:W-:Y:S01]  /*3e70*/  VIADD R33, R45, 0x10 ;  /* 0x000000102d217836 */ /* 0x000fe20000000000 */
[----:B------:R-:W3:Y:S04]  /*3e80*/  SHFL.DOWN PT, R46, R53, 0x10, R56 ;  /* 0x0a000000352e7989 */ /* 0x000ee800000e0038 */
[----:B------:R-:W-:-:S04]  /*3e90*/  ISETP.GT.AND P3, PT, R33, R56, PT ;  /* 0x000000382100720c */ /* 0x000fc80003f64270 */
[----:B---3--:R-:W-:Y:S02]  /*3ea0*/  SEL R46, R46, RZ, !P3 ;  /* 0x000000ff2e2e7207 */ /* 0x008fe40005800000 */
[----:B------:R-:W-:Y:S02]  /*3eb0*/  VOTE.ALL P3, P5 ;  /* 0x0000000000ff7806 */ /* 0x000fe40002860000 */
[----:B-1----:R-:W-:Y:S01]  /*3ec0*/  LOP3.LUT R16, RZ, R17, RZ, 0x33, !PT ;  /* 0x00000011ff107212 */ /* 0x002fe200078e33ff */
[----:B------:R-:W-:-:S04]  /*3ed0*/  IMAD.IADD R52, R53, 0x1, R46 ;  /* 0x0000000135347824 */ /* 0x000fc800078e022e */
[----:B--2---:R-:W-:-:S07]  /*3ee0*/  VIADD R16, R16, UR4 ;  /* 0x0000000410107c36 */ /* 0x004fce0008000000 */
.L_x_406:
[----:B------:R-:W-:Y:S05]  /*3ef0*/  @!P3 BRA `(.L_x_288) ;  /* 0x0000000000ecb947 */ /* 0x000fea0003800000 */
[----:B------:R-:W-:-:S07]  /*3f00*/  IMAD.MOV.U32 R53, RZ, RZ, R16 ;  /* 0x000000ffff357224 */ /* 0x000fce00078e0010 */
.L_x_296:
[----:B------:R-:W-:-:S05]  /*3f10*/  IMAD.WIDE R32, R53, 0x8, R54 ;  /* 0x0000000835207825 */ /* 0x000fca00078e0236 */
[----:B------:R-:W2:Y:S01]  /*3f20*/  LD.E.64.STRONG.GPU R16, desc[UR6][R32.64+-0x100] ;  /* 0xffff000620107980 */ /* 0x000ea2000c10fb00 */
[----:B------:R-:W-:Y:S05]  /*3f30*/  YIELD ;  /* 0x0000000000007946 */ /* 0x000fea0003800000 */
[----:B------:R-:W-:Y:S01]  /*3f40*/  UMOV UR4, 0xffffffff ;  /* 0xffffffff00047882 */ /* 0x000fe20000000000 */
[----:B--2---:R-:W-:Y:S02]  /*3f50*/  ISETP.NE.AND P3, PT, R16, 0x63, PT ;  /* 0x000000631000780c */ /* 0x004fe40003f65270 */
[----:B------:R-:W-:Y:S11]  /*3f60*/  BRA.DIV UR4, `(.L_x_289) ;  /* 0x00000072048c7947 */ /* 0x000ff6000b800000 */
[----:B------:R-:W-:-:S13]  /*3f70*/  VOTE.ANY P3, !P3 ;  /* 0x0000000000ff7806 */ /* 0x000fda0005860100 */
.L_x_409:
[----:B------:R-:W-:Y:S05]  /*3f80*/  @!P3 BRA `(.L_x_290) ;  /* 0x000000000038b947 */ /* 0x000fea0003800000 */
.L_x_294:
[----:B------:R-:W-:Y:S05]  /*3f90*/  YIELD ;  /* 0x0000000000007946 */ /* 0x000fea0003800000 */
[----:B------:R-:W1:Y:S02]  /*3fa0*/  LDCU UR4, c[0x0][0x370] ;  /* 0x00006e00ff0477ac */ /* 0x000e640008000800 */
[----:B-1----:R-:W-:-:S09]  /*3fb0*/  UISETP.GT.U32.AND UP0, UPT, UR4, 0x1f3, UPT ;  /* 0x000001f30400788c */ /* 0x002fd2000bf04070 */
[----:B------:R-:W-:Y:S05]  /*3fc0*/  BRA.U UP0, `(.L_x_291) ;  /* 0x0000000100087547 */ /* 0x000fea000b800000 */
[----:B------:R1:W-:Y:S06]  /*3fd0*/  MEMBAR.SC.CTA ;  /* 0x0000000000007992 */ /* 0x0003ec0000000000 */
[----:B-1----:R-:W-:Y:S05]  /*3fe0*/  BRA `(.L_x_292) ;  /* 0x0000000000087947 */ /* 0x002fea0003800000 */
.L_x_291:
[----:B------:R-:W-:Y:S05]  /*3ff0*/  NANOSLEEP 0x15e ;  /* 0x0000015e0000795d */ /* 0x000fea0003800000 */
[----:B------:R-:W-:Y:S01]  /*4000*/  NOP ;  /* 0x0000000000007918 */ /* 0x000fe20000000000 */
.L_x_292:
[----:B------:R-:W2:Y:S01]  /*4010*/  LD.E.64.STRONG.GPU R16, desc[UR6][R32.64+-0x100] ;  /* 0xffff000620107980 */ /* 0x000ea2000c10fb00 */
[----:B------:R-:W-:Y:S01]  /*4020*/  UMOV UR4, 0xffffffff ;  /* 0xffffffff00047882 */ /* 0x000fe20000000000 */
[----:B--2---:R-:W-:Y:S02]  /*4030*/  ISETP.NE.AND P3, PT, R16, 0x63, PT ;  /* 0x000000631000780c */ /* 0x004fe40003f65270 */
[----:B------:R-:W-:Y:S11]  /*4040*/  BRA.DIV UR4, `(.L_x_293) ;  /* 0x0000007204747947 */ /* 0x000ff6000b800000 */
[----:B------:R-:W-:-:S13]  /*4050*/  VOTE.ANY P3, !P3 ;  /* 0x0000000000ff7806 */ /* 0x000fda0005860100 */
.L_x_412:
[----:B------:R-:W-:Y:S05]  /*4060*/  @P3 BRA `(.L_x_294) ;  /* 0xfffffffc00c83947 */ /* 0x000fea000383ffff */
.L_x_290:
[----:B------:R-:W-:Y:S01]  /*4070*/  UMOV UR4, 0xffffffff ;  /* 0xffffffff00047882 */ /* 0x000fe20000000000 */
[----:B------:R-:W-:Y:S02]  /*4080*/  ISETP.NE.AND P3, PT, R16, 0x65, PT ;  /* 0x000000651000780c */ /* 0x000fe40003f65270 */
[----:B------:R-:W-:Y:S11]  /*4090*/  BRA.DIV UR4, `(.L_x_295) ;  /* 0x0000007204807947 */ /* 0x000ff6000b800000 */
[----:B------:R-:W-:Y:S01]  /*40a0*/  VOTE.ANY R18, PT, !P3 ;  /* 0x0000000000127806 */ /* 0x000fe200058e0100 */
[----:B------:R-:W-:-:S03]  /*40b0*/  VIADD R53, R53, 0xffffffe0 ;  /* 0xffffffe035357836 */ /* 0x000fc60000000000 */
[----:B------:R-:W-:-:S05]  /*40c0*/  LOP3.LUT R18, R18, 0x80000000, R49, 0xec, !PT ;  /* 0x8000000012127812 */ /* 0x000fca00078eec31 */
[----:B------:R-:W-:-:S05]  /*40d0*/  VIADD R33, R18, 0xffffffff ;  /* 0xffffffff12217836 */ /* 0x000fca0000000000 */
[----:B------:R-:W-:Y:S01]  /*40e0*/  LOP3.LUT R33, R18, R33, RZ, 0xc, !PT ;  /* 0x0000002112217212 */ /* 0x000fe200078e0cff */
[----:B------:R-:W-:-:S05]  /*40f0*/  VIADD R18, R45, 0x2 ;  /* 0x000000022d127836 */ /* 0x000fca0000000000 */
[----:B------:R-:W1:Y:S02]  /*4100*/  POPC R33, R33 ;  /* 0x0000002100217309 */ /* 0x000e640000000000 */
[----:B-1----:R-:W1:Y:S01]  /*4110*/  SHFL.DOWN PT, R46, R17, 0x1, R33 ;  /* 0x08200000112e7989 */ /* 0x002e6200000e0021 */
[----:B------:R-:W-:-:S04]  /*4120*/  ISETP.GE.AND P3, PT, R45, R33, PT ;  /* 0x000000212d00720c */ /* 0x000fc80003f66270 */
[----:B-1----:R-:W-:Y:S02]  /*4130*/  SEL R46, R46, RZ, !P3 ;  /* 0x000000ff2e2e7207 */ /* 0x002fe40005800000 */
[----:B------:R-:W-:Y:S01]  /*4140*/  ISETP.GT.AND P3, PT, R18, R33, PT ;  /* 0x000000211200720c */ /* 0x000fe20003f64270 */
[----:B------:R-:W-:Y:S02]  /*4150*/  VIADD R18, R45, 0x4 ;  /* 0x000000042d127836 */ /* 0x000fe40000000000 */
        /* <DEDUP_REMOVED lines=13> */
[----:B------:R-:W-:-:S03]  /*4230*/  ISETP.GT.AND P3, PT, R18, R33, PT ;  /* 0x000000211200720c */ /* 0x000fc60003f64270 */
[----:B------:R-:W-:-:S05]  /*4240*/  IMAD.IADD R17, R60, 0x1, R17 ;  /* 0x000000013c117824 */ /* 0x000fca00078e0211 */
[----:B------:R-:W1:Y:S02]  /*4250*/  SHFL.DOWN PT, R46, R17, 0x10, R33 ;  /* 0x0a000000112e7989 */ /* 0x000e6400000e0021 */
[----:B-1----:R-:W-:Y:S02]  /*4260*/  SEL R46, R46, RZ, !P3 ;  /* 0x000000ff2e2e7207 */ /* 0x002fe40005800000 */
[----:B------:R-:W-:Y:S02]  /*4270*/  ISETP.NE.AND P3, PT, R16, 0x65, PT ;  /* 0x000000651000780c */ /* 0x000fe40003f65270 */
[----:B------:R-:W-:-:S11]  /*4280*/  IADD3 R52, PT, PT, R17, R46, R52 ;  /* 0x0000002e11347210 */ /* 0x000fd60007ffe034 */
[----:B------:R-:W-:-:S13]  /*4290*/  VOTE.ALL P3, P3 ;  /* 0x0000000000ff7806 */ /* 0x000fda0001860000 */
.L_x_421:
[----:B------:R-:W-:Y:S05]  /*42a0*/  @P3 BRA `(.L_x_296) ;  /* 0xfffffffc00183947 */ /* 0x000fea000383ffff */
.L_x_288:
[----:B------:R-:W1:Y:S01]  /*42b0*/  S2R R46, SR_TID.X ;  /* 0x00000000002e7919 */ /* 0x000e620000002100 */
[----:B------:R-:W-:Y:S01]  /*42c0*/  IMAD.MOV.U32 R54, RZ, RZ, R48 ;  /* 0x000000ffff367224 */ /* 0x000fe200078e0030 */
[----:B-1----:R-:W-:-:S13]  /*42d0*/  ISETP.NE.AND P3, PT, R46, RZ, PT ;  /* 0x000000ff2e00720c */ /* 0x002fda0003f65270 */
[----:B------:R-:W1:Y:S01]  /*42e0*/  @!P3 S2R R17, SR_CgaCtaId ;  /* 0x000000000011b919 */ /* 0x000e620000008800 */
[----:B------:R-:W-:Y:S01]  /*42f0*/  @!P3 MOV R16, 0x400 ;  /* 0x000004000010b802 */ /* 0x000fe20000000f00 */
[----:B------:R-:W-:Y:S02]  /*4300*/  @!P3 IMAD.IADD R19, R19, 0x1, R52 ;  /* 0x000000011313b824 */ /* 0x000fe400078e0234 */
[----:B------:R-:W-:-:S05]  /*4310*/  @!P3 IMAD.MOV.U32 R18, RZ, RZ, 0x65 ;  /* 0x00000065ff12b424 */ /* 0x000fca00078e00ff */
[----:B------:R2:W-:Y:S01]  /*4320*/  @!P3 ST.E.64.STRONG.GPU desc[UR6][R50.64+0x100], R18 ;  /* 0x000100123200b985 */ /* 0x0005e2000c10fb06 */
[----:B-1----:R-:W-:-:S05]  /*4330*/  @!P3 LEA R16, R17, R16, 0x18 ;  /* 0x000000101110b211 */ /* 0x002fca00078ec0ff */
[----:B------:R2:W-:Y:S04]  /*4340*/  @!P3 STS [R16+0x68], R19 ;  /* 0x000068131000b388 */ /* 0x0005e80000000800 */
[----:B------:R2:W-:Y:S01]  /*4350*/  @!P3 STS [R16+0x64], R52 ;  /* 0x000064341000b388 */ /* 0x0005e20000000800 */
[----:B------:R-:W-:-:S13]  /*4360*/  ISETP.NE.AND P3, PT, R45, RZ, PT ;  /* 0x000000ff2d00720c */ /* 0x000fda0003f65270 */
[----:B------:R-:W1:Y:S01]  /*4370*/  @!P3 S2R R32, SR_CgaCtaId ;  /* 0x000000000020b919 */ /* 0x000e620000008800 */
[----:B------:R-:W-:Y:S01]  /*4380*/  @!P3 MOV R17, 0x400 ;  /* 0x000004000011b802 */ /* 0x000fe20000000f00 */
[----:B------:R-:W-:-:S03]  /*4390*/  @!P3 IMAD.MOV.U32 R54, RZ, RZ, R52 ;  /* 0x000000ffff36b224 */ /* 0x000fc600078e0034 */
[----:B-1----:R-:W-:-:S05]  /*43a0*/  @!P3 LEA R17, R32, R17, 0x18 ;  /* 0x000000112011b211 */ /* 0x002fca00078ec0ff */
[----:B------:R2:W-:Y:S02]  /*43b0*/  @!P3 STS [R17+0x50], R52 ;  /* 0x000050341100b388 */ /* 0x0005e40000000800 */
.L_x_278:
[----:B------:R-:W-:Y:S05]  /*43c0*/  WARPSYNC.ALL ;  /* 0x0000000000007948 */ /* 0x000fea0003800000 */
[----:B------:R-:W-:Y:S01]  /*43d0*/  ISETP.NE.AND P3, PT, R46, RZ, PT ;  /* 0x000000ff2e00720c */ /* 0x000fe20003f65270 */
[----:B------:R-:W1:Y:S08]  /*43e0*/  S2UR UR5, SR_CgaCtaId ;  /* 0x00000000000579c3 */ /* 0x000e700000008800 */
[----:B------:R-:W-:Y:S06]  /*43f0*/  BAR.SYNC.DEFER_BLOCKING 0x0 ;  /* 0x0000000000007b1d */ /* 0x000fec0000010000 */
[----:B------:R-:W-:-:S02]  /*4400*/  UMOV UR4, 0x400 ;  /* 0x0000040000047882 */ /* 0x000fc40000000000 */
[----:B-1----:R-:W-:-:S06]  /*4410*/  ULEA UR4, UR5, UR4, 0x18 ;  /* 0x0000000405047291 */ /* 0x002fcc000f8ec0ff */
[----:B------:R-:W-:-:S03]  /*4420*/  IMAD.U32 R33, RZ, RZ, UR4 ;  /* 0x00000004ff217e24 */ /* 0x000fc6000f8e00ff */
[----:B--2---:R-:W1:Y:S04]  /*4430*/  @P3 LDS R17, [UR4+0x50] ;  /* 0x00005004ff113984 */ /* 0x004e680008000800 */
[----:B------:R2:W3:Y:S04]  /*4440*/  LDS R45, [R33+0x64] ;  /* 0x00006400212d7984 */ /* 0x0004e80000000800 */
[----:B------:R2:W4:Y:S02]  /*4450*/  LDS R19, [R33+0x6c] ;  /* 0x00006c0021137984 */ /* 0x0005240000000800 */
[----:B-12---:R-:W-:-:S07]  /*4460*/  @P3 IMAD.IADD R54, R54, 0x1, R17 ;  /* 0x0000000136363824 */ /* 0x006fce00078e0211 */
.L_x_277:
[----:B------:R-:W-:Y:S05]  /*4470*/  BSYNC.RECONVERGENT B0 ;  /* 0x0000000000007941 */ /* 0x000fea0003800200 */
.L_x_275:
[----:B------:R-:W-:Y:S01]  /*4480*/  BAR.SYNC.DEFER_BLOCKING 0x0 ;  /* 0x0000000000007b1d */ /* 0x000fe20000010000 */
[C---:B------:R-:W-:Y:S02]  /*4490*/  LOP3.LUT P3, RZ, R44.reuse, 0x40, RZ, 0xc0, !PT ;  /* 0x000000402cff7812 */ /* 0x040fe4000786c0ff */
[----:B-1----:R-:W-:Y:S02]  /*44a0*/  P2R R16, PR, RZ, 0x4 ;  /* 0x00000004ff107803 */ /* 0x002fe40000000000 */
[C---:B------:R-:W-:Y:S02]  /*44b0*/  LOP3.LUT P2, RZ, R44.reuse, 0x8000, RZ, 0xc0, !PT ;  /* 0x000080002cff7812 */ /* 0x040fe4000784c0ff */
[----:B------:R-:W-:Y:S02]  /*44c0*/  P2R R32, PR, RZ, 0x2 ;  /* 0x00000002ff207803 */ /* 0x000fe40000000000 */
[----:B------:R-:W-:Y:S02]  /*44d0*/  P2R R47, PR, RZ, 0x1 ;  /* 0x00000001ff2f7803 */ /* 0x000fe40000000000 */
[----:B------:R-:W-:-:S02]  /*44e0*/  LOP3.LUT P1, RZ, R44, 0x4000, RZ, 0xc0, !PT ;  /* 0x000040002cff7812 */ /* 0x000fc4000782c0ff */
[----:B------:R-:W-:Y:S02]  /*44f0*/  LOP3.LUT P0, RZ, R44, 0x2000, RZ, 0xc0, !PT ;  /* 0x000020002cff7812 */ /* 0x000fe4000780c0ff */
[----:B------:R-:W-:Y:S02]  /*4500*/  @P3 SEL R18, R30, R31, P2 ;  /* 0x0000001f1e123207 */ /* 0x000fe40001000000 */
[----:B------:R-:W-:Y:S02]  /*4510*/  ISETP.NE.AND P2, PT, R16, RZ, PT ;  /* 0x000000ff1000720c */ /* 0x000fe40003f45270 */
[----:B------:R-:W-:Y:S02]  /*4520*/  @P4 SEL R17, R43, R42, P1 ;  /* 0x0000002a2b114207 */ /* 0x000fe40000800000 */
[----:B------:R-:W-:Y:S02]  /*4530*/  ISETP.NE.AND P1, PT, R32, RZ, PT ;  /* 0x000000ff2000720c */ /* 0x000fe40003f25270 */
[----:B------:R-:W-:-:S02]  /*4540*/  LOP3.LUT P6, RZ, R44, 0x1000, RZ, 0xc0, !PT ;  /* 0x000010002cff7812 */ /* 0x000fc400078cc0ff */
[C---:B------:R-:W-:Y:S02]  /*4550*/  LOP3.LUT P5, RZ, R44.reuse, 0x800, RZ, 0xc0, !PT ;  /* 0x000008002cff7812 */ /* 0x040fe400078ac0ff */
[----:B------:R-:W-:Y:S02]  /*4560*/  P2R R16, PR, RZ, 0x8 ;  /* 0x00000008ff107803 */ /* 0x000fe40000000000 */
[----:B------:R-:W-:Y:S02]  /*4570*/  LOP3.LUT P3, RZ, R44, 0x400, RZ, 0xc0, !PT ;  /* 0x000004002cff7812 */ /* 0x000fe4000786c0ff */
[----:B------:R-:W-:Y:S02]  /*4580*/  @P2 SEL R30, R41, R40, P0 ;  /* 0x00000028291e2207 */ /* 0x000fe40000000000 */
[----:B------:R-:W-:Y:S02]  /*4590*/  ISETP.NE.AND P0, PT, R47, RZ, PT ;  /* 0x000000ff2f00720c */ /* 0x000fe40003f05270 */
[----:B------:R-:W-:-:S11]  /*45a0*/  @P1 SEL R31, R39, R38, P6 ;  /* 0x00000026271f1207 */ /* 0x000fd60003000000 */
        /* <DEDUP_REMOVED lines=13> */
[----:B------:R2:W-:Y:S01]  /*4680*/  @P4 STS [R36+0x800], R17 ;  /* 0x0008001124004388 */ /* 0x0005e20000000800 */
[C---:B------:R-:W-:Y:S02]  /*4690*/  @P2 VIADD R35, R16.reuse, 0x1 ;  /* 0x0000000110232836 */ /* 0x040fe40000000000 */
[----:B------:R-:W-:Y:S02]  /*46a0*/  @P2 IMAD R37, R16, 0x4, R33 ;  /* 0x0000000410252824 */ /* 0x000fe400078e0221 */
[----:B------:R-:W-:-:S03]  /*46b0*/  @P2 IMAD.MOV.U32 R16, RZ, RZ, R35 ;  /* 0x000000ffff102224 */ /* 0x000fc600078e0023 */
[----:B------:R-:W-:Y:S01]  /*46c0*/  @P2 STS [R37+0x800], R30 ;  /* 0x0008001e25002388 */ /* 0x000fe20000000800 */
[C---:B------:R-:W-:Y:S02]  /*46d0*/  @P1 VIADD R35, R16.reuse, 0x1 ;  /* 0x0000000110231836 */ /* 0x040fe40000000000 */
[----:B------:R-:W-:Y:S02]  /*46e0*/  @P1 IMAD R38, R16, 0x4, R33 ;  /* 0x0000000410261824 */ /* 0x000fe400078e0221 */
[----:B------:R-:W-:-:S03]  /*46f0*/  @P1 IMAD.MOV.U32 R16, RZ, RZ, R35 ;  /* 0x000000ffff101224 */ /* 0x000fc600078e0023 */
[----:B------:R3:W-:Y:S01]  /*4700*/  @P1 STS [R38+0x800], R31 ;  /* 0x0008001f26001388 */ /* 0x0007e20000000800 */
[----:B-1----:R-:W-:Y:S01]  /*4710*/  @P0 VIADD R7, R16, 0x1 ;  /* 0x0000000110070836 */ /* 0x002fe20000000000 */
[----:B------:R-:W-:Y:S01]  /*4720*/  LOP3.LUT P1, RZ, R6, 0x80, RZ, 0xc0, !PT ;  /* 0x0000008006ff7812 */ /* 0x000fe2000782c0ff */
        /* <DEDUP_REMOVED lines=8> */
[----:B------:R-:W-:Y:S01]  /*47b0*/  @P6 VIADD R7, R16, 0x1 ;  /* 0x0000000110076836 */ /* 0x000fe20000000000 */
[----:B------:R-:W-:Y:S01]  /*47c0*/  LOP3.LUT P5, RZ, R44, 0x100, RZ, 0xc0, !PT ;  /* 0x000001002cff7812 */ /* 0x000fe200078ac0ff */
[----:B--2---:R-:W-:Y:S02]  /*47d0*/  @P6 IMAD R17, R16, 0x4, R33 ;  /* 0x0000000410116824 */ /* 0x004fe400078e0221 */
[----:B------:R-:W-:Y:S02]  /*47e0*/  @P6 IMAD.MOV.U32 R16, RZ, RZ, R7 ;  /* 0x000000ffff106224 */ /* 0x000fe400078e0007 */
[----:B------:R-:W-:Y:S01]  /*47f0*/  @P0 SEL R6, R28, R27, P3 ;  /* 0x0000001b1c060207 */ /* 0x000fe20001800000 */
[----:B------:R2:W-:Y:S01]  /*4800*/  @P6 STS [R17+0x800], R34 ;  /* 0x0008002211006388 */ /* 0x0005e20000000800 */
[C---:B---3--:R-:W-:Y:S02]  /*4810*/  @P1 IMAD R31, R16.reuse, 0x4, R33 ;  /* 0x00000004101f1824 */ /* 0x048fe400078e0221 */
[----:B------:R-:W-:-:S03]  /*4820*/  @P1 VIADD R7, R16, 0x1 ;  /* 0x0000000110071836 */ /* 0x000fc60000000000 */
[----:B------:R-:W-:Y:S01]  /*4830*/  @P1 STS [R31+0x800], R26 ;  /* 0x0008001a1f001388 */ /* 0x000fe20000000800 */
[----:B------:R-:W-:Y:S01]  /*4840*/  @P1 IMAD.MOV.U32 R16, RZ, RZ, R7 ;  /* 0x000000ffff101224 */ /* 0x000fe200078e0007 */
[----:B------:R-:W-:-:S03]  /*4850*/  R2P PR, R5.B1, 0x6 ;  /* 0x0000000605007804 */ /* 0x000fc60000001000 */
[C---:B------:R-:W-:Y:S02]  /*4860*/  @P0 VIADD R5, R16.reuse, 0x1 ;  /* 0x0000000110050836 */ /* 0x040fe40000000000 */
[----:B------:R-:W-:Y:S01]  /*4870*/  @P0 IMAD R7, R16, 0x4, R33 ;  /* 0x0000000410070824 */ /* 0x000fe200078e0221 */
[----:B------:R-:W-:Y:S01]  /*4880*/  R2P PR, R4.B1, 0x18 ;  /* 0x0000001804007804 */ /* 0x000fe20000001000 */
[----:B------:R-:W-:-:S03]  /*4890*/  @P0 IMAD.MOV.U32 R16, RZ, RZ, R5 ;  /* 0x000000ffff100224 */ /* 0x000fc600078e0005 */
[----:B------:R3:W-:Y:S03]  /*48a0*/  @P0 STS [R7+0x800], R6 ;  /* 0x0008000607000388 */ /* 0x0007e60000000800 */
[C---:B------:R-:W-:Y:S01]  /*48b0*/  @P1 VIADD R5, R16.reuse, 0x1 ;  /* 0x0000000110051836 */ /* 0x040fe20000000000 */
[----:B------:R-:W-:Y:S01]  /*48c0*/  @P2 SEL R4, R25, R24, P5 ;  /* 0x0000001819042207 */ /* 0x000fe20002800000 */
[----:B-1----:R-:W-:Y:S02]  /*48d0*/  @P1 IMAD R18, R16, 0x4, R33 ;  /* 0x0000000410121824 */ /* 0x002fe400078e0221 */
[----:B------:R-:W-:-:S03]  /*48e0*/  @P1 IMAD.MOV.U32 R16, RZ, RZ, R5 ;  /* 0x000000ffff101224 */ /* 0x000fc600078e0005 */
[----:B------:R1:W-:Y:S01]  /*48f0*/  @P1 STS [R18+0x800], R23 ;  /* 0x0008001712001388 */ /* 0x0003e20000000800 */
[----:B------:R-:W-:Y:S01]  /*4900*/  @P2 VIADD R5, R16, 0x1 ;  /* 0x0000000110052836 */ /* 0x000fe20000000000 */
[----:B------:R-:W-:Y:S01]  /*4910*/  LOP3.LUT P1, RZ, R44, 0x4, RZ, 0xc0, !PT ;  /* 0x000000042cff7812 */ /* 0x000fe2000782c0ff */
[----:B--2---:R-:W-:Y:S02]  /*4920*/  @P2 IMAD R17, R16, 0x4, R33 ;  /* 0x0000000410112824 */ /* 0x004fe400078e0221 */
[----:B------:R-:W-:-:S03]  /*4930*/  @P2 IMAD.MOV.U32 R16, RZ, RZ, R5 ;  /* 0x000000ffff102224 */ /* 0x000fc600078e0005 */
[----:B------:R2:W-:Y:S01]  /*4940*/  @P2 STS [R17+0x800], R4 ;  /* 0x0008000411002388 */ /* 0x0005e20000000800 */
[----:B------:R-:W-:Y:S01]  /*4950*/  LOP3.LUT P2, RZ, R44, 0x80, RZ, 0xc0, !PT ;  /* 0x000000802cff7812 */ /* 0x000fe2000784c0ff */
[C---:B------:R-:W-:Y:S02]  /*4960*/  @P3 VIADD R5, R16.reuse, 0x1 ;  /* 0x0000000110053836 */ /* 0x040fe40000000000 */
[----:B---3--:R-:W-:Y:S01]  /*4970*/  @P3 IMAD R7, R16, 0x4, R33 ;  /* 0x0000000410073824 */ /* 0x008fe200078e0221 */
[----:B------:R-:W-:Y:S01]  /*4980*/  R2P PR, R3.B1, 0x60 ;  /* 0x0000006003007804 */ /* 0x000fe20000001000 */
[----:B------:R-:W-:Y:S01]  /*4990*/  @P3 IMAD.MOV.U32 R16, RZ, RZ, R5 ;  /* 0x000000ffff103224 */ /* 0x000fe200078e0005 */
[----:B------:R-:W-:Y:S02]  /*49a0*/  LOP3.LUT P0, RZ, R2, 0x8000, RZ, 0xc0, !PT ;  /* 0x0000800002ff7812 */ /* 0x000fe4000780c0ff */
[----:B------:R3:W-:Y:S01]  /*49b0*/  @P3 STS [R7+0x800], R20 ;  /* 0x0008001407003388 */ /* 0x0007e20000000800 */
[----:B------:R-:W-:Y:S01]  /*49c0*/  @P4 VIADD R3, R16, 0x1 ;  /* 0x0000000110034836 */ /* 0x000fe20000000000 */
[----:B------:R-:W-:Y:S01]  /*49d0*/  LOP3.LUT P3, RZ, R2, 0x10000, RZ, 0xc0, !PT ;  /* 0x0001000002ff7812 */ /* 0x000fe2000786c0ff */
[----:B------:R-:W-:-:S02]  /*49e0*/  @P4 IMAD R6, R16, 0x4, R33 ;  /* 0x0000000410064824 */ /* 0x000fc400078e0221 */
[----:B------:R-:W-:-:S04]  /*49f0*/  @P4 IMAD.MOV.U32 R16, RZ, RZ, R3 ;  /* 0x000000ffff104224 */ /* 0x000fc800078e0003 */
[C---:B------:R-:W-:Y:S01]  /*4a00*/  @P5 VIADD R3, R16.reuse, 0x1 ;  /* 0x0000000110035836 */ /* 0x040fe20000000000 */
[----:B------:R-:W-:Y:S01]  /*4a10*/  @P6 SEL R2, R15, R14, P1 ;  /* 0x0000000e0f026207 */ /* 0x000fe20000800000 */
[----:B-1----:R-:W-:Y:S02]  /*4a20*/  @P5 IMAD R18, R16, 0x4, R33 ;  /* 0x0000000410125824 */ /* 0x002fe400078e0221 */
[----:B------:R-:W-:Y:S01]  /*4a30*/  @P5 IMAD.MOV.U32 R16, RZ, RZ, R3 ;  /* 0x000000ffff105224 */ /* 0x000fe200078e0003 */
[----:B------:R-:W-:-:S03]  /*4a40*/  @P4 SEL R3, R22, R21, P2 ;  /* 0x0000001516034207 */ /* 0x000fc60001000000 */
[C---:B--2---:R-:W-:Y:S02]  /*4a50*/  @P6 VIADD R4, R16.reuse, 0x1 ;  /* 0x0000000110046836 */ /* 0x044fe40000000000 */
[--C-:B------:R-:W-:Y:S01]  /*4a60*/  @P6 IMAD R5, R16, 0x4, R33.reuse ;  /* 0x0000000410056824 */ /* 0x100fe200078e0221 */
[----:B------:R1:W-:Y:S01]  /*4a70*/  @P4 STS [R6+0x800], R3 ;  /* 0x0008000306004388 */ /* 0x0003e20000000800 */
[----:B------:R-:W-:Y:S01]  /*4a80*/  @P6 IMAD.MOV.U32 R16, RZ, RZ, R4 ;  /* 0x000000ffff106224 */ /* 0x000fe200078e0004 */
[----:B------:R-:W-:Y:S02]  /*4a90*/  LOP3.LUT P4, RZ, R44, 0x2, RZ, 0xc0, !PT ;  /* 0x000000022cff7812 */ /* 0x000fe4000788c0ff */
[----:B------:R2:W-:Y:S01]  /*4aa0*/  @P5 STS [R18+0x800], R13 ;  /* 0x0008000d12005388 */ /* 0x0005e20000000800 */
[----:B------:R-:W-:Y:S01]  /*4ab0*/  @P0 VIADD R4, R16, 0x1 ;  /* 0x0000000110040836 */ /* 0x000fe20000000000 */
[----:B------:R-:W-:Y:S01]  /*4ac0*/  R2P PR, R0.B2, 0x6 ;  /* 0x0000000600007804 */ /* 0x000fe20000002000 */
[----:B---3--:R-:W-:Y:S01]  /*4ad0*/  @P0 IMAD R7, R16, 0x4, R33 ;  /* 0x0000000410070824 */ /* 0x008fe200078e0221 */
[----:B------:R-:W-:Y:S01]  /*4ae0*/  @P3 SEL R11, R12, R11, P4 ;  /* 0x0000000b0c0b3207 */ /* 0x000fe20002000000 */
[----:B------:R-:W-:Y:S01]  /*4af0*/  @P0 IMAD.MOV.U32 R16, RZ, RZ, R4 ;  /* 0x000000ffff100224 */ /* 0x000fe200078e0004 */
[----:B------:R2:W-:Y:S01]  /*4b00*/  @P6 STS [R5+0x800], R2 ;  /* 0x0008000205006388 */ /* 0x0005e20000000800 */
[----:B----4-:R-:W-:-:S02]  /*4b10*/  ISETP.GE.AND P4, PT, R46, R19, PT ;  /* 0x000000132e00720c */ /* 0x010fc40003f86270 */
[C---:B0-----:R-:W-:Y:S01]  /*4b20*/  @P3 VIADD R0, R16.reuse, 0x1 ;  /* 0x0000000110003836 */ /* 0x041fe20000000000 */
[----:B------:R2:W-:Y:S01]  /*4b30*/  @P0 STS [R7+0x800], R10 ;  /* 0x0008000a07000388 */ /* 0x0005e20000000800 */
[----:B------:R-:W-:Y:S02]  /*4b40*/  @P3 IMAD R4, R16, 0x4, R33 ;  /* 0x0000000410043824 */ /* 0x000fe400078e0221 */
[----:B------:R-:W-:-:S03]  /*4b50*/  @P3 IMAD.MOV.U32 R16, RZ, RZ, R0 ;  /* 0x000000ffff103224 */ /* 0x000fc600078e0000 */
[----:B------:R2:W-:Y:S01]  /*4b60*/  @P3 STS [R4+0x800], R11 ;  /* 0x0008000b04003388 */ /* 0x0005e20000000800 */
[C---:B------:R-:W-:Y:S02]  /*4b70*/  @P1 VIADD R0, R16.reuse, 0x1 ;  /* 0x0000000110001836 */ /* 0x040fe40000000000 */
[----:B------:R-:W-:Y:S02]  /*4b80*/  @P1 IMAD R14, R16, 0x4, R33 ;  /* 0x00000004100e1824 */ /* 0x000fe400078e0221 */
[----:B------:R-:W-:-:S03]  /*4b90*/  @P1 IMAD.MOV.U32 R16, RZ, RZ, R0 ;  /* 0x000000ffff101224 */ /* 0x000fc600078e0000 */
[----:B------:R2:W-:Y:S01]  /*4ba0*/  @P1 STS [R14+0x800], R9 ;  /* 0x000800090e001388 */ /* 0x0005e20000000800 */
[----:B-1----:R-:W-:-:S05]  /*4bb0*/  @P2 IMAD R3, R16, 0x4, R33 ;  /* 0x0000000410032824 */ /* 0x002fca00078e0221 */
[----:B------:R2:W-:Y:S01]  /*4bc0*/  @P2 STS [R3+0x800], R8 ;  /* 0x0008000803002388 */ /* 0x0005e20000000800 */
[----:B------:R-:W-:Y:S06]  /*4bd0*/  BAR.SYNC.DEFER_BLOCKING 0x0 ;  /* 0x0000000000007b1d */ /* 0x000fec0000010000 */
[----:B------:R-:W-:Y:S05]  /*4be0*/  @P4 EXIT ;  /* 0x000000000000494d */ /* 0x000fea0003800000 */
[----:B------:R-:W-:Y:S01]  /*4bf0*/  LOP3.LUT R0, RZ, R46, RZ, 0x33, !PT ;  /* 0x0000002eff007212 */ /* 0x000fe200078e33ff */
[----:B------:R-:W-:Y:S04]  /*4c00*/  BSSY.RECONVERGENT B0, `(.L_x_297) ;  /* 0x0000018000007945 */ /* 0x000fe80003800200 */
[----:B------:R-:W-:-:S05]  /*4c10*/  IMAD.IADD R0, R0, 0x1, R19 ;  /* 0x0000000100007824 */ /* 0x000fca00078e0213 */
[C---:B--2---:R-:W-:Y:S02]  /*4c20*/  LOP3.LUT R2, R0.reuse, 0x600, RZ, 0xc0, !PT ;  /* 0x0000060000027812 */ /* 0x044fe400078ec0ff */
[----:B------:R-:W-:Y:S02]  /*4c30*/  ISETP.GE.U32.AND P1, PT, R0, 0x600, PT ;  /* 0x000006000000780c */ /* 0x000fe40003f26070 */
[----:B------:R-:W-:-:S13]  /*4c40*/  ISETP.NE.AND P0, PT, R2, 0x600, PT ;  /* 0x000006000200780c */ /* 0x000fda0003f05270 */
[----:B------:R-:W-:Y:S05]  /*4c50*/  @!P0 BRA `(.L_x_298) ;  /* 0x0000000000488947 */ /* 0x000fea0003800000 */
[----:B------:R-:W0:Y:S01]  /*4c60*/  LDC.64 R4, c[0x0][0x3a8] ;  /* 0x0000ea00ff047b82 */ /* 0x000e220000000a00 */
[----:B------:R-:W-:Y:S01]  /*4c70*/  LEA.HI R0, R0, 0x1, RZ, 0x17 ;  /* 0x0000000100007811 */ /* 0x000fe200078fb8ff */
[----:B------:R-:W-:-:S04]  /*4c80*/  IMAD.IADD R7, R46, 0x1, R45 ;  /* 0x000000012e077824 */ /* 0x000fc800078e022d */
[C---:B------:R-:W-:Y:S01]  /*4c90*/  IMAD.SHL.U32 R2, R0.reuse, 0x200, RZ ;  /* 0x0000020000027824 */ /* 0x040fe200078e00ff */
[----:B------:R-:W-:-:S04]  /*4ca0*/  LOP3.LUT R0, R0, 0x3, RZ, 0xc0, !PT ;  /* 0x0000000300007812 */ /* 0x000fc800078ec0ff */
[----:B------:R-:W-:Y:S01]  /*4cb0*/  LOP3.LUT R3, R2, 0x600, RZ, 0xc0, !PT ;  /* 0x0000060002037812 */ /* 0x000fe200078ec0ff */
[C---:B------:R-:W-:Y:S02]  /*4cc0*/  IMAD R2, R46.reuse, 0x4, R33 ;  /* 0x000000042e027824 */ /* 0x040fe400078e0221 */
[----:B------:R-:W-:Y:S02]  /*4cd0*/  IMAD.MOV R0, RZ, RZ, -R0 ;  /* 0x000000ffff007224 */ /* 0x000fe400078e0a00 */
[----:B------:R-:W-:Y:S02]  /*4ce0*/  IMAD.IADD R46, R46, 0x1, R3 ;  /* 0x000000012e2e7824 */ /* 0x000fe400078e0203 */
[----:B------:R-:W-:-:S07]  /*4cf0*/  VIADD R6, R2, 0x800 ;  /* 0x0000080002067836 */ /* 0x000fce0000000000 */
.L_x_299:
[----:B-1----:R1:W2:Y:S01]  /*4d00*/  LDS R9, [R6] ;  /* 0x0000000006097984 */ /* 0x0022a20000000800 */
[----:B0-----:R-:W-:-:S04]  /*4d10*/  IMAD.WIDE R2, R7, 0x4, R4 ;  /* 0x0000000407027825 */ /* 0x001fc800078e0204 */
[----:B------:R-:W-:Y:S02]  /*4d20*/  VIADD R0, R0, 0x1 ;  /* 0x0000000100007836 */ /* 0x000fe40000000000 */
[----:B------:R-:W-:Y:S02]  /*4d30*/  VIADD R7, R7, 0x200 ;  /* 0x0000020007077836 */ /* 0x000fe40000000000 */
[----:B-1----:R-:W-:Y:S01]  /*4d40*/  VIADD R6, R6, 0x800 ;  /* 0x0000080006067836 */ /* 0x002fe20000000000 */
[----:B------:R-:W-:Y:S01]  /*4d50*/  ISETP.NE.AND P0, PT, R0, RZ, PT ;  /* 0x000000ff0000720c */ /* 0x000fe20003f05270 */
[----:B--2---:R1:W-:-:S12]  /*4d60*/  STG.E desc[UR6][R2.64], R9 ;  /* 0x0000000902007986 */ /* 0x0043d8000c101906 */
[----:B------:R-:W-:Y:S05]  /*4d70*/  @P0 BRA `(.L_x_299) ;  /* 0xfffffffc00e00947 */ /* 0x000fea000383ffff */
.L_x_298:
[----:B------:R-:W-:Y:S05]  /*4d80*/  BSYNC.RECONVERGENT B0 ;  /* 0x0000000000007941 */ /* 0x000fea0003800200 */
.L_x_297:
[----:B------:R-:W-:Y:S05]  /*4d90*/  @!P1 EXIT ;  /* 0x000000000000994d */ /* 0x000fea0003800000 */
[----:B------:R-:W0:Y:S01]  /*4da0*/  LDCU.64 UR4, c[0x0][0x3a8] ;  /* 0x00007500ff0477ac */ /* 0x000e220008000a00 */
[----:B------:R-:W-:Y:S01]  /*4db0*/  IMAD.IADD R0, R19, 0x1, -R46 ;  /* 0x0000000113007824 */ /* 0x000fe200078e0a2e */
[----:B------:R-:W-:Y:S01]  /*4dc0*/  BSSY.RECONVERGENT B0, `(.L_x_300) ;  /* 0x0000039000007945 */ /* 0x000fe20003800200 */
[----:B------:R-:W-:Y:S01]  /*4dd0*/  IMAD.IADD R45, R46, 0x1, R45 ;  /* 0x000000012e2d7824 */ /* 0x000fe200078e022d */
[----:B------:R-:W-:Y:S02]  /*4de0*/  PLOP3.LUT P0, PT, PT, PT, PT, 0x80, 0x8 ;  /* 0x000000000008781c */ /* 0x000fe40003f0f070 */
[----:B------:R-:W-:Y:S01]  /*4df0*/  ISETP.GT.AND P1, PT, R0, 0x1800, PT ;  /* 0x000018000000780c */ /* 0x000fe20003f24270 */
[----:B------:R-:W-:-:S04]  /*4e00*/  IMAD R0, R46, 0x4, R33 ;  /* 0x000000042e007824 */ /* 0x000fc800078e0221 */
[----:B------:R-:W-:Y:S01]  /*4e10*/  VIADD R0, R0, 0x2000 ;  /* 0x0000200000007836 */ /* 0x000fe20000000000 */
[----:B0-----:R-:W-:-:S04]  /*4e20*/  UIADD3 UR4, UP0, UPT, UR4, 0x1000, URZ ;  /* 0x0000100004047890 */ /* 0x001fc8000ff1e0ff */
[----:B------:R-:W-:Y:S02]  /*4e30*/  UIADD3.X UR5, UPT, UPT, URZ, UR5, URZ, UP0, !UPT ;  /* 0x00000005ff057290 */ /* 0x000fe400087fe4ff */
[----:B-1----:R-:W-:-:S04]  /*4e40*/  IMAD.U32 R2, RZ, RZ, UR4 ;  /* 0x00000004ff027e24 */ /* 0x002fc8000f8e00ff */
[----:B------:R-:W-:Y:S01]  /*4e50*/  IMAD.U32 R3, RZ, RZ, UR5 ;  /* 0x00000005ff037e24 */ /* 0x000fe2000f8e00ff */
[----:B------:R-:W-:Y:S06]  /*4e60*/  @!P1 BRA `(.L_x_301) ;  /* 0x0000000000b89947 */ /* 0x000fec0003800000 */
[----:B------:R-:W-:Y:S01]  /*4e70*/  PLOP3.LUT P0, PT, PT, PT, PT, 0x8, 0x80 ;  /* 0x000000000080781c */ /* 0x000fe20003f0e170 */
[----:B------:R-:W-:-:S12]  /*4e80*/  VIADD R49, R19, 0xffffe800 ;  /* 0xffffe80013317836 */ /* 0x000fd80000000000 */
.L_x_302:
[----:B-1----:R-:W0:Y:S01]  /*4e90*/  LDS R11, [R0+-0x1800] ;  /* 0xffe80000000b7984 */ /* 0x002e220000000800 */
[----:B------:R-:W-:-:S03]  /*4ea0*/  IMAD.WIDE R4, R45, 0x4, R2 ;  /* 0x000000042d047825 */ /* 0x000fc600078e0202 */
[----:B------:R-:W1:Y:S01]  /*4eb0*/  LDS R13, [R0+-0x1000] ;  /* 0xfff00000000d7984 */ /* 0x000e620000000800 */
[C---:B------:R-:W-:Y:S02]  /*4ec0*/  VIADD R7, R45.reuse, 0x800 ;  /* 0x000008002d077836 */ /* 0x040fe40000000000 */
[C---:B------:R-:W-:Y:S01]  /*4ed0*/  VIADD R9, R45.reuse, 0x1000 ;  /* 0x000010002d097836 */ /* 0x040fe20000000000 */
[----:B------:R-:W2:Y:S01]  /*4ee0*/  LDS R15, [R0+-0x800] ;  /* 0xfff80000000f7984 */ /* 0x000ea20000000800 */
[----:B------:R-:W-:Y:S02]  /*4ef0*/  VIADD R37, R45, 0x1800 ;  /* 0x000018002d257836 */ /* 0x000fe40000000000 */
[--C-:B------:R-:W-:Y:S01]  /*4f00*/  IMAD.WIDE R6, R7, 0x4, R2.reuse ;  /* 0x0000000407067825 */ /* 0x100fe200078e0202 */
[----:B------:R-:W3:Y:S03]  /*4f10*/  LDS R17, [R0] ;  /* 0x0000000000117984 */ /* 0x000ee60000000800 */
[----:B------:R-:W-:Y:S01]  /*4f20*/  IMAD.WIDE R8, R9, 0x4, R2 ;  /* 0x0000000409087825 */ /* 0x000fe200078e0202 */
[----:B------:R-:W4:Y:S03]  /*4f30*/  LDS R21, [R0+0x800] ;  /* 0x0008000000157984 */ /* 0x000f260000000800 */
[----:B------:R-:W-:Y:S01]  /*4f40*/  VIADD R46, R46, 0x2000 ;  /* 0x000020002e2e7836 */ /* 0x000fe20000000000 */
[----:B------:R-:W5:Y:S01]  /*4f50*/  LDS R23, [R0+0x1000] ;  /* 0x0010000000177984 */ /* 0x000f620000000800 */
[----:B------:R-:W-:-:S03]  /*4f60*/  VIADD R45, R45, 0x2000 ;  /* 0x000020002d2d7836 */ /* 0x000fc60000000000 */
[----:B------:R-:W5:Y:S01]  /*4f70*/  LDS R25, [R0+0x1800] ;  /* 0x0018000000197984 */ /* 0x000f620000000800 */
[----:B------:R-:W-:-:S03]  /*4f80*/  ISETP.GE.AND P1, PT, R46, R49, PT ;  /* 0x000000312e00720c */ /* 0x000fc60003f26270 */
        /* <DEDUP_REMOVED lines=10> */
[----:B-1----:R1:W-:Y:S01]  /*5030*/  STG.E desc[UR6][R4.64+-0x800], R13 ;  /* 0xfff8000d04007986 */ /* 0x0023e2000c101906 */
[----:B--2---:R-:W-:-:S03]  /*5040*/  VIADD R0, R0, 0x8000 ;  /* 0x0000800000007836 */ /* 0x004fc60000000000 */
[----:B------:R1:W-:Y:S01]  /*5050*/  STG.E desc[UR6][R4.64], R15 ;  /* 0x0000000f04007986 */ /* 0x0003e2000c101906 */
[----:B0-----:R-:W-:-:S03]  /*5060*/  IMAD.WIDE R10, R37, 0x4, R2 ;  /* 0x00000004250a7825 */ /* 0x001fc600078e0202 */
[----:B---3--:R1:W-:Y:S04]  /*5070*/  STG.E desc[UR6][R4.64+0x800], R17 ;  /* 0x0008001104007986 */ /* 0x0083e8000c101906 */
[----:B----4-:R1:W-:Y:S04]  /*5080*/  STG.E desc[UR6][R6.64+-0x1000], R21 ;  /* 0xfff0001506007986 */ /* 0x0103e8000c101906 */
[----:B-----5:R1:W-:Y:S04]  /*5090*/  STG.E desc[UR6][R6.64+-0x800], R23 ;  /* 0xfff8001706007986 */ /* 0x0203e8000c101906 */
[----:B------:R1:W-:Y:S04]  /*50a0*/  STG.E desc[UR6][R6.64], R25 ;  /* 0x0000001906007986 */ /* 0x0003e8000c101906 */
        /* <DEDUP_REMOVED lines=8> */
[----:B------:R1:W-:Y:S01]  /*5130*/  STG.E desc[UR6][R10.64+0x800], R47 ;  /* 0x0008002f0a007986 */ /* 0x0003e2000c101906 */
[----:B------:R-:W-:Y:S05]  /*5140*/  @!P1 BRA `(.L_x_302) ;  /* 0xfffffffc00509947 */ /* 0x000fea000383ffff */
.L_x_301:
[----:B------:R-:W-:Y:S05]  /*5150*/  BSYNC.RECONVERGENT B0 ;  /* 0x0000000000007941 */ /* 0x000fea0003800200 */
.L_x_300:
[----:B-1----:R-:W-:Y:S01]  /*5160*/  IMAD.IADD R4, R19, 0x1, -R46 ;  /* 0x0000000113047824 */ /* 0x002fe200078e0a2e */
[----:B------:R-:W-:Y:S04]  /*5170*/  BSSY.RECONVERGENT B0, `(.L_x_303) ;  /* 0x000001a000007945 */ /* 0x000fe80003800200 */
[----:B------:R-:W-:-:S13]  /*5180*/  ISETP.GT.AND P1, PT, R4, 0x800, PT ;  /* 0x000008000400780c */ /* 0x000fda0003f24270 */
[----:B------:R-:W-:Y:S05]  /*5190*/  @!P1 BRA `(.L_x_304) ;  /* 0x00000000005c9947 */ /* 0x000fea0003800000 */
[----:B------:R-:W0:Y:S01]  /*51a0*/  LDS R9, [R0+-0x1800] ;  /* 0xffe8000000097984 */ /* 0x000e220000000800 */
[C---:B------:R-:W-:Y:S01]  /*51b0*/  VIADD R7, R45.reuse, 0x800 ;  /* 0x000008002d077836 */ /* 0x040fe20000000000 */
[----:B------:R-:W-:Y:S01]  /*51c0*/  PLOP3.LUT P0, PT, PT, PT, PT, 0x8, 0x80 ;  /* 0x000000000080781c */ /* 0x000fe20003f0e170 */
[--C-:B------:R-:W-:Y:S01]  /*51d0*/  IMAD.WIDE R4, R45, 0x4, R2.reuse ;  /* 0x000000042d047825 */ /* 0x100fe200078e0202 */
[----:B------:R-:W1:Y:S03]  /*51e0*/  LDS R11, [R0+-0x1000] ;  /* 0xfff00000000b7984 */ /* 0x000e660000000800 */
[----:B------:R-:W-:Y:S01]  /*51f0*/  IMAD.WIDE R6, R7, 0x4, R2 ;  /* 0x0000000407067825 */ /* 0x000fe200078e0202 */
[----:B------:R-:W2:Y:S03]  /*5200*/  LDS R13, [R0+-0x800] ;  /* 0xfff80000000d7984 */ /* 0x000ea60000000800 */
[----:B------:R-:W-:Y:S01]  /*5210*/  VIADD R46, R46, 0x1000 ;  /* 0x000010002e2e7836 */ /* 0x000fe20000000000 */
[----:B------:R-:W3:Y:S01]  /*5220*/  LDS R15, [R0] ;  /* 0x00000000000f7984 */ /* 0x000ee20000000800 */
[----:B------:R-:W-:-:S03]  /*5230*/  VIADD R45, R45, 0x1000 ;  /* 0x000010002d2d7836 */ /* 0x000fc60000000000 */
[----:B------:R-:W4:Y:S04]  /*5240*/  LDS R17, [R0+0x800] ;  /* 0x0008000000117984 */ /* 0x000f280000000800 */
[----:B------:R-:W5:Y:S04]  /*5250*/  LDS R21, [R0+0x1000] ;  /* 0x0010000000157984 */ /* 0x000f680000000800 */
[----:B------:R-:W5:Y:S04]  /*5260*/  LDS R23, [R0+0x1800] ;  /* 0x0018000000177984 */ /* 0x000f680000000800 */
[----:B------:R0:W5:Y:S02]  /*5270*/  LDS R25, [R0+0x2000] ;  /* 0x0020000000197984 */ /* 0x0001640000000800 */
[----:B0-----:R-:W-:-:S02]  /*5280*/  VIADD R0, R0, 0x4000 ;  /* 0x0000400000007836 */ /* 0x001fc40000000000 */
[----:B------:R0:W-:Y:S04]  /*5290*/  STG.E desc[UR6][R4.64+-0x1000], R9 ;  /* 0xfff0000904007986 */ /* 0x0001e8000c101906 */
[----:B-1----:R0:W-:Y:S04]  /*52a0*/  STG.E desc[UR6][R4.64+-0x800], R11 ;  /* 0xfff8000b04007986 */ /* 0x0021e8000c101906 */
[----:B--2---:R0:W-:Y:S04]  /*52b0*/  STG.E desc[UR6][R4.64], R13 ;  /* 0x0000000d04007986 */ /* 0x0041e8000c101906 */
[----:B---3--:R0:W-:Y:S04]  /*52c0*/  STG.E desc[UR6][R4.64+0x800], R15 ;  /* 0x0008000f04007986 */ /* 0x0081e8000c101906 */
[----:B----4-:R0:W-:Y:S04]  /*52d0*/  STG.E desc[UR6][R6.64+-0x1000], R17 ;  /* 0xfff0001106007986 */ /* 0x0101e8000c101906 */
[----:B-----5:R0:W-:Y:S04]  /*52e0*/  STG.E desc[UR6][R6.64+-0x800], R21 ;  /* 0xfff8001506007986 */ /* 0x0201e8000c101906 */
[----:B------:R0:W-:Y:S04]  /*52f0*/  STG.E desc[UR6][R6.64], R23 ;  /* 0x0000001706007986 */ /* 0x0001e8000c101906 */
[----:B------:R0:W-:Y:S02]  /*5300*/  STG.E desc[UR6][R6.64+0x800], R25 ;  /* 0x0008001906007986 */ /* 0x0001e4000c101906 */
.L_x_304:
[----:B------:R-:W-:Y:S05]  /*5310*/  BSYNC.RECONVERGENT B0 ;  /* 0x0000000000007941 */ /* 0x000fea0003800200 */
.L_x_303:
[----:B------:R-:W-:-:S13]  /*5320*/  ISETP.LT.OR P0, PT, R46, R19, P0 ;  /* 0x000000132e00720c */ /* 0x000fda0000701670 */
[----:B------:R-:W-:Y:S05]  /*5330*/  @!P0 EXIT ;  /* 0x000000000000894d */ /* 0x000fea0003800000 */
[----:B0-----:R-:W0:Y:S01]  /*5340*/  LDS R5, [R0+-0x1800] ;  /* 0xffe8000000057984 */ /* 0x001e220000000800 */
[----:B------:R-:W-:-:S03]  /*5350*/  IMAD.WIDE R2, R45, 0x4, R2 ;  /* 0x000000042d027825 */ /* 0x000fc600078e0202 */
[----:B------:R-:W1:Y:S04]  /*5360*/  LDS R7, [R0+-0x1000] ;  /* 0xfff0000000077984 */ /* 0x000e680000000800 */
[----:B------:R-:W2:Y:S04]  /*5370*/  LDS R9, [R0+-0x800] ;  /* 0xfff8000000097984 */ /* 0x000ea80000000800 */
[----:B------:R-:W3:Y:S04]  /*5380*/  LDS R11, [R0] ;  /* 0x00000000000b7984 */ /* 0x000ee80000000800 */
[----:B0-----:R-:W-:Y:S04]  /*5390*/  STG.E desc[UR6][R2.64+-0x1000], R5 ;  /* 0xfff0000502007986 */ /* 0x001fe8000c101906 */
[----:B-1----:R-:W-:Y:S04]  /*53a0*/  STG.E desc[UR6][R2.64+-0x800], R7 ;  /* 0xfff8000702007986 */ /* 0x002fe8000c101906 */
[----:B--2---:R-:W-:Y:S04]  /*53b0*/  STG.E desc[UR6][R2.64], R9 ;  /* 0x0000000902007986 */ /* 0x004fe8000c101906 */
[----:B---3--:R-:W-:Y:S01]  /*53c0*/  STG.E desc[UR6][R2.64+0x800], R11 ;  /* 0x0008000b02007986 */ /* 0x008fe2000c101906 */
[----:B------:R-:W-:Y:S05]  /*53d0*/  EXIT ;  /* 0x000000000000794d */ /* 0x000fea0003800000 */
.L_x_254:
[----:B------:R-:W0:Y:S01]  /*53e0*/  LDC.64 R2, c[0x0][0x3c0] ;  /* 0x0000f000ff027b82 */ /* 0x000e220000000a00 */
[----:B------:R-:W1:Y:S01]  /*53f0*/  S2R R18, SR_TID.X ;  /* 0x0000000000127919 */ /* 0x000e620000002100 */
[----:B------:R-:W2:Y:S01]  /*5400*/  LDCU.64 UR4, c[0x0][0x380] ;  /* 0x00007000ff0477ac */ /* 0x000ea20008000a00 */
[----:B0-----:R-:W-:-:S05]  /*5410*/  IMAD.WIDE.U32 R6, R32, 0x8, R2 ;  /* 0x0000000820067825 */ /* 0x001fca00078e0002 */
[----:B------:R-:W3:Y:S04]  /*5420*/  LDG.E R5, desc[UR6][R6.64] ;  /* 0x0000000606057981 */ /* 0x000ee8000c1e1900 */
[----:B------:R-:W4:Y:S04]  /*5430*/  LDG.E R8, desc[UR6][R6.64+0x4] ;  /* 0x0000040606087981 */ /* 0x000f28000c1e1900 */
[----:B------:R-:W3:Y:S04]  /*5440*/  LDG.E R0, desc[UR6][R6.64+0x8] ;  /* 0x0000080606007981 */ /* 0x000ee8000c1e1900 */
[----:B------:R-:W5:Y:S01]  /*5450*/  LDG.E R9, desc[UR6][R6.64+0xc] ;  /* 0x00000c0606097981 */ /* 0x000f62000c1e1900 */
[----:B------:R-:W-:Y:S01]  /*5460*/  BSSY.RECONVERGENT B0, `(.L_x_305) ;  /* 0x0000014000007945 */ /* 0x000fe20003800200 */
[--C-:B----4-:R-:W-:Y:S01]  /*5470*/  SHF.R.S32.HI R10, RZ, 0x1f, R8.reuse ;  /* 0x0000001fff0a7819 */ /* 0x110fe20000011408 */
[----:B---3--:R-:W-:Y:S01]  /*5480*/  IMAD.IADD R3, R0, 0x1, -R5 ;  /* 0x0000000100037824 */ /* 0x008fe200078e0a05 */
[----:B-1----:R-:W-:Y:S01]  /*5490*/  IADD3 R0, P0, PT, R5, R18, RZ ;  /* 0x0000001205007210 */ /* 0x002fe20007f1e0ff */
[----:B-----5:R-:W-:-:S03]  /*54a0*/  IMAD.IADD R2, R9, 0x1, -R8 ;  /* 0x0000000109027824 */ /* 0x020fc600078e0a08 */
[----:B------:R-:W-:Y:S02]  /*54b0*/  LEA.HI.X.SX32 R5, R5, RZ, 0x1, P0 ;  /* 0x000000ff05057211 */ /* 0x000fe400000f0eff */
[----:B--2---:R-:W-:Y:S01]  /*54c0*/  LEA R4, P1, R0, UR4, 0x2 ;  /* 0x0000000400047c11 */ /* 0x004fe2000f8210ff */
[----:B------:R-:W-:-:S03]  /*54d0*/  IMAD.IADD R9, R3, 0x1, R2 ;  /* 0x0000000103097824 */ /* 0x000fc600078e0202 */
[----:B------:R-:W-:Y:S02]  /*54e0*/  LEA.HI.X R5, R0, UR5, R5, 0x2, P1 ;  /* 0x0000000500057c11 */ /* 0x000fe400088f1405 */
[----:B------:R-:W-:-:S13]  /*54f0*/  ISETP.GE.AND P0, PT, R18, R9, PT ;  /* 0x000000091200720c */ /* 0x000fda0003f06270 */
[----:B------:R-:W-:Y:S05]  /*5500*/  @P0 BRA `(.L_x_306) ;  /* 0x0000000000240947 */ /* 0x000fea0003800000 */
[----:B------:R-:W-:-:S13]  /*5510*/  ISETP.GE.AND P0, PT, R18, R3, PT ;  /* 0x000000031200720c */ /* 0x000fda0003f06270 */
[----:B------:R0:W5:Y:S01]  /*5520*/  @!P0 LDG.E R0, desc[UR6][R4.64] ;  /* 0x0000000604008981 */ /* 0x000162000c1e1900 */
[----:B------:R-:W1:Y:S01]  /*5530*/  @P0 LDC.64 R14, c[0x0][0x388] ;  /* 0x0000e200ff0e0b82 */ /* 0x000e620000000a00 */
[----:B------:R-:W-:-:S05]  /*5540*/  @P0 IMAD.IADD R7, R18, 0x1, -R3 ;  /* 0x0000000112070824 */ /* 0x000fca00078e0a03 */
[----:B------:R-:W-:-:S04]  /*5550*/  @P0 IADD3 R11, P1, PT, R8, R7, RZ ;  /* 0x00000007080b0210 */ /* 0x000fc80007f3e0ff */
[----:B------:R-:W-:Y:S02]  /*5560*/  @P0 LEA.HI.X.SX32 R12, R7, R10, 0x1, P1 ;  /* 0x0000000a070c0211 */ /* 0x000fe400008f0eff */
[----:B-1----:R-:W-:-:S04]  /*5570*/  @P0 LEA R6, P1, R11, R14, 0x2 ;  /* 0x0000000e0b060211 */ /* 0x002fc800078210ff */
[----:B------:R-:W-:-:S05]  /*5580*/  @P0 LEA.HI.X R7, R11, R15, R12, 0x2, P1 ;  /* 0x0000000f0b070211 */ /* 0x000fca00008f140c */
[----:B------:R0:W5:Y:S04]  /*5590*/  @P0 LDG.E R0, desc[UR6][R6.64] ;  /* 0x0000000606000981 */ /* 0x000168000c1e1900 */
.L_x_306:
[----:B------:R-:W-:Y:S05]  /*55a0*/  BSYNC.RECONVERGENT B0 ;  /* 0x0000000000007941 */ /* 0x000fea0003800200 */
.L_x_305:
[----:B------:R-:W1:Y:S01]  /*55b0*/  LDCU.64 UR4, c[0x0][0x388] ;  /* 0x00007100ff0477ac */ /* 0x000e620008000a00 */
[--C-:B------:R-:W-:Y:S01]  /*55c0*/  IADD3 R8, P0, P1, R8, R18, -R3.reuse ;  /* 0x0000001208087210 */ /* 0x100fe2000791e803 */
[C---:B------:R-:W-:Y:S01]  /*55d0*/  VIADD R12, R18.reuse, 0x200 ;  /* 0x00000200120c7836 */ /* 0x040fe20000000000 */
[----:B0-----:R-:W-:Y:S01]  /*55e0*/  SHF.R.S32.HI R7, RZ, 0x1f, R3 ;  /* 0x0000001fff077819 */ /* 0x001fe20000011403 */
[C---:B------:R-:W-:Y:S01]  /*55f0*/  VIADD R14, R18.reuse, 0x600 ;  /* 0x00000600120e7836 */ /* 0x040fe20000000000 */
[----:B------:R-:W-:Y:S01]  /*5600*/  LOP3.LUT R16, R18, 0x800, RZ, 0xfc, !PT ;  /* 0x0000080012107812 */ /* 0x000fe200078efcff */
[----:B------:R-:W-:Y:S01]  /*5610*/  BSSY.RECONVERGENT B0, `(.L_x_307) ;  /* 0x000000f000007945 */ /* 0x000fe20003800200 */
[----:B------:R-:W-:Y:S01]  /*5620*/  IADD3.X R7, PT, PT, R10, RZ, ~R7, P0, P1 ;  /* 0x000000ff0a077210 */ /* 0x000fe200007e2c07 */
[----:B------:R-:W-:Y:S01]  /*5630*/  VIADD R20, R18, 0xa00 ;  /* 0x00000a0012147836 */ /* 0x000fe20000000000 */
[----:B------:R-:W-:Y:S02]  /*5640*/  ISETP.GE.AND P1, PT, R12, R9, PT ;  /* 0x000000090c00720c */ /* 0x000fe40003f26270 */
[----:B------:R-:W-:-:S02]  /*5650*/  LOP3.LUT R10, R18, 0x400, RZ, 0xfc, !PT ;  /* 0x00000400120a7812 */ /* 0x000fc400078efcff */
[-C--:B------:R-:W-:Y:S02]  /*5660*/  ISETP.GE.AND P3, PT, R14, R9.reuse, PT ;  /* 0x000000090e00720c */ /* 0x080fe40003f66270 */
[-C--:B------:R-:W-:Y:S02]  /*5670*/  ISETP.GE.AND P2, PT, R10, R9.reuse, PT ;  /* 0x000000090a00720c */ /* 0x080fe40003f46270 */
[----:B------:R-:W-:Y:S02]  /*5680*/  ISETP.GE.AND P0, PT, R16, R9, PT ;  /* 0x000000091000720c */ /* 0x000fe40003f06270 */
[----:B-1----:R-:W-:Y:S02]  /*5690*/  LEA R6, P4, R8, UR4, 0x2 ;  /* 0x0000000408067c11 */ /* 0x002fe4000f8810ff */
[----:B------:R-:W-:Y:S02]  /*56a0*/  LOP3.LUT R22, R18, 0xc00, RZ, 0xfc, !PT ;  /* 0x00000c0012167812 */ /* 0x000fe400078efcff */
[----:B------:R-:W-:Y:S01]  /*56b0*/  LEA.HI.X R7, R8, UR5, R7, 0x2, P4 ;  /* 0x0000000508077c11 */ /* 0x000fe2000a0f1407 */
[----:B------:R-:W-:Y:S08]  /*56c0*/  @P1 BRA `(.L_x_308) ;  /* 0x00000000000c1947 */ /* 0x000ff00003800000 */
[----:B------:R-:W-:-:S13]  /*56d0*/  ISETP.GE.AND P1, PT, R12, R3, PT ;  /* 0x000000030c00720c */ /* 0x000fda0003f26270 */
[----:B------:R0:W5:Y:S04]  /*56e0*/  @P1 LDG.E R8, desc[UR6][R6.64+0x800] ;  /* 0x0008000606081981 */ /* 0x000168000c1e1900 */
[----:B------:R0:W5:Y:S02]  /*56f0*/  @!P1 LDG.E R8, desc[UR6][R4.64+0x800] ;  /* 0x0008000604089981 */ /* 0x000164000c1e1900 */
.L_x_308:
[----:B------:R-:W-:Y:S05]  /*5700*/  BSYNC.RECONVERGENT B0 ;  /* 0x0000000000007941 */ /* 0x000fea0003800200 */
.L_x_307:
[----:B------:R-:W-:Y:S04]  /*5710*/  BSSY.RECONVERGENT B0, `(.L_x_309) ;  /* 0x0000005000007945 */ /* 0x000fe80003800200 */
[----:B------:R-:W-:Y:S05]  /*5720*/  @P2 BRA `(.L_x_310) ;  /* 0x00000000000c2947 */ /* 0x000fea0003800000 */
[----:B------:R-:W-:-:S13]  /*5730*/  ISETP.GE.AND P1, PT, R10, R3, PT ;  /* 0x000000030a00720c */ /* 0x000fda0003f26270 */
[----:B------:R1:W5:Y:S04]  /*5740*/  @P1 LDG.E R10, desc[UR6][R6.64+0x1000] ;  /* 0x00100006060a1981 */ /* 0x000368000c1e1900 */
[----:B------:R1:W5:Y:S02]  /*5750*/  @!P1 LDG.E R10, desc[UR6][R4.64+0x1000] ;  /* 0x00100006040a9981 */ /* 0x000364000c1e1900 */
.L_x_310:
[----:B------:R-:W-:Y:S05]  /*5760*/  BSYNC.RECONVERGENT B0 ;  /* 0x0000000000007941 */ /* 0x000fea0003800200 */
.L_x_309:
[----:B------:R-:W-:Y:S04]  /*5770*/  BSSY.RECONVERGENT B0, `(.L_x_311) ;  /* 0x0000005000007945 */ /* 0x000fe80003800200 */
[----:B------:R-:W-:Y:S05]  /*5780*/  @P3 BRA `(.L_x_312) ;  /* 0x00000000000c3947 */ /* 0x000fea0003800000 */
[----:B------:R-:W-:-:S13]  /*5790*/  ISETP.GE.AND P1, PT, R14, R3, PT ;  /* 0x000000030e00720c */ /* 0x000fda0003f26270 */
[----:B------:R2:W5:Y:S04]  /*57a0*/  @P1 LDG.E R11, desc[UR6][R6.64+0x1800] ;  /* 0x00180006060b1981 */ /* 0x000568000c1e1900 */
[----:B------:R2:W5:Y:S02]  /*57b0*/  @!P1 LDG.E R11, desc[UR6][R4.64+0x1800] ;  /* 0x00180006040b9981 */ /* 0x000564000c1e1900 */
.L_x_312:
[----:B------:R-:W-:Y:S05]  /*57c0*/  BSYNC.RECONVERGENT B0 ;  /* 0x0000000000007941 */ /* 0x000fea0003800200 */
.L_x_311:
[----:B------:R-:W-:Y:S04]  /*57d0*/  BSSY.RECONVERGENT B0, `(.L_x_313) ;  /* 0x0000005000007945 */ /* 0x000fe80003800200 */
[----:B------:R-:W-:Y:S05]  /*57e0*/  @P0 BRA `(.L_x_314) ;  /* 0x00000000000c0947 */ /* 0x000fea0003800000 */
[----:B------:R-:W-:-:S13]  /*57f0*/  ISETP.GE.AND P0, PT, R16, R3, PT ;  /* 0x000000031000720c */ /* 0x000fda0003f06270 */
[----:B------:R3:W5:Y:S04]  /*5800*/  @P0 LDG.E R12, desc[UR6][R6.64+0x2000] ;  /* 0x00200006060c0981 */ /* 0x000768000c1e1900 */
[----:B------:R3:W5:Y:S02]  /*5810*/  @!P0 LDG.E R12, desc[UR6][R4.64+0x2000] ;  /* 0x00200006040c8981 */ /* 0x000764000c1e1900 */
.L_x_314:
[----:B------:R-:W-:Y:S05]  /*5820*/  BSYNC.RECONVERGENT B0 ;  /* 0x0000000000007941 */ /* 0x000fea0003800200 */
.L_x_313:
        /* <DEDUP_REMOVED lines=19> */
.L_x_316:
[----:B------:R-:W-:Y:S05]  /*5960*/  BSYNC.RECONVERGENT B0 ;  /* 0x0000000000007941 */ /* 0x000fea0003800200 */
.L_x_315:
[----:B------:R-:W-:Y:S04]  /*5970*/  BSSY.RECONVERGENT B0, `(.L_x_317) ;  /* 0x0000005000007945 */ /* 0x000fe80003800200 */
[----:B------:R-:W-:Y:S05]  /*5980*/  @P0 BRA `(.L_x_318) ;  /* 0x00000000000c0947 */ /* 0x000fea0003800000 */
[----:B------:R-:W-:-:S13]  /*5990*/  ISETP.GE.AND P0, PT, R22, R3, PT ;  /* 0x000000031600720c */ /* 0x000fda0003f06270 */
[----:B------:R0:W5:Y:S04]  /*59a0*/  @P0 LDG.E R14, desc[UR6][R6.64+0x3000] ;  /* 0x00300006060e0981 */ /* 0x000168000c1e1900 */
[----:B------:R0:W5:Y:S02]  /*59b0*/  @!P0 LDG.E R14, desc[UR6][R4.64+0x3000] ;  /* 0x00300006040e8981 */ /* 0x000164000c1e1900 */
.L_x_318:
[----:B------:R-:W-:Y:S05]  /*59c0*/  BSYNC.RECONVERGENT B0 ;  /* 0x0000000000007941 */ /* 0x000fea0003800200 */
.L_x_317:
[----:B------:R-:W-:Y:S04]  /*59d0*/  BSSY.RECONVERGENT B0, `(.L_x_319) ;  /* 0x0000005000007945 */ /* 0x000fe80003800200 */
[----:B------:R-:W-:Y:S05]  /*59e0*/  @P1 BRA `(.L_x_320) ;  /* 0x00000000000c1947 */ /* 0x000fea0003800000 */
[----:B------:R-:W-:-:S13]  /*59f0*/  ISETP.GE.AND P0, PT, R16, R3, PT ;  /* 0x000000031000720c */ /* 0x000fda0003f06270 */
[----:B------:R0:W5:Y:S04]  /*5a00*/  @P0 LDG.E R15, desc[UR6][R6.64+0x3800] ;  /* 0x00380006060f0981 */ /* 0x000168000c1e1900 */
[----:B------:R0:W5:Y:S02]  /*5a10*/  @!P0 LDG.E R15, desc[UR6][R4.64+0x3800] ;  /* 0x00380006040f8981 */ /* 0x000164000c1e1900 */
.L_x_320:
[----:B------:R-:W-:Y:S05]  /*5a20*/  BSYNC.RECONVERGENT B0 ;  /* 0x0000000000007941 */ /* 0x000fea0003800200 */
.L_x_319:
[----:B------:R-:W-:Y:S04]  /*5a30*/  BSSY.RECONVERGENT B0, `(.L_x_321) ;  /* 0x0000005000007945 */ /* 0x000fe80003800200 */
[----:B------:R-:W-:Y:S05]  /*5a40*/  @P2 BRA `(.L_x_322) ;  /* 0x00000000000c2947 */ /* 0x000fea0003800000 */
[----:B------:R-:W-:-:S13]  /*5a50*/  ISETP.GE.AND P0, PT, R24, R3, PT ;  /* 0x000000031800720c */ /* 0x000fda0003f06270 */
[----:B------:R0:W5:Y:S04]  /*5a60*/  @P0 LDG.E R16, desc[UR6][R6.64+0x4000] ;  /* 0x0040000606100981 */ /* 0x000168000c1e1900 */
[----:B------:R0:W5:Y:S02]  /*5a70*/  @!P0 LDG.E R16, desc[UR6][R4.64+0x4000] ;  /* 0x0040000604108981 */ /* 0x000164000c1e1900 */
.L_x_322:
[----:B------:R-:W-:Y:S05]  /*5a80*/  BSYNC.RECONVERGENT B0 ;  /* 0x0000000000007941 */ /* 0x000fea0003800200 */
.L_x_321:
[----:B------:R-:W-:Y:S04]  /*5a90*/  BSSY.RECONVERGENT B0, `(.L_x_323) ;  /* 0x0000005000007945 */ /* 0x000fe80003800200 */
[----:B------:R-:W-:Y:S05]  /*5aa0*/  @P3 BRA `(.L_x_324) ;  /* 0x00000000000c3947 */ /* 0x000fea0003800000 */
[----:B------:R-:W-:-:S13]  /*5ab0*/  ISETP.GE.AND P0, PT, R26, R3, PT ;  /* 0x000000031a00720c */ /* 0x000fda0003f06270 */
[----:B------:R0:W5:Y:S04]  /*5ac0*/  @P0 LDG.E R17, desc[UR6][R6.64+0x4800] ;  /* 0x0048000606110981 */ /* 0x000168000c1e1900 */
[----:B------:R0:W5:Y:S02]  /*5ad0*/  @!P0 LDG.E R17, desc[UR6][R4.64+0x4800] ;  /* 0x0048000604118981 */ /* 0x000164000c1e1900 */
.L_x_324:
[----:B------:R-:W-:Y:S05]  /*5ae0*/  BSYNC.RECONVERGENT B0 ;  /* 0x0000000000007941 */ /* 0x000fea0003800200 */
.L_x_323:
[----:B------:R-:W-:Y:S04]  /*5af0*/  BSSY.RECONVERGENT B0, `(.L_x_325) ;  /* 0x0000005000007945 */ /* 0x000fe80003800200 */
[----:B------:R-:W-:Y:S05]  /*5b00*/  @P4 BRA `(.L_x_326) ;  /* 0x00000000000c4947 */ /* 0x000fea0003800000 */
[----:B------:R-:W-:-:S13]  /*5b10*/  ISETP.GE.AND P0, PT, R28, R3, PT ;  /* 0x000000031c00720c */ /* 0x000fda0003f06270 */
[----:B------:R0:W5:Y:S04]  /*5b20*/  @P0 LDG.E R19, desc[UR6][R6.64+0x5000] ;  /* 0x0050000606130981 */ /* 0x000168000c1e1900 */
[----:B------:R0:W5:Y:S02]  /*5b30*/  @!P0 LDG.E R19, desc[UR6][R4.64+0x5000] ;  /* 0x0050000604138981 */ /* 0x000164000c1e1900 */
.L_x_326:
[----:B------:R-:W-:Y:S05]  /*5b40*/  BSYNC.RECONVERGENT B0 ;  /* 0x0000000000007941 */ /* 0x000fea0003800200 */
.L_x_325:
[----:B------:R-:W-:Y:S04]  /*5b50*/  BSSY.RECONVERGENT B0, `(.L_x_327) ;  /* 0x0000005000007945 */ /* 0x000fe80003800200 */
[----:B------:R-:W-:Y:S05]  /*5b60*/  @P5 BRA `(.L_x_328) ;  /* 0x00000000000c5947 */ /* 0x000fea0003800000 */
[----:B------:R-:W-:-:S13]  /*5b70*/  ISETP.GE.AND P0, PT, R30, R3, PT ;  /* 0x000000031e00720c */ /* 0x000fda0003f06270 */
[----:B------:R0:W5:Y:S04]  /*5b80*/  @P0 LDG.E R20, desc[UR6][R6.64+0x5800] ;  /* 0x0058000606140981 */ /* 0x000168000c1e1900 */
[----:B------:R0:W5:Y:S02]  /*5b90*/  @!P0 LDG.E R20, desc[UR6][R4.64+0x5800] ;  /* 0x0058000604148981 */ /* 0x000164000c1e1900 */
.L_x_328:
[----:B------:R-:W-:Y:S05]  /*5ba0*/  BSYNC.RECONVERGENT B0 ;  /* 0x0000000000007941 */ /* 0x000fea0003800200 */
.L_x_327:
        /* <DEDUP_REMOVED lines=17> */
.L_x_330:
[----:B------:R-:W-:Y:S05]  /*5cc0*/  BSYNC.RECONVERGENT B0 ;  /* 0x0000000000007941 */ /* 0x000fea0003800200 */
.L_x_329:
[----:B------:R-:W-:Y:S04]  /*5cd0*/  BSSY.RECONVERGENT B0, `(.L_x_331) ;  /* 0x0000005000007945 */ /* 0x000fe80003800200 */
[----:B------:R-:W-:Y:S05]  /*5ce0*/  @P0 BRA `(.L_x_332) ;  /* 0x00000000000c0947 */ /* 0x000fea0003800000 */
[----:B------:R-:W-:-:S13]  /*5cf0*/  ISETP.GE.AND P0, PT, R36, R3, PT ;  /* 0x000000032400720c */ /* 0x000fda0003f06270 */
[----:B------:R0:W5:Y:S04]  /*5d00*/  @P0 LDG.E R22, desc[UR6][R6.64+0x6800] ;  /* 0x0068000606160981 */ /* 0x000168000c1e1900 */
[----:B------:R0:W5:Y:S02]  /*5d10*/  @!P0 LDG.E R22, desc[UR6][R4.64+0x6800] ;  /* 0x0068000604168981 */ /* 0x000164000c1e1900 */
.L_x_332:
[----:B------:R-:W-:Y:S05]  /*5d20*/  BSYNC.RECONVERGENT B0 ;  /* 0x0000000000007941 */ /* 0x000fea0003800200 */
.L_x_331:
[----:B------:R-:W-:Y:S04]  /*5d30*/  BSSY.RECONVERGENT B0, `(.L_x_333) ;  /* 0x0000005000007945 */ /* 0x000fe80003800200 */
[----:B------:R-:W-:Y:S05]  /*5d40*/  @P1 BRA `(.L_x_334) ;  /* 0x00000000000c1947 */ /* 0x000fea0003800000 */
[----:B------:R-:W-:-:S13]  /*5d50*/  ISETP.GE.AND P0, PT, R24, R3, PT ;  /* 0x000000031800720c */ /* 0x000fda0003f06270 */
[----:B------:R0:W5:Y:S04]  /*5d60*/  @P0 LDG.E R23, desc[UR6][R6.64+0x7000] ;  /* 0x0070000606170981 */ /* 0x000168000c1e1900 */
[----:B------:R0:W5:Y:S02]  /*5d70*/  @!P0 LDG.E R23, desc[UR6][R4.64+0x7000] ;  /* 0x0070000604178981 */ /* 0x000164000c1e1900 */
.L_x_334:
[----:B------:R-:W-:Y:S05]  /*5d80*/  BSYNC.RECONVERGENT B0 ;  /* 0x0000000000007941 */ /* 0x000fea0003800200 */
.L_x_333:
[----:B------:R-:W-:Y:S04]  /*5d90*/  BSSY.RECONVERGENT B0, `(.L_x_335) ;  /* 0x0000005000007945 */ /* 0x000fe80003800200 */
[----:B------:R-:W-:Y:S05]  /*5da0*/  @P2 BRA `(.L_x_336) ;  /* 0x00000000000c2947 */ /* 0x000fea0003800000 */
[----:B------:R-:W-:-:S13]  /*5db0*/  ISETP.GE.AND P0, PT, R26, R3, PT ;  /* 0x000000031a00720c */ /* 0x000fda0003f06270 */
[----:B------:R0:W5:Y:S04]  /*5dc0*/  @P0 LDG.E R24, desc[UR6][R6.64+0x7800] ;  /* 0x0078000606180981 */ /* 0x000168000c1e1900 */
[----:B------:R0:W5:Y:S02]  /*5dd0*/  @!P0 LDG.E R24, desc[UR6][R4.64+0x7800] ;  /* 0x0078000604188981 */ /* 0x000164000c1e1900 */
.L_x_336:
[----:B------:R-:W-:Y:S05]  /*5de0*/  BSYNC.RECONVERGENT B0 ;  /* 0x0000000000007941 */ /* 0x000fea0003800200 */
.L_x_335:
[----:B------:R-:W-:Y:S04]  /*5df0*/  BSSY.RECONVERGENT B0, `(.L_x_337) ;  /* 0x0000005000007945 */ /* 0x000fe80003800200 */
[----:B------:R-:W-:Y:S05]  /*5e00*/  @P3 BRA `(.L_x_338) ;  /* 0x00000000000c3947 */ /* 0x000fea0003800000 */
[----:B------:R-:W-:-:S13]  /*5e10*/  ISETP.GE.AND P0, PT, R28, R3, PT ;  /* 0x000000031c00720c */ /* 0x000fda0003f06270 */
[----:B------:R0:W5:Y:S04]  /*5e20*/  @P0 LDG.E R25, desc[UR6][R6.64+0x8000] ;  /* 0x0080000606190981 */ /* 0x000168000c1e1900 */
[----:B------:R0:W5:Y:S02]  /*5e30*/  @!P0 LDG.E R25, desc[UR6][R4.64+0x8000] ;  /* 0x0080000604198981 */ /* 0x000164000c1e1900 */
.L_x_338:
[----:B------:R-:W-:Y:S05]  /*5e40*/  BSYNC.RECONVERGENT B0 ;  /* 0x0000000000007941 */ /* 0x000fea0003800200 */
.L_x_337:
[----:B------:R-:W-:Y:S04]  /*5e50*/  BSSY.RECONVERGENT B0, `(.L_x_339) ;  /* 0x0000005000007945 */ /* 0x000fe80003800200 */
[----:B------:R-:W-:Y:S05]  /*5e60*/  @P4 BRA `(.L_x_340) ;  /* 0x00000000000c4947 */ /* 0x000fea0003800000 */
[----:B------:R-:W-:-:S13]  /*5e70*/  ISETP.GE.AND P0, PT, R30, R3, PT ;  /* 0x000000031e00720c */ /* 0x000fda0003f06270 */
[----:B------:R0:W5:Y:S04]  /*5e80*/  @P0 LDG.E R26, desc[UR6][R6.64+0x8800] ;  /* 0x00880006061a0981 */ /* 0x000168000c1e1900 */
[----:B------:R0:W5:Y:S02]  /*5e90*/  @!P0 LDG.E R26, desc[UR6][R4.64+0x8800] ;  /* 0x00880006041a8981 */ /* 0x000164000c1e1900 */
.L_x_340:
[----:B------:R-:W-:Y:S05]  /*5ea0*/  BSYNC.RECONVERGENT B0 ;  /* 0x0000000000007941 */ /* 0x000fea0003800200 */
.L_x_339:
[----:B------:R-:W-:Y:S04]  /*5eb0*/  BSSY.RECONVERGENT B0, `(.L_x_341) ;  /* 0x0000005000007945 */ /* 0x000fe80003800200 */
[----:B------:R-:W-:Y:S05]  /*5ec0*/  @P5 BRA `(.L_x_342) ;  /* 0x00000000000c5947 */ /* 0x000fea0003800000 */
[----:B------:R-:W-:-:S13]  /*5ed0*/  ISETP.GE.AND P0, PT, R38, R3, PT ;  /* 0x000000032600720c */ /* 0x000fda0003f06270 */
[----:B------:R0:W5:Y:S04]  /*5ee0*/  @P0 LDG.E R27, desc[UR6][R6.64+0x9000] ;  /* 0x00900006061b0981 */ /* 0x000168000c1e1900 */
[----:B------:R0:W5:Y:S02]  /*5ef0*/  @!P0 LDG.E R27, desc[UR6][R4.64+0x9000] ;  /* 0x00900006041b8981 */ /* 0x000164000c1e1900 */
.L_x_342:
[----:B------:R-:W-:Y:S05]  /*5f00*/  BSYNC.RECONVERGENT B0 ;  /* 0x0000000000007941 */ /* 0x000fea0003800200 */
.L_x_341:
[----:B------:R-:W0:Y:S01]  /*5f10*/  S2UR UR5, SR_CgaCtaId ;  /* 0x00000000000579c3 */ /* 0x000e220000008800 */
[----:B------:R-:W-:Y:S01]  /*5f20*/  UMOV UR4, 0x400 ;  /* 0x0000040000047882 */ /* 0x000fe20000000000 */
[----:B01234-:R-:W-:Y:S01]  /*5f30*/  IMAD R4, R18, 0x13, RZ ;  /* 0x0000001312047824 */ /* 0x01ffe200078e02ff */
[----:B------:R-:W-:Y:S04]  /*5f40*/  BSSY.RECONVERGENT B0, `(.L_x_343) ;  /* 0x000002c000007945 */ /* 0x000fe80003800200 */
[----:B------:R-:W-:-:S04]  /*5f50*/  VIMNMX R5, PT, PT, R4, R9, PT ;  /* 0x0000000904057248 */ /* 0x000fc80003fe0100 */
[----:B------:R-:W-:Y:S01]  /*5f60*/  VIMNMX R7, PT, PT, R3, R5, PT ;  /* 0x0000000503077248 */ /* 0x000fe20003fe0100 */
[----:B------:R-:W-:-:S06]  /*5f70*/  ULEA UR4, UR5, UR4, 0x18 ;  /* 0x0000000405047291 */ /* 0x000fcc000f8ec0ff */
[----:B------:R-:W-:-:S04]  /*5f80*/  IMAD.U32 R33, RZ, RZ, UR4 ;  /* 0x00000004ff217e24 */ /* 0x000fc8000f8e00ff */
[----:B------:R-:W-:-:S05]  /*5f90*/  IMAD R29, R18, 0x4, R33 ;  /* 0x00000004121d7824 */ /* 0x000fca00078e0221 */
[----:B-----5:R0:W-:Y:S04]  /*5fa0*/  STS [R29+0x800], R0 ;  /* 0x000800001d007388 */ /* 0x0201e80000000800 */
[----:B------:R1:W-:Y:S04]  /*5fb0*/  STS [R29+0x1800], R10 ;  /* 0x0018000a1d007388 */ /* 0x0003e80000000800 */
[----:B------:R2:W-:Y:S01]  /*5fc0*/  STS [R29+0x1000], R8 ;  /* 0x001000081d007388 */ /* 0x0005e20000000800 */
[----:B0-----:R-:W-:-:S03]  /*5fd0*/  VIADDMNMX R0, R5, -R2, RZ, !PT ;  /* 0x8000000205007246 */ /* 0x001fc600078001ff */
[----:B------:R2:W-:Y:S01]  /*5fe0*/  STS [R29+0x2000], R11 ;  /* 0x0020000b1d007388 */ /* 0x0005e20000000800 */
[----:B------:R-:W-:Y:S01]  /*5ff0*/  ISETP.GE.AND P0, PT, R0, R7, PT ;  /* 0x000000070000720c */ /* 0x000fe20003f06270 */
[----:B-1----:R-:W-:Y:S02]  /*6000*/  VIADD R10, R33, 0x800 ;  /* 0x00000800210a7836 */ /* 0x002fe40000000000 */
[----:B------:R2:W-:Y:S02]  /*6010*/  STS [R29+0x2800], R12 ;  /* 0x0028000c1d007388 */ /* 0x0005e40000000800 */
[----:B------:R-:W-:Y:S02]  /*6020*/  IMAD R4, R3, 0x4, R10 ;  /* 0x0000000403047824 */ /* 0x000fe400078e020a */
        /* <DEDUP_REMOVED lines=16> */
.L_x_345:
[----:B------:R-:W-:-:S05]  /*6130*/  IMAD.IADD R6, R7, 0x1, R0 ;  /* 0x0000000107067824 */ /* 0x000fca00078e0200 */
[----:B------:R-:W-:-:S04]  /*6140*/  SHF.R.S32.HI R6, RZ, 0x1, R6 ;  /* 0x00000001ff067819 */ /* 0x000fc80000011406 */
[----:B--2---:R-:W-:-:S05]  /*6150*/  LOP3.LUT R8, RZ, R6, RZ, 0x33, !PT ;  /* 0x00000006ff087212 */ /* 0x004fca00078e33ff */
[----:B------:R-:W-:Y:S02]  /*6160*/  IMAD.IADD R9, R5, 0x1, R8 ;  /* 0x0000000105097824 */ /* 0x000fe400078e0208 */
        /* <DEDUP_REMOVED lines=9> */
.L_x_344:
[----:B------:R-:W-:Y:S05]  /*6200*/  BSYNC.RECONVERGENT B0 ;  /* 0x0000000000007941 */ /* 0x000fea0003800200 */
.L_x_343:
[----:B------:R-:W-:Y:S01]  /*6210*/  IMAD.IADD R7, R5, 0x1, -R0 ;  /* 0x0000000105077824 */ /* 0x000fe200078e0a00 */
[----:B------:R-:W-:Y:S01]  /*6220*/  BSSY.RECONVERGENT B0, `(.L_x_346) ;  /* 0x0000093000007945 */ /* 0x000fe20003800200 */
[----:B--2---:R-:W-:Y:S02]  /*6230*/  IMAD.MOV.U32 R8, RZ, RZ, RZ ;  /* 0x000000ffff087224 */ /* 0x004fe400078e00ff */
[----:B------:R-:W-:Y:S01]  /*6240*/  IMAD R6, R18, 0x4, R10 ;  /* 0x0000000412067824 */ /* 0x000fe200078e020a */
[----:B------:R-:W-:-:S13]  /*6250*/  ISETP.GE.AND P0, PT, R7, R2, PT ;  /* 0x000000020700720c */ /* 0x000fda0003f06270 */
[----:B------:R-:W-:Y:S05]  /*6260*/  @P0 BRA `(.L_x_347) ;  /* 0x0000000800380947 */ /* 0x000fea0003800000 */
[----:B------:R-:W-:Y:S01]  /*6270*/  ISETP.GE.AND P0, PT, R0, 0x1, PT ;  /* 0x000000010000780c */ /* 0x000fe20003f06270 */
[----:B------:R-:W-:Y:S01]  /*6280*/  IMAD R9, R7, 0x4, R4 ;  /* 0x0000000407097824 */ /* 0x000fe200078e0204 */
        /* <DEDUP_REMOVED lines=31> */
.L_x_350:
        /* <DEDUP_REMOVED lines=10> */
.L_x_351:
[----:B------:R-:W-:-:S13]  /*6520*/  ISETP.GE.AND P0, PT, R11, R10, PT ;  /* 0x0000000a0b00720c */ /* 0x000fda0003f06270 */
[----:B------:R-:W-:Y:S05]  /*6530*/  @P0 BREAK.RELIABLE B2 ;  /* 0x0000000000020942 */ /* 0x000fea0003800100 */
[----:B------:R-:W-:Y:S05]  /*6540*/  @P0 BRA `(.L_x_352) ;  /* 0x0000000000280947 */ /* 0x000fea0003800000 */
[----:B------:R-:W-:Y:S05]  /*6550*/  BSYNC.RELIABLE B2 ;  /* 0x0000000000027941 */ /* 0x000fea0003800100 */
.L_x_349:
        /* <DEDUP_REMOVED lines=9> */
.L_x_352:
[----:B------:R-:W-:Y:S05]  /*65f0*/  BSYNC.RECONVERGENT B1 ;  /* 0x0000000000017941 */ /* 0x000fea0003800200 */
.L_x_348:
        /* <DEDUP_REMOVED lines=31> */
.L_x_355:
        /* <DEDUP_REMOVED lines=10> */
.L_x_356:
[----:B------:R-:W-:-:S13]  /*6890*/  ISETP.GE.AND P0, PT, R10, R13, PT ;  /* 0x0000000d0a00720c */ /* 0x000fda0003f06270 */
[----:B------:R-:W-:Y:S05]  /*68a0*/  @P0 BREAK.RELIABLE B2 ;  /* 0x0000000000020942 */ /* 0x000fea0003800100 */
[----:B------:R-:W-:Y:S05]  /*68b0*/  @P0 BRA `(.L_x_357) ;  /* 0x0000000000280947 */ /* 0x000fea0003800000 */
[----:B------:R-:W-:Y:S05]  /*68c0*/  BSYNC.RELIABLE B2 ;  /* 0x0000000000027941 */ /* 0x000fea0003800100 */
.L_x_354:
        /* <DEDUP_REMOVED lines=9> */
.L_x_357:
[----:B------:R-:W-:Y:S05]  /*6960*/  BSYNC.RECONVERGENT B1 ;  /* 0x0000000000017941 */ /* 0x000fea0003800200 */
.L_x_353:
        /* <DEDUP_REMOVED lines=12> */
.L_x_360:
        /* <DEDUP_REMOVED lines=9> */
.L_x_359:
[----:B------:R-:W-:Y:S05]  /*6ac0*/  BSYNC.RECONVERGENT B1 ;  /* 0x0000000000017941 */ /* 0x000fea0003800200 */
.L_x_358:
        /* <DEDUP_REMOVED lines=8> */
.L_x_347:
[----:B------:R-:W-:Y:S05]  /*6b50*/  BSYNC.RECONVERGENT B0 ;  /* 0x0000000000007941 */ /* 0x000fea0003800200 */
.L_x_346:
[----:B------:R-:W-:Y:S05]  /*6b60*/  WARPSYNC.ALL ;  /* 0x0000000000007948 */ /* 0x000fea0003800000 */
[C---:B------:R-:W-:Y:S01]  /*6b70*/  ISETP.NE.AND P0, PT, R18.reuse, RZ, PT ;  /* 0x000000ff1200720c */ /* 0x040fe20003f05270 */
[----:B------:R-:W-:Y:S01]  /*6b80*/  VIADD R9, R18, 0xffffffff ;  /* 0xffffffff12097836 */ /* 0x000fe20000000000 */
[----:B------:R-:W-:Y:S01]  /*6b90*/  IADD3 R8, PT, PT, R8, R5, -R0 ;  /* 0x0000000508087210 */ /* 0x000fe20007ffe800 */
[----:B------:R-:W-:Y:S01]  /*6ba0*/  IMAD.U32 R7, R3, 0x10000, RZ ;  /* 0x0001000003077824 */ /* 0x000fe200078e00ff */
[----:B------:R-:W-:Y:S01]  /*6bb0*/  LOP3.LUT R44, R44, 0xfffffff7, RZ, 0xc0, !PT ;  /* 0xfffffff72c2c7812 */ /* 0x000fe200078ec0ff */
[C---:B------:R-:W-:Y:S01]  /*6bc0*/  IMAD.U32 R5, R0.reuse, 0x10000, RZ ;  /* 0x0001000000057824 */ /* 0x040fe200078e00ff */
[----:B------:R-:W-:Y:S01]  /*6bd0*/  SEL R10, R9, 0x1ff, P0 ;  /* 0x000001ff090a7807 */ /* 0x000fe20000000000 */
[----:B------:R-:W-:Y:S01]  /*6be0*/  IMAD.IADD R49, R3, 0x1, R8 ;  /* 0x0000000103317824 */ /* 0x000fe200078e0208 */
[----:B------:R-:W-:Y:S01]  /*6bf0*/  LOP3.LUT R2, R7, R2, RZ, 0xfc, !PT ;  /* 0x0000000207027212 */ /* 0x000fe200078efcff */
[--C-:B------:R-:W-:Y:S01]  /*6c00*/  IMAD R7, R0, 0x4, R33.reuse ;  /* 0x0000000400077824 */ /* 0x100fe200078e0221 */
[----:B------:R-:W-:Y:S01]  /*6c10*/  LOP3.LUT R44, R44, 0xffff7fff, RZ, 0xc0, !PT ;  /* 0xffff7fff2c2c7812 */ /* 0x000fe200078ec0ff */
[----:B------:R-:W-:-:S02]  /*6c20*/  IMAD R9, R10, 0x4, R33 ;  /* 0x000000040a097824 */ /* 0x000fc400078e0221 */
[C---:B------:R-:W-:Y:S01]  /*6c30*/  @P0 LOP3.LUT R2, R8.reuse, R5, RZ, 0xfc, !PT ;  /* 0x0000000508020212 */ /* 0x040fe200078efcff */
[----:B------:R-:W-:-:S04]  /*6c40*/  IMAD R5, R8, 0x4, R4 ;  /* 0x0000000408057824 */ /* 0x000fc800078e0204 */
[----:B------:R0:W-:Y:S01]  /*6c50*/  STS [R9], R2 ;  /* 0x0000000209007388 */ /* 0x0001e20000000800 */
[----:B------:R-:W-:Y:S01]  /*6c60*/  BAR.SYNC.DEFER_BLOCKING 0x0 ;  /* 0x0000000000007b1d */ /* 0x000fe20000010000 */
[----:B0-----:R-:W-:-:S05]  /*6c70*/  IMAD.IADD R9, R0, 0x1, R49 ;  /* 0x0000000100097824 */ /* 0x001fca00078e0231 */
[----:B------:R-:W0:Y:S04]  /*6c80*/  LDS R6, [R6+-0x800] ;  /* 0xfff8000006067984 */ /* 0x000e280000000800 */
[----:B------:R-:W1:Y:S04]  /*6c90*/  LDS R31, [R5] ;  /* 0x00000000051f7984 */ /* 0x000e680000000800 */
[----:B------:R-:W2:Y:S01]  /*6ca0*/  LDS R30, [R7+0x800] ;  /* 0x00080000071e7984 */ /* 0x000ea20000000800 */
[----:B0-----:R-:W-:Y:S02]  /*6cb0*/  LOP3.LUT R4, R6, 0xffff, RZ, 0xc0, !PT ;  /* 0x0000ffff06047812 */ /* 0x001fe400078ec0ff */
[----:B------:R-:W-:Y:S01]  /*6cc0*/  SHF.R.S32.HI R51, RZ, 0x10, R6 ;  /* 0x00000010ff337819 */ /* 0x000fe20000011406 */
[----:B-1----:R-:W-:-:S02]  /*6cd0*/  IMAD.MOV.U32 R42, RZ, RZ, R31 ;  /* 0x000000ffff2a7224 */ /* 0x002fc400078e001f */
        /* <DEDUP_REMOVED lines=206> */
[----:B------:R-:W-:Y:S01]  /*79c0*/  SEL R6, RZ, 0x100, !P4 ;  /* 0x00000100ff067807 */ /* 0x000fe20006000000 */
[----:B0-----:R-:W-:-:S06]  /*79d0*/  IMAD.MOV.U32 R22, RZ, RZ, R25 ;  /* 0x000000ffff167224 */ /* 0x001fcc00078e0019 */
        /* <DEDUP_REMOVED lines=17> */
[----:B------:R0:W1:Y:S01]  /*7af0*/  @!P6 LDS R22, [R13+0x804] ;  /* 0x000804000d16e984 */ /* 0x0000620000000800 */
[----:B------:R-:W-:-:S05]  /*7b00*/  @!P6 IMAD.MOV.U32 R49, RZ, RZ, R12 ;  /* 0x000000ffff31e224 */ /* 0x000fca00078e000c */
[----:B------:R-:W-:Y:S02]  /*7b10*/  ISETP.GE.AND P1, PT, R49, R8, PT ;  /* 0x000000083100720c */ /* 0x000fe40003f26270 */
[----:B0-----:R-:W-:Y:S02]  /*7b20*/  SEL R13, RZ, 0x200, !P5 ;  /* 0x00000200ff0d7807 */ /* 0x001fe40006800000 */
[CC--:B------:R-:W-:Y:S02]  /*7b30*/  ISETP.GE.OR P4, PT, R0.reuse, R51.reuse, P1 ;  /* 0x000000330000720c */ /* 0x0c0fe40000f86670 */
[----:B------:R-:W-:-:S11]  /*7b40*/  ISETP.LT.AND P1, PT, R0, R51, P1 ;  /* 0x000000330000720c */ /* 0x000fd60000f21270 */
[----:B-1----:R-:W-:Y:S02]  /*7b50*/  @!P4 ISETP.LT.AND P3, PT, R22, R23, PT ;  /* 0x000000171600c20c */ /* 0x002fe40003f61270 */
[----:B------:R-:W-:Y:S02]  /*7b60*/  @!P4 ISETP.LT.AND P1, PT, R23, R22, PT ;  /* 0x000000161700c20c */ /* 0x000fe40003f21270 */
[----:B------:R-:W-:Y:S01]  /*7b70*/  ISETP.GE.AND P4, PT, R3, R46, PT ;  /* 0x0000002e0300720c */ /* 0x000fe20003f86270 */
        /* <DEDUP_REMOVED lines=34> */
[----:B------:R0:W1:Y:S01]  /*7da0*/  @!P5 LDS R20, [R12+0x804] ;  /* 0x000804000c14d984 */ /* 0x0000620000000800 */
        /* <DEDUP_REMOVED lines=9> */
[----:B0-----:R-:W-:Y:S02]  /*7e40*/  SEL R12, RZ, 0x1000, !P5 ;  /* 0x00001000ff0c7807 */ /* 0x001fe40006800000 */
[----:B------:R-:W-:-:S05]  /*7e50*/  LOP3.LUT P5, RZ, R44, 0x2000, RZ, 0xc0, !PT ;  /* 0x000020002cff7812 */ /* 0x000fca00078ac0ff */
[----:B-1----:R-:W-:Y:S02]  /*7e60*/  @!P1 ISETP.LT.AND P2, PT, R19, R20, PT ;  /* 0x000000141300920c */ /* 0x002fe40003f41270 */
[CC--:B------:R-:W-:Y:S02]  /*7e70*/  @!P1 ISETP.LT.AND P3, PT, R20.reuse, R19.reuse, PT ;  /* 0x000000131400920c */ /* 0x0c0fe40003f61270 */
[-C--:B------:R-:W-:Y:S02]  /*7e80*/  ISETP.GE.AND P1, PT, R3, R46.reuse, PT ;  /* 0x0000002e0300720c */ /* 0x080fe40003f26270 */
        /* <DEDUP_REMOVED lines=55> */
[-C--:B------:R-:W-:Y:S01]  /*8200*/  ISETP.LT.AND P2, PT, R9, R46.reuse, P2 ;  /* 0x0000002e0900720c */ /* 0x080fe20001741270 */
[----:B------:R-:W-:Y:S01]  /*8210*/  @!P1 IMAD R55, R49, 0x4, R33 ;  /* 0x0000000431379824 */ /* 0x000fe200078e0221 */
[----:B------:R-:W-:Y:S01]  /*8220*/  PLOP3.LUT P0, PT, P0, P5, PT, 0x28, 0x82 ;  /* 0x000000000082781c */ /* 0x000fe2000070a570 */
[C---:B------:R-:W-:Y:S01]  /*8230*/  @!P6 VIADD R50, R0.reuse, 0x1 ;  /* 0x000000010032e836 */ /* 0x040fe20000000000 */
[----:B------:R-:W0:Y:S01]  /*8240*/  @!P6 LDS R16, [R52+0x804] ;  /* 0x000804003410e984 */ /* 0x000e220000000800 */
[----:B------:R-:W-:Y:S01]  /*8250*/  IMAD.IADD R9, R0, 0x1, R49 ;  /* 0x0000000100097824 */ /* 0x000fe200078e0231 */
[----:B------:R-:W-:Y:S01]  /*8260*/  ISETP.LT.AND P0, PT, R53, R46, P0 ;  /* 0x0000002e3500720c */ /* 0x000fe20000701270 */
[----:B------:R-:W-:Y:S01]  /*8270*/  @!P6 IMAD.MOV.U32 R0, RZ, RZ, R50 ;  /* 0x000000ffff00e224 */ /* 0x000fe200078e0032 */
[----:B------:R-:W1:Y:S01]  /*8280*/  @!P1 LDS R11, [R55+0x804] ;  /* 0x00080400370b9984 */ /* 0x000e620000000800 */
[----:B------:R-:W-:Y:S01]  /*8290*/  @!P1 VIADD R50, R49, 0x1 ;  /* 0x0000000131329836 */ /* 0x000fe20000000000 */
[----:B------:R-:W-:-:S02]  /*82a0*/  PLOP3.LUT P6, PT, P6, P1, PT, 0x28, 0x82 ;  /* 0x000000000082781c */ /* 0x000fc400037c2570 */
[----:B------:R-:W-:Y:S01]  /*82b0*/  P2R R56, PR, RZ, 0x1 ;  /* 0x00000001ff387803 */ /* 0x000fe20000000000 */
[----:B------:R-:W-:Y:S01]  /*82c0*/  @!P1 IMAD.MOV.U32 R49, RZ, RZ, R50 ;  /* 0x000000ffff319224 */ /* 0x000fe200078e0032 */
[----:B------:R-:W-:Y:S02]  /*82d0*/  @P2 LOP3.LUT R44, R44, 0x40, RZ, 0xfc, !PT ;  /* 0x000000402c2c2812 */ /* 0x000fe400078efcff */
[CC--:B------:R-:W-:Y:S01]  /*82e0*/  ISETP.GE.AND P1, PT, R0.reuse, R51.reuse, PT ;  /* 0x000000330000720c */ /* 0x0c0fe20003f26270 */
[C---:B------:R-:W-:Y:S01]  /*82f0*/  IMAD.IADD R53, R0.reuse, 0x1, R49 ;  /* 0x0000000100357824 */ /* 0x040fe200078e0231 */
[----:B------:R-:W-:Y:S02]  /*8300*/  ISETP.GE.AND P3, PT, R49, R8, PT ;  /* 0x000000083100720c */ /* 0x000fe40003f66270 */
[----:B------:R-:W-:Y:S02]  /*8310*/  ISETP.GE.AND P0, PT, R9, R46, PT ;  /* 0x0000002e0900720c */ /* 0x000fe40003f06270 */
[----:B------:R-:W-:-:S02]  /*8320*/  ISETP.GE.OR P2, PT, R0, R51, P3 ;  /* 0x000000330000720c */ /* 0x000fc40001f46670 */
[----:B------:R-:W-:Y:S02]  /*8330*/  ISETP.LT.AND P4, PT, R0, R51, P3 ;  /* 0x000000330000720c */ /* 0x000fe40001f81270 */
[----:B------:R-:W-:Y:S01]  /*8340*/  LOP3.LUT R44, R44, 0xfffffffd, RZ, 0xc0, !PT ;  /* 0xfffffffd2c2c7812 */ /* 0x000fe200078ec0ff */
        /* <DEDUP_REMOVED lines=42> */
[----:B------:R-:W-:-:S04]  /*85f0*/  ISETP.NE.AND P1, PT, R58, RZ, PT ;  /* 0x000000ff3a00720c */ /* 0x000fc80003f25270 */
[----:B------:R-:W-:Y:S02]  /*8600*/  PLOP3.LUT P5, PT, P1, P4, PT, 0x28, 0x82 ;  /* 0x000000000082781c */ /* 0x000fe40000fa8570 */
[-C--:B------:R-:W-:Y:S02]  /*8610*/  ISETP.GE.AND P1, PT, R53, R46.reuse, PT ;  /* 0x0000002e3500720c */ /* 0x080fe40003f26270 */
[----:B------:R-:W-:Y:S02]  /*8620*/  SEL R51, RZ, 0x10000, !P5 ;  /* 0x00010000ff337807 */ /* 0x000fe40006800000 */
[----:B------:R-:W-:Y:S02]  /*8630*/  ISETP.GE.AND P5, PT, R55, R46, PT ;  /* 0x0000002e3700720c */ /* 0x000fe40003fa6270 */
[----:B------:R-:W-:Y:S02]  /*8640*/  SEL R51, R51, RZ, !P1 ;  /* 0x000000ff33337207 */ /* 0x000fe40004800000 */
[----:B------:R-:W-:-:S02]  /*8650*/  LOP3.LUT P1, RZ, R44, 0x10, RZ, 0xc0, !PT ;  /* 0x000000102cff7812 */ /* 0x000fc4000782c0ff */
[----:B------:R-:W-:Y:S02]  /*8660*/  ISETP.NE.AND P4, PT, R54, RZ, PT ;  /* 0x000000ff3600720c */ /* 0x000fe40003f85270 */
[CC--:B0-----:R-:W-:Y:S02]  /*8670*/  @!P6 ISETP.LT.AND P2, PT, R50.reuse, R57.reuse, PT ;  /* 0x000000393200e20c */ /* 0x0c1fe40003f41270 */
[----:B------:R-:W-:Y:S02]  /*8680*/  @!P6 ISETP.LT.AND P0, PT, R57, R50, PT ;  /* 0x000000323900e20c */ /* 0x000fe40003f01270 */
[----:B------:R-:W-:Y:S02]  /*8690*/  SEL R8, R50, R57, P2 ;  /* 0x0000003932087207 */ /* 0x000fe40001000000 */
[----:B------:R-:W-:Y:S02]  /*86a0*/  PLOP3.LUT P2, PT, P0, P2, PT, 0x28, 0x82 ;  /* 0x000000000082781c */ /* 0x000fe40000744570 */
[----:B------:R-:W-:-:S02]  /*86b0*/  SEL R50, RZ, 0x20000, !P3 ;  /* 0x00020000ff327807 */ /* 0x000fc40005800000 */
[----:B------:R-:W-:Y:S02]  /*86c0*/  ISETP.GE.AND P3, PT, R49, R46, PT ;  /* 0x0000002e3100720c */ /* 0x000fe40003f66270 */
[----:B------:R-:W-:Y:S02]  /*86d0*/  SEL R49, RZ, 0x40000, !P2 ;  /* 0x00040000ff317807 */ /* 0x000fe40005000000 */
[----:B------:R-:W-:Y:S02]  /*86e0*/  SEL R50, R50, RZ, !P5 ;  /* 0x000000ff32327207 */ /* 0x000fe40006800000 */
[----:B------:R-:W-:Y:S02]  /*86f0*/  SEL R49, R49, RZ, !P3 ;  /* 0x000000ff31317207 */ /* 0x000fe40005800000 */
[C---:B------:R-:W-:Y:S02]  /*8700*/  LOP3.LUT P2, RZ, R44.reuse, 0x20, RZ, 0xc0, !PT ;  /* 0x000000202cff7812 */ /* 0x040fe4000784c0ff */
[----:B------:R-:W-:-:S02]  /*8710*/  LOP3.LUT P5, RZ, R44, 0x800, RZ, 0xc0, !PT ;  /* 0x000008002cff7812 */ /* 0x000fc400078ac0ff */
[C---:B------:R-:W-:Y:S02]  /*8720*/  LOP3.LUT P3, RZ, R44.reuse, 0x1000, RZ, 0xc0, !PT ;  /* 0x000010002cff7812 */ /* 0x040fe4000786c0ff */
[----:B------:R-:W-:Y:S02]  /*8730*/  PLOP3.LUT P2, PT, P2, P5, PT, 0x28, 0x82 ;  /* 0x000000000082781c */ /* 0x000fe4000174a570 */
[----:B------:R-:W-:Y:S02]  /*8740*/  PLOP3.LUT P1, PT, P1, P3, PT, 0x28, 0x82 ;  /* 0x000000000082781c */ /* 0x000fe40000f26570 */
[----:B------:R-:W-:Y:S02]  /*8750*/  LOP3.LUT P6, RZ, R44, 0x40, RZ, 0xc0, !PT ;  /* 0x000000402cff7812 */ /* 0x000fe400078cc0ff */
[----:B------:R-:W-:Y:S02]  /*8760*/  ISETP.NE.AND P0, PT, R56, RZ, PT ;  /* 0x000000ff3800720c */ /* 0x000fe40003f05270 */
[----:B------:R-:W-:-:S02]  /*8770*/  ISETP.LT.AND P1, PT, R7, R46, P1 ;  /* 0x0000002e0700720c */ /* 0x000fc40000f21270 */
[----:B------:R-:W-:Y:S02]  /*8780*/  ISETP.LT.AND P2, PT, R15, R46, P2 ;  /* 0x0000002e0f00720c */ /* 0x000fe40001741270 */
[----:B------:R-:W-:Y:S02]  /*8790*/  SEL R46, RZ, 0x1, !P6 ;  /* 0x00000001ff2e7807 */ /* 0x000fe40007000000 */
[----:B------:R-:W-:Y:S02]  /*87a0*/  SEL R15, RZ, 0x2, !P4 ;  /* 0x00000002ff0f7807 */ /* 0x000fe40006000000 */
[----:B------:R-:W-:Y:S02]  /*87b0*/  SEL R7, RZ, 0x4, !P0 ;  /* 0x00000004ff077807 */ /* 0x000fe40004000000 */
[----:B------:R-:W-:Y:S02]  /*87c0*/  ISETP.NE.AND P3, PT, R32, RZ, PT ;  /* 0x000000ff2000720c */ /* 0x000fe40003f65270 */
[----:B------:R-:W-:-:S02]  /*87d0*/  IADD3 R46, PT, PT, R7, R15, R46 ;  /* 0x0000000f072e7210 */ /* 0x000fc40007ffe02e */
        /* <DEDUP_REMOVED lines=27> */
[----:B------:R-:W-:Y:S01]  /*8990*/  IMAD.IADD R32, R47, 0x1, -R46 ;  /* 0x000000012f207824 */ /* 0x000fe200078e0a2e */
[----:B------:R-:W-:Y:S02]  /*89a0*/  SHF.R.U32.HI R46, RZ, 0x5, R18 ;  /* 0x00000005ff2e7819 */ /* 0x000fe40000011612 */
[----:B------:R-:W-:Y:S01]  /*89b0*/  @!P3 STS [R50], R47 ;  /* 0x0000002f3200b388 */ /* 0x000fe20000000800 */
[----:B------:R-:W-:Y:S01]  /*89c0*/  BAR.SYNC.DEFER_BLOCKING 0x0 ;  /* 0x0000000000007b1d */ /* 0x000fe20000010000 */
[----:B------:R-:W-:-:S04]  /*89d0*/  ISETP.NE.AND P3, PT, R48, RZ, PT ;  /* 0x000000ff3000720c */ /* 0x000fc80003f65270 */
        /* <DEDUP_REMOVED lines=10> */
[C---:B------:R-:W-:Y:S02]  /*8a80*/  SEL R48, R47.reuse, R12, !P3 ;  /* 0x0000000c2f307207 */ /* 0x040fe40005800000 */
        /* <DEDUP_REMOVED lines=13> */
[C---:B------:R-:W-:Y:S02]  /*8b60*/  SEL R48, R47.reuse, R48, !P3 ;  /* 0x000000302f307207 */ /* 0x040fe40005800000 */
        /* <DEDUP_REMOVED lines=16> */
[----:B------:R-:W-:Y:S01]  /*8c70*/  SEL R48, R12, R48, !P3 ;  /* 0x000000300c307207 */ /* 0x000fe20005800000 */
[----:B------:R-:W-:Y:S01]  /*8c80*/  IMAD.MOV.U32 R12, RZ, RZ, RZ ;  /* 0x000000ffff0c7224 */ /* 0x000fe200078e00ff */
[----:B------:R-:W-:Y:S01]  /*8c90*/  ISETP.NE.AND P3, PT, R46, 0xe, PT ;  /* 0x0000000e2e00780c */ /* 0x000fe20003f65270 */
[----:B------:R-:W-:-:S03]  /*8ca0*/  IMAD.IADD R14, R14, 0x1, R13 ;  /* 0x000000010e0e7824 */ /* 0x000fc600078e020d */
[----:B------:R-:W-:Y:S01]  /*8cb0*/  SEL R48, R13, R48, !P3 ;  /* 0x000000300d307207 */ /* 0x000fe20005800000 */
[----:B------:R-:W-:Y:S01]  /*8cc0*/  IMAD.IADD R15, R15, 0x1, R14 ;  /* 0x000000010f0f7824 */ /* 0x000fe200078e020e */
[----:B------:R-:W-:-:S04]  /*8cd0*/  ISETP.NE.AND P3, PT, R46, 0xf, PT ;  /* 0x0000000f2e00780c */ /* 0x000fc80003f65270 */
[----:B------:R-:W-:Y:S02]  /*8ce0*/  SEL R48, R14, R48, !P3 ;  /* 0x000000300e307207 */ /* 0x000fe40005800000 */
[----:B------:R-:W-:-:S04]  /*8cf0*/  ISETP.GE.U32.AND P3, PT, R18, 0x20, PT ;  /* 0x000000201200780c */ /* 0x000fc80003f66070 */
[----:B------:R-:W-:-:S05]  /*8d00*/  SEL R13, R48, RZ, P3 ;  /* 0x000000ff300d7207 */ /* 0x000fca0001800000 */
[----:B------:R-:W-:Y:S01]  /*8d10*/  IMAD.IADD R13, R13, 0x1, R32 ;  /* 0x000000010d0d7824 */ /* 0x000fe200078e0220 */
[----:B------:R-:W-:Y:S06]  /*8d20*/  BRA `(.L_x_362) ;  /* 0x0000000c00c47947 */ /* 0x000fec0003800000 */
.L_x_361:
        /* <DEDUP_REMOVED lines=84> */
.L_x_364:
[----:B------:R-:W-:Y:S05]  /*9270*/  NANOSLEEP 0x1c2 ;  /* 0x000001c20000795d */ /* 0x000fea0003800000 */
[----:B------:R-:W-:Y:S01]  /*9280*/  NOP ;  /* 0x0000000000007918 */ /* 0x000fe20000000000 */
.L_x_365:
        /* <DEDUP_REMOVED lines=11> */
.L_x_424:
[----:B------:R-:W-:Y:S05]  /*9340*/  @!P3 BRA `(.L_x_367) ;  /* 0x000000000034b947 */ /* 0x000fea0003800000 */
[----:B------:R-:W-:-:S13]  /*9350*/  ISETP.GT.U32.AND P5, PT, R14, 0x1f3, PT ;  /* 0x000001f30e00780c */ /* 0x000fda0003fa4070 */
.L_x_371:
[----:B------:R-:W-:Y:S05]  /*9360*/  YIELD ;  /* 0x0000000000007946 */ /* 0x000fea0003800000 */
[----:B------:R-:W-:Y:S05]  /*9370*/  @P5 BRA `(.L_x_368) ;  /* 0x0000000000085947 */ /* 0x000fea0003800000 */
[----:B------:R1:W-:Y:S06]  /*9380*/  MEMBAR.SC.CTA ;  /* 0x0000000000007992 */ /* 0x0003ec0000000000 */
[----:B-1----:R-:W-:Y:S05]  /*9390*/  BRA `(.L_x_369) ;  /* 0x0000000000087947 */ /* 0x002fea0003800000 */
.L_x_368:
[----:B------:R-:W-:Y:S05]  /*93a0*/  NANOSLEEP 0x15e ;  /* 0x0000015e0000795d */ /* 0x000fea0003800000 */
[----:B------:R-:W-:Y:S01]  /*93b0*/  NOP ;  /* 0x0000000000007918 */ /* 0x000fe20000000000 */
.L_x_369:
[----:B------:R-:W2:Y:S01]  /*93c0*/  LD.E.64.STRONG.GPU R12, desc[UR6][R32.64+0x100] ;  /* 0x00010006200c7980 */ /* 0x000ea2000c10fb00 */
[----:B------:R-:W-:Y:S01]  /*93d0*/  UMOV UR4, 0xffffffff ;  /* 0xffffffff00047882 */ /* 0x000fe20000000000 */
[----:B--2---:R-:W-:Y:S02]  /*93e0*/  ISETP.NE.AND P3, PT, R12, 0x63, PT ;  /* 0x000000630c00780c */ /* 0x004fe40003f65270 */
[----:B------:R-:W-:Y:S11]  /*93f0*/  BRA.DIV UR4, `(.L_x_370) ;  /* 0x0000002204c07947 */ /* 0x000ff6000b800000 */
[----:B------:R-:W-:-:S13]  /*9400*/  VOTE.ANY P3, !P3 ;  /* 0x0000000000ff7806 */ /* 0x000fda0005860100 */
.L_x_427:
[----:B------:R-:W-:Y:S05]  /*9410*/  @P3 BRA `(.L_x_371) ;  /* 0xfffffffc00d03947 */ /* 0x000fea000383ffff */
.L_x_367:
[----:B------:R-:W-:Y:S01]  /*9420*/  UMOV UR4, 0xffffffff ;  /* 0xffffffff00047882 */ /* 0x000fe20000000000 */
[----:B------:R-:W-:Y:S02]  /*9430*/  ISETP.NE.AND P3, PT, R12, 0x65, PT ;  /* 0x000000650c00780c */ /* 0x000fe40003f65270 */
[----:B------:R-:W-:Y:S11]  /*9440*/  BRA.DIV UR4, `(.L_x_372) ;  /* 0x0000002204cc7947 */ /* 0x000ff6000b800000 */
[----:B------:R-:W1:Y:S01]  /*9450*/  S2R R14, SR_GEMASK ;  /* 0x00000000000e7919 */ /* 0x000e620000003c00 */
[----:B------:R-:W-:Y:S01]  /*9460*/  VOTE.ANY R18, PT, !P3 ;  /* 0x0000000000127806 */ /* 0x000fe200058e0100 */
[----:B------:R-:W2:Y:S01]  /*9470*/  S2UR UR4, SR_CTAID.X ;  /* 0x00000000000479c3 */ /* 0x000ea20000002500 */
[----:B------:R-:W-:Y:S02]  /*9480*/  ISETP.NE.AND P5, PT, R12, 0x65, PT ;  /* 0x000000650c00780c */ /* 0x000fe40003fa5270 */
[----:B-1----:R-:W-:-:S05]  /*9490*/  LOP3.LUT R18, R18, 0x80000000, R14, 0xec, !PT ;  /* 0x8000000012127812 */ /* 0x002fca00078eec0e */
[----:B------:R-:W-:-:S05]  /*94a0*/  VIADD R33, R18, 0xffffffff ;  /* 0xffffffff12217836 */ /* 0x000fca0000000000 */
[----:B------:R-:W-:Y:S01]  /*94b0*/  LOP3.LUT R33, R18, R33, RZ, 0xc, !PT ;  /* 0x0000002112217212 */ /* 0x000fe200078e0cff */
[----:B------:R-:W-:-:S03]  /*94c0*/  VIADD R18, R48, 0x2 ;  /* 0x0000000230127836 */ /* 0x000fc60000000000 */
[----:B------:R1:W3:Y:S02]  /*94d0*/  POPC R53, R33 ;  /* 0x0000002100357309 */ /* 0x0002e40000000000 */
[----:B-1----:R-:W1:Y:S01]  /*94e0*/  LDC.64 R32, c[0x0][0x3d0] ;  /* 0x0000f400ff207b82 */ /* 0x002e620000000a00 */
[----:B---3--:R-:W3:Y:S01]  /*94f0*/  SHFL.DOWN PT, R46, R13, 0x1, R53 ;  /* 0x082000000d2e7989 */ /* 0x008ee200000e0035 */
[----:B------:R-:W-:-:S04]  /*9500*/  ISETP.GE.AND P3, PT, R48, R53, PT ;  /* 0x000000353000720c */ /* 0x000fc80003f66270 */
[----:B---3--:R-:W-:Y:S02]  /*9510*/  SEL R46, R46, RZ, !P3 ;  /* 0x000000ff2e2e7207 */ /* 0x008fe40005800000 */
[----:B------:R-:W-:Y:S01]  /*9520*/  ISETP.GT.AND P3, PT, R18, R53, PT ;  /* 0x000000351200720c */ /* 0x000fe20003f64270 */
[----:B------:R-:W-:Y:S02]  /*9530*/  VIADD R18, R48, 0x4 ;  /* 0x0000000430127836 */ /* 0x000fe40000000000 */
[----:B------:R-:W-:-:S05]  /*9540*/  IMAD.IADD R52, R46, 0x1, R13 ;  /* 0x000000012e347824 */ /* 0x000fca00078e020d */
[----:B------:R-:W3:Y:S02]  /*9550*/  SHFL.DOWN PT, R46, R52, 0x2, R53 ;  /* 0x08400000342e7989 */ /* 0x000ee400000e0035 */
        /* <DEDUP_REMOVED lines=11> */
[----:B-1----:R-:W-:-:S03]  /*9610*/  IADD3 R54, P3, PT, R32, 0x100, RZ ;  /* 0x0000010020367810 */ /* 0x002fc60007f7e0ff */
[----:B------:R-:W-:Y:S02]  /*9620*/  IMAD.IADD R56, R58, 0x1, R13 ;  /* 0x000000013a387824 */ /* 0x000fe400078e020d */
[----:B------:R-:W-:Y:S01]  /*9630*/  IMAD.X R55, RZ, RZ, R33, P3 ;  /* 0x000000ffff377224 */ /* 0x000fe200018e0621 */
[----:B------:R-:W-:Y:S02]  /*9640*/  ISETP.GT.AND P3, PT, R18, R53, PT ;  /* 0x000000351200720c */ /* 0x000fe40003f64270 */
[----:B------:R-:W1:Y:S01]  /*9650*/  S2R R18, SR_TID.X ;  /* 0x0000000000127919 */ /* 0x000e620000002100 */
[----:B------:R-:W3:Y:S02]  /*9660*/  SHFL.DOWN PT, R46, R56, 0x10, R53 ;  /* 0x0a000000382e7989 */ /* 0x000ee400000e0035 */
[----:B---3--:R-:W-:Y:S02]  /*9670*/  SEL R13, R46, RZ, !P3 ;  /* 0x000000ff2e0d7207 */ /* 0x008fe40005800000 */
[----:B------:R-:W-:-:S02]  /*9680*/  VOTE.ALL P3, P5 ;  /* 0x0000000000ff7806 */ /* 0x000fc40002860000 */
[----:B-1----:R-:W-:Y:S01]  /*9690*/  LOP3.LUT R18, RZ, R18, RZ, 0x33, !PT ;  /* 0x00000012ff127212 */ /* 0x002fe200078e33ff */
[----:B------:R-:W-:-:S04]  /*96a0*/  IMAD.IADD R52, R56, 0x1, R13 ;  /* 0x0000000138347824 */ /* 0x000fc800078e020d */
[----:B--2---:R-:W-:-:S07]  /*96b0*/  VIADD R12, R18, UR4 ;  /* 0x00000004120c7c36 */ /* 0x004fce0008000000 */
.L_x_436:
[----:B------:R-:W-:Y:S05]  /*96c0*/  @!P3 BRA `(.L_x_373) ;  /* 0x0000000000ecb947 */ /* 0x000fea0003800000 */
[----:B------:R-:W-:-:S07]  /*96d0*/  IMAD.MOV.U32 R53, RZ, RZ, R12 ;  /* 0x000000ffff357224 */ /* 0x000fce00078e000c */
.L_x_381:
[----:B------:R-:W-:-:S05]  /*96e0*/  IMAD.WIDE R32, R53, 0x8, R54 ;  /* 0x0000000835207825 */ /* 0x000fca00078e0236 */
[----:B------:R-:W2:Y:S01]  /*96f0*/  LD.E.64.STRONG.GPU R12, desc[UR6][R32.64+-0x100] ;  /* 0xffff0006200c7980 */ /* 0x000ea2000c10fb00 */
[----:B------:R-:W-:Y:S05]  /*9700*/  YIELD ;  /* 0x0000000000007946 */ /* 0x000fea0003800000 */
[----:B------:R-:W-:Y:S01]  /*9710*/  UMOV UR4, 0xffffffff ;  /* 0xffffffff00047882 */ /* 0x000fe20000000000 */
[----:B--2---:R-:W-:Y:S02]  /*9720*/  ISETP.NE.AND P3, PT, R12, 0x63, PT ;  /* 0x000000630c00780c */ /* 0x004fe40003f65270 */
[----:B------:R-:W-:Y:S11]  /*9730*/  BRA.DIV UR4, `(.L_x_374) ;  /* 0x00000026042c7947 */ /* 0x000ff6000b800000 */
[----:B------:R-:W-:-:S13]  /*9740*/  VOTE.ANY P3, !P3 ;  /* 0x0000000000ff7806 */ /* 0x000fda0005860100 */
.L_x_439:
[----:B------:R-:W-:Y:S05]  /*9750*/  @!P3 BRA `(.L_x_375) ;  /* 0x000000000038b947 */ /* 0x000fea0003800000 */
.L_x_379:
[----:B------:R-:W-:Y:S05]  /*9760*/  YIELD ;  /* 0x0000000000007946 */ /* 0x000fea0003800000 */
[----:B------:R-:W1:Y:S02]  /*9770*/  LDCU UR4, c[0x0][0x370] ;  /* 0x00006e00ff0477ac */ /* 0x000e640008000800 */
[----:B-1----:R-:W-:-:S09]  /*9780*/  UISETP.GT.U32.AND UP0, UPT, UR4, 0x1f3, UPT ;  /* 0x000001f30400788c */ /* 0x002fd2000bf04070 */
[----:B------:R-:W-:Y:S05]  /*9790*/  BRA.U UP0, `(.L_x_376) ;  /* 0x0000000100087547 */ /* 0x000fea000b800000 */
[----:B------:R1:W-:Y:S06]  /*97a0*/  MEMBAR.SC.CTA ;  /* 0x0000000000007992 */ /* 0x0003ec0000000000 */
[----:B-1----:R-:W-:Y:S05]  /*97b0*/  BRA `(.L_x_377) ;  /* 0x0000000000087947 */ /* 0x002fea0003800000 */
.L_x_376:
[----:B------:R-:W-:Y:S05]  /*97c0*/  NANOSLEEP 0x15e ;  /* 0x0000015e0000795d */ /* 0x000fea0003800000 */
[----:B------:R-:W-:Y:S01]  /*97d0*/  NOP ;  /* 0x0000000000007918 */ /* 0x000fe20000000000 */
.L_x_377:
[----:B------:R-:W2:Y:S01]  /*97e0*/  LD.E.64.STRONG.GPU R12, desc[UR6][R32.64+-0x100] ;  /* 0xffff0006200c7980 */ /* 0x000ea2000c10fb00 */
[----:B------:R-:W-:Y:S01]  /*97f0*/  UMOV UR4, 0xffffffff ;  /* 0xffffffff00047882 */ /* 0x000fe20000000000 */
[----:B--2---:R-:W-:Y:S02]  /*9800*/  ISETP.NE.AND P3, PT, R12, 0x63, PT ;  /* 0x000000630c00780c */ /* 0x004fe40003f65270 */
[----:B------:R-:W-:Y:S11]  /*9810*/  BRA.DIV UR4, `(.L_x_378) ;  /* 0x0000002604147947 */ /* 0x000ff6000b800000 */
[----:B------:R-:W-:-:S13]  /*9820*/  VOTE.ANY P3, !P3 ;  /* 0x0000000000ff7806 */ /* 0x000fda0005860100 */
.L_x_442:
[----:B------:R-:W-:Y:S05]  /*9830*/  @P3 BRA `(.L_x_379) ;  /* 0xfffffffc00c83947 */ /* 0x000fea000383ffff */
.L_x_375:
        /* <DEDUP_REMOVED lines=35> */
.L_x_451:
[----:B------:R-:W-:Y:S05]  /*9a70*/  @P3 BRA `(.L_x_381) ;  /* 0xfffffffc00183947 */ /* 0x000fea000383ffff */
.L_x_373:
[----:B------:R-:W1:Y:S02]  /*9a80*/  S2R R18, SR_TID.X ;  /* 0x0000000000127919 */ /* 0x000e640000002100 */
        /* <DEDUP_REMOVED lines=11> */
[----:B------:R-:W-:-:S04]  /*9b40*/  @!P3 MOV R13, 0x400 ;  /* 0x00000400000db802 */ /* 0x000fc80000000f00 */
[----:B-1----:R-:W-:Y:S01]  /*9b50*/  @!P3 LEA R33, R32, R13, 0x18 ;  /* 0x0000000d2021b211 */ /* 0x002fe200078ec0ff */
[----:B------:R-:W-:Y:S02]  /*9b60*/  IMAD.MOV.U32 R13, RZ, RZ, R49 ;  /* 0x000000ffff0d7224 */ /* 0x000fe400078e0031 */
[----:B------:R-:W-:Y:S02]  /*9b70*/  @!P3 IMAD.MOV.U32 R13, RZ, RZ, R52 ;  /* 0x000000ffff0db224 */ /* 0x000fe400078e0034 */
[----:B------:R2:W-:Y:S05]  /*9b80*/  @!P3 STS [R33+0x50], R52 ;  /* 0x000050342100b388 */ /* 0x0005ea0000000800 */
.L_x_363:
[----:B------:R-:W-:Y:S05]  /*9b90*/  WARPSYNC.ALL ;  /* 0x0000000000007948 */ /* 0x000fea0003800000 */
[----:B------:R-:W-:Y:S01]  /*9ba0*/  ISETP.NE.AND P3, PT, R18, RZ, PT ;  /* 0x000000ff1200720c */ /* 0x000fe20003f65270 */
[----:B------:R-:W1:Y:S08]  /*9bb0*/  S2UR UR5, SR_CgaCtaId ;  /* 0x00000000000579c3 */ /* 0x000e700000008800 */
[----:B------:R-:W-:Y:S06]  /*9bc0*/  BAR.SYNC.DEFER_BLOCKING 0x0 ;  /* 0x0000000000007b1d */ /* 0x000fec0000010000 */
[----:B------:R-:W-:-:S02]  /*9bd0*/  UMOV UR4, 0x400 ;  /* 0x0000040000047882 */ /* 0x000fc40000000000 */
[----:B-1----:R-:W-:-:S06]  /*9be0*/  ULEA UR4, UR5, UR4, 0x18 ;  /* 0x0000000405047291 */ /* 0x002fcc000f8ec0ff */
[----:B--2---:R-:W-:-:S03]  /*9bf0*/  IMAD.U32 R33, RZ, RZ, UR4 ;  /* 0x00000004ff217e24 */ /* 0x004fc6000f8e00ff */
[----:B------:R-:W1:Y:S04]  /*9c00*/  @P3 LDS R12, [UR4+0x50] ;  /* 0x00005004ff0c3984 */ /* 0x000e680008000800 */
[----:B------:R2:W3:Y:S01]  /*9c10*/  LDS R15, [R33+0x6c] ;  /* 0x00006c00210f7984 */ /* 0x0004e20000000800 */
[----:B-1----:R-:W-:-:S03]  /*9c20*/  @P3 IMAD.IADD R13, R13, 0x1, R12 ;  /* 0x000000010d0d3824 */ /* 0x002fc600078e020c */
[----:B------:R2:W1:Y:S04]  /*9c30*/  LDS R12, [R33+0x64] ;  /* 0x00006400210c7984 */ /* 0x0004680000000800 */
.L_x_362:
[----:B------:R-:W-:Y:S01]  /*9c40*/  BAR.SYNC.DEFER_BLOCKING 0x0 ;  /* 0x0000000000007b1d */ /* 0x000fe20000010000 */
[C---:B------:R-:W-:Y:S02]  /*9c50*/  LOP3.LUT P3, RZ, R44.reuse, 0x40, RZ, 0xc0, !PT ;  /* 0x000000402cff7812 */ /* 0x040fe4000786c0ff */
[----:B------:R-:W-:Y:S02]  /*9c60*/  P2R R14, PR, RZ, 0x1 ;  /* 0x00000001ff0e7803 */ /* 0x000fe40000000000 */
[C---:B------:R-:W-:Y:S01]  /*9c70*/  LOP3.LUT P0, RZ, R44.reuse, 0x8000, RZ, 0xc0, !PT ;  /* 0x000080002cff7812 */ /* 0x040fe2000780c0ff */
[----:B------:R-:W-:Y:S01]  /*9c80*/  BSSY.RECONVERGENT B0, `(.L_x_382) ;  /* 0x00000f3000007945 */ /* 0x000fe20003800200 */
[----:B------:R-:W-:Y:S02]  /*9c90*/  P2R R32, PR, RZ, 0x2 ;  /* 0x00000002ff207803 */ /* 0x000fe40000000000 */
[----:B------:R-:W-:Y:S02]  /*9ca0*/  LOP3.LUT P1, RZ, R44, 0x4000, RZ, 0xc0, !PT ;  /* 0x000040002cff7812 */ /* 0x000fe4000782c0ff */
[----:B------:R-:W-:-:S02]  /*9cb0*/  P2R R46, PR, RZ, 0x4 ;  /* 0x00000004ff2e7803 */ /* 0x000fc40000000000 */
        /* <DEDUP_REMOVED lines=16> */
[----:B-1----:R-:W-:-:S12]  /*9dc0*/  IMAD.IADD R14, R13, 0x1, -R12 ;  /* 0x000000010d0e7824 */ /* 0x002fd800078e0a0c */
        /* <DEDUP_REMOVED lines=18> */
[----:B-1----:R-:W-:Y:S01]  /*9ef0*/  @P2 VIADD R7, R14, 0x1 ;  /* 0x000000010e072836 */ /* 0x002fe20000000000 */
[----:B------:R-:W-:Y:S01]  /*9f00*/  LOP3.LUT P1, RZ, R6, 0x80, RZ, 0xc0, !PT ;  /* 0x0000008006ff7812 */ /* 0x000fe2000782c0ff */
[----:B------:R-:W-:Y:S02]  /*9f10*/  @P2 IMAD R13, R14, 0x4, R33 ;  /* 0x000000040e0d2824 */ /* 0x000fe400078e0221 */
[----:B------:R-:W-:Y:S02]  /*9f20*/  @P2 IMAD.MOV.U32 R14, RZ, RZ, R7 ;  /* 0x000000ffff0e2224 */ /* 0x000fe400078e0007 */
[----:B------:R-:W-:Y:S01]  /*9f30*/  @P0 SEL R6, R35, R28, P3 ;  /* 0x0000001c23060207 */ /* 0x000fe20001800000 */
[----:B------:R1:W-:Y:S01]  /*9f40*/  @P2 STS [R13+0x800], R36 ;  /* 0x000800240d002388 */ /* 0x0003e20000000800 */
[C---:B------:R-:W-:Y:S02]  /*9f50*/  @P5 VIADD R7, R14.reuse, 0x1 ;  /* 0x000000010e075836 */ /* 0x040fe40000000000 */
[----:B------:R-:W-:-:S02]  /*9f60*/  @P5 IMAD R30, R14, 0x4, R33 ;  /* 0x000000040e1e5824 */ /* 0x000fc400078e0221 */
[----:B------:R-:W-:-:S03]  /*9f70*/  @P5 IMAD.MOV.U32 R14, RZ, RZ, R7 ;  /* 0x000000ffff0e5224 */ /* 0x000fc600078e0007 */
[----:B------:R-:W-:Y:S01]  /*9f80*/  @P5 STS [R30+0x800], R29 ;  /* 0x0008001d1e005388 */ /* 0x000fe20000000800 */
[----:B------:R-:W-:Y:S01]  /*9f90*/  @P6 VIADD R7, R14, 0x1 ;  /* 0x000000010e076836 */ /* 0x000fe20000000000 */
[----:B------:R-:W-:Y:S01]  /*9fa0*/  LOP3.LUT P5, RZ, R44, 0x100, RZ, 0xc0, !PT ;  /* 0x000001002cff7812 */ /* 0x000fe200078ac0ff */
[----:B----4-:R-:W-:Y:S02]  /*9fb0*/  @P6 IMAD R31, R14, 0x4, R33 ;  /* 0x000000040e1f6824 */ /* 0x010fe400078e0221 */
[----:B------:R-:W-:-:S03]  /*9fc0*/  @P6 IMAD.MOV.U32 R14, RZ, RZ, R7 ;  /* 0x000000ffff0e6224 */ /* 0x000fc600078e0007 */
[----:B------:R-:W-:Y:S01]  /*9fd0*/  @P6 STS [R31+0x800], R34 ;  /* 0x000800221f006388 */ /* 0x000fe20000000800 */
[C---:B-----5:R-:W-:Y:S02]  /*9fe0*/  @P1 IMAD R32, R14.reuse, 0x4, R33 ;  /* 0x000000040e201824 */ /* 0x060fe400078e0221 */
        /* <DEDUP_REMOVED lines=9> */
[----:B------:R-:W-:Y:S01]  /*a080*/  @P1 VIADD R5, R14, 0x1 ;  /* 0x000000010e051836 */ /* 0x000fe20000000000 */
[----:B------:R-:W-:Y:S01]  /*a090*/  @P2 SEL R4, R26, R25, P5 ;  /* 0x000000191a042207 */ /* 0x000fe20002800000 */
[----:B-1----:R-:W-:Y:S02]  /*a0a0*/  @P1 IMAD R13, R14, 0x4, R33 ;  /* 0x000000040e0d1824 */ /* 0x002fe400078e0221 */
[----:B------:R-:W-:-:S03]  /*a0b0*/  @P1 IMAD.MOV.U32 R14, RZ, RZ, R5 ;  /* 0x000000ffff0e1224 */ /* 0x000fc600078e0005 */
[----:B------:R1:W-:Y:S01]  /*a0c0*/  @P1 STS [R13+0x800], R24 ;  /* 0x000800180d001388 */ /* 0x0003e20000000800 */
[----:B------:R-:W-:Y:S01]  /*a0d0*/  @P2 VIADD R5, R14, 0x1 ;  /* 0x000000010e052836 */ /* 0x000fe20000000000 */
[----:B------:R-:W-:Y:S01]  /*a0e0*/  LOP3.LUT P1, RZ, R44, 0x4, RZ, 0xc0, !PT ;  /* 0x000000042cff7812 */ /* 0x000fe2000782c0ff */
[----:B------:R-:W-:Y:S02]  /*a0f0*/  @P2 IMAD R25, R14, 0x4, R33 ;  /* 0x000000040e192824 */ /* 0x000fe400078e0221 */
[----:B------:R-:W-:-:S03]  /*a100*/  @P2 IMAD.MOV.U32 R14, RZ, RZ, R5 ;  /* 0x000000ffff0e2224 */ /* 0x000fc600078e0005 */
[----:B------:R5:W-:Y:S01]  /*a110*/  @P2 STS [R25+0x800], R4 ;  /* 0x0008000419002388 */ /* 0x000be20000000800 */
[----:B------:R-:W-:Y:S01]  /*a120*/  LOP3.LUT P2, RZ, R44, 0x80, RZ, 0xc0, !PT ;  /* 0x000000802cff7812 */ /* 0x000fe2000784c0ff */
[C---:B------:R-:W-:Y:S02]  /*a130*/  @P3 VIADD R5, R14.reuse, 0x1 ;  /* 0x000000010e053836 */ /* 0x040fe40000000000 */
[----:B----4-:R-:W-:Y:S01]  /*a140*/  @P3 IMAD R6, R14, 0x4, R33 ;  /* 0x000000040e063824 */ /* 0x010fe200078e0221 */
[----:B------:R-:W-:Y:S01]  /*a150*/  R2P PR, R3.B1, 0x60 ;  /* 0x0000006003007804 */ /* 0x000fe20000001000 */
[----:B------:R-:W-:Y:S01]  /*a160*/  @P3 IMAD.MOV.U32 R14, RZ, RZ, R5 ;  /* 0x000000ffff0e3224 */ /* 0x000fe200078e0005 */
[----:B------:R-:W-:Y:S02]  /*a170*/  LOP3.LUT P0, RZ, R2, 0x8000, RZ, 0xc0, !PT ;  /* 0x0000800002ff7812 */ /* 0x000fe4000780c0ff */
[----:B------:R4:W-:Y:S01]  /*a180*/  @P3 STS [R6+0x800], R21 ;  /* 0x0008001506003388 */ /* 0x0009e20000000800 */
[----:B------:R-:W-:Y:S01]  /*a190*/  @P4 VIADD R3, R14, 0x1 ;  /* 0x000000010e034836 */ /* 0x000fe20000000000 */
[----:B------:R-:W-:Y:S01]  /*a1a0*/  LOP3.LUT P3, RZ, R2, 0x10000, RZ, 0xc0, !PT ;  /* 0x0001000002ff7812 */ /* 0x000fe2000786c0ff */
[----:B-1----:R-:W-:-:S02]  /*a1b0*/  @P4 IMAD R24, R14, 0x4, R33 ;  /* 0x000000040e184824 */ /* 0x002fc400078e0221 */
[----:B------:R-:W-:-:S04]  /*a1c0*/  @P4 IMAD.MOV.U32 R14, RZ, RZ, R3 ;  /* 0x000000ffff0e4224 */ /* 0x000fc800078e0003 */
[----:B------:R-:W-:Y:S01]  /*a1d0*/  @P5 VIADD R3, R14, 0x1 ;  /* 0x000000010e035836 */ /* 0x000fe20000000000 */
[----:B------:R-:W-:Y:S01]  /*a1e0*/  @P6 SEL R2, R20, R19, P1 ;  /* 0x0000001314026207 */ /* 0x000fe20000800000 */
[----:B------:R-:W-:Y:S02]  /*a1f0*/  @P5 IMAD R26, R14, 0x4, R33 ;  /* 0x000000040e1a5824 */ /* 0x000fe400078e0221 */
[----:B------:R-:W-:Y:S01]  /*a200*/  @P5 IMAD.MOV.U32 R14, RZ, RZ, R3 ;  /* 0x000000ffff0e5224 */ /* 0x000fe200078e0003 */
[----:B------:R-:W-:-:S03]  /*a210*/  @P4 SEL R3, R23, R22, P2 ;  /* 0x0000001617034207 */ /* 0x000fc60001000000 */
[C---:B-----5:R-:W-:Y:S02]  /*a220*/  @P6 VIADD R4, R14.reuse, 0x1 ;  /* 0x000000010e046836 */ /* 0x060fe40000000000 */
[--C-:B------:R-:W-:Y:S01]  /*a230*/  @P6 IMAD R5, R14, 0x4, R33.reuse ;  /* 0x000000040e056824 */ /* 0x100fe200078e0221 */
[----:B------:R1:W-:Y:S01]  /*a240*/  @P4 STS [R24+0x800], R3 ;  /* 0x0008000318004388 */ /* 0x0003e20000000800 */
[----:B------:R-:W-:Y:S01]  /*a250*/  @P6 IMAD.MOV.U32 R14, RZ, RZ, R4 ;  /* 0x000000ffff0e6224 */ /* 0x000fe200078e0004 */
[----:B------:R-:W-:Y:S02]  /*a260*/  LOP3.LUT P4, RZ, R44, 0x2, RZ, 0xc0, !PT ;  /* 0x000000022cff7812 */ /* 0x000fe4000788c0ff */
[----:B------:R1:W-:Y:S01]  /*a270*/  @P5 STS [R26+0x800], R17 ;  /* 0x000800111a005388 */ /* 0x0003e20000000800 */
[----:B------:R-:W-:Y:S01]  /*a280*/  @P0 VIADD R4, R14, 0x1 ;  /* 0x000000010e040836 */ /* 0x000fe20000000000 */
[----:B------:R-:W-:Y:S01]  /*a290*/  R2P PR, R0.B2, 0x6 ;  /* 0x0000000600007804 */ /* 0x000fe20000002000 */
[----:B------:R-:W-:Y:S01]  /*a2a0*/  @P0 IMAD R7, R14, 0x4, R33 ;  /* 0x000000040e070824 */ /* 0x000fe200078e0221 */
[----:B------:R1:W-:Y:S01]  /*a2b0*/  @P6 STS [R5+0x800], R2 ;  /* 0x0008000205006388 */ /* 0x0003e20000000800 */
[----:B------:R-:W-:Y:S01]  /*a2c0*/  @P0 IMAD.MOV.U32 R14, RZ, RZ, R4 ;  /* 0x000000ffff0e0224 */ /* 0x000fe200078e0004 */
[----:B------:R-:W-:-:S02]  /*a2d0*/  @P3 SEL R11, R16, R11, P4 ;  /* 0x0000000b100b3207 */ /* 0x000fc40002000000 */
[----:B------:R1:W-:Y:S01]  /*a2e0*/  @P0 STS [R7+0x800], R10 ;  /* 0x0008000a07000388 */ /* 0x0003e20000000800 */
[----:B0-----:R-:W-:Y:S01]  /*a2f0*/  @P3 VIADD R0, R14, 0x1 ;  /* 0x000000010e003836 */ /* 0x001fe20000000000 */
[----:B---3--:R-:W-:Y:S01]  /*a300*/  ISETP.GE.AND P0, PT, R18, R15, PT ;  /* 0x0000000f1200720c */ /* 0x008fe20003f06270 */
[----:B------:R-:W-:Y:S02]  /*a310*/  @P3 IMAD R4, R14, 0x4, R33 ;  /* 0x000000040e043824 */ /* 0x000fe400078e0221 */
[----:B------:R-:W-:-:S03]  /*a320*/  @P3 IMAD.MOV.U32 R14, RZ, RZ, R0 ;  /* 0x000000ffff0e3224 */ /* 0x000fc600078e0000 */
[----:B------:R0:W-:Y:S01]  /*a330*/  @P3 STS [R4+0x800], R11 ;  /* 0x0008000b04003388 */ /* 0x0001e20000000800 */
[C---:B------:R-:W-:Y:S02]  /*a340*/  @P1 VIADD R0, R14.reuse, 0x1 ;  /* 0x000000010e001836 */ /* 0x040fe40000000000 */
[----:B----4-:R-:W-:Y:S02]  /*a350*/  @P1 IMAD R6, R14, 0x4, R33 ;  /* 0x000000040e061824 */ /* 0x010fe400078e0221 */
[----:B------:R-:W-:-:S03]  /*a360*/  @P1 IMAD.MOV.U32 R14, RZ, RZ, R0 ;  /* 0x000000ffff0e1224 */ /* 0x000fc600078e0000 */
[----:B------:R0:W-:Y:S01]  /*a370*/  @P1 STS [R6+0x800], R9 ;  /* 0x0008000906001388 */ /* 0x0001e20000000800 */
[----:B-1----:R-:W-:-:S05]  /*a380*/  @P2 IMAD R3, R14, 0x4, R33 ;  /* 0x000000040e032824 */ /* 0x002fca00078e0221 */
[----:B------:R0:W-:Y:S01]  /*a390*/  @P2 STS [R3+0x800], R8 ;  /* 0x0008000803002388 */ /* 0x0001e20000000800 */
[----:B------:R-:W-:Y:S06]  /*a3a0*/  BAR.SYNC.DEFER_BLOCKING 0x0 ;  /* 0x0000000000007b1d */ /* 0x000fec0000010000 */
[----:B------:R-:W-:Y:S05]  /*a3b0*/  @P0 BRA `(.L_x_383) ;  /* 0x0000000400fc0947 */ /* 0x000fea0003800000 */
[----:B------:R-:W-:Y:S01]  /*a3c0*/  LOP3.LUT R2, RZ, R18, RZ, 0x33, !PT ;  /* 0x00000012ff027212 */ /* 0x000fe200078e33ff */
[----:B------:R-:W-:Y:S04]  /*a3d0*/  BSSY.RECONVERGENT B1, `(.L_x_384) ;  /* 0x0000019000017945 */ /* 0x000fe80003800200 */
[----:B------:R-:W-:-:S05]  /*a3e0*/  IMAD.IADD R2, R2, 0x1, R15 ;  /* 0x0000000102027824 */ /* 0x000fca00078e020f */
[C---:B------:R-:W-:Y:S02]  /*a3f0*/  LOP3.LUT R0, R2.reuse, 0x600, RZ, 0xc0, !PT ;  /* 0x0000060002007812 */ /* 0x040fe400078ec0ff */
[----:B------:R-:W-:Y:S02]  /*a400*/  ISETP.GE.U32.AND P1, PT, R2, 0x600, PT ;  /* 0x000006000200780c */ /* 0x000fe40003f26070 */
[----:B------:R-:W-:Y:S01]  /*a410*/  ISETP.NE.AND P0, PT, R0, 0x600, PT ;  /* 0x000006000000780c */ /* 0x000fe20003f05270 */
[----:B------:R-:W-:-:S12]  /*a420*/  IMAD.MOV.U32 R0, RZ, RZ, R18 ;  /* 0x000000ffff007224 */ /* 0x000fd800078e0012 */
[----:B------:R-:W-:Y:S05]  /*a430*/  @!P0 BRA `(.L_x_385) ;  /* 0x0000000000488947 */ /* 0x000fea0003800000 */
[----:B0-----:R-:W0:Y:S01]  /*a440*/  LDC.64 R4, c[0x0][0x3a8] ;  /* 0x0000ea00ff047b82 */ /* 0x001e220000000a00 */
[----:B------:R-:W-:Y:S01]  /*a450*/  LEA.HI R0, R2, 0x1, RZ, 0x17 ;  /* 0x0000000102007811 */ /* 0x000fe200078fb8ff */
[C---:B------:R-:W-:Y:S02]  /*a460*/  IMAD R6, R18.reuse, 0x4, R33 ;  /* 0x0000000412067824 */ /* 0x040fe400078e0221 */
[----:B------:R-:W-:Y:S02]  /*a470*/  IMAD.IADD R7, R18, 0x1, R12 ;  /* 0x0000000112077824 */ /* 0x000fe400078e020c */
[C---:B------:R-:W-:Y:S01]  /*a480*/  IMAD.SHL.U32 R2, R0.reuse, 0x200, RZ ;  /* 0x0000020000027824 */ /* 0x040fe200078e00ff */
[----:B------:R-:W-:Y:S01]  /*a490*/  LOP3.LUT R0, R0, 0x3, RZ, 0xc0, !PT ;  /* 0x0000000300007812 */ /* 0x000fe200078ec0ff */
[----:B------:R-:W-:-:S03]  /*a4a0*/  VIADD R6, R6, 0x800 ;  /* 0x0000080006067836 */ /* 0x000fc60000000000 */
[----:B------:R-:W-:Y:S01]  /*a4b0*/  LOP3.LUT R3, R2, 0x600, RZ, 0xc0, !PT ;  /* 0x0000060002037812 */ /* 0x000fe200078ec0ff */
[----:B------:R-:W-:-:S04]  /*a4c0*/  IMAD.MOV R8, RZ, RZ, -R0 ;  /* 0x000000ffff087224 */ /* 0x000fc800078e0a00 */
[----:B------:R-:W-:-:S07]  /*a4d0*/  IMAD.IADD R0, R3, 0x1, R18 ;  /* 0x0000000103007824 */ /* 0x000fce00078e0212 */
.L_x_386:
[----:B-1----:R1:W3:Y:S01]  /*a4e0*/  LDS R9, [R6] ;  /* 0x0000000006097984 */ /* 0x0022e20000000800 */
[----:B0-----:R-:W-:-:S04]  /*a4f0*/  IMAD.WIDE R2, R7, 0x4, R4 ;  /* 0x0000000407027825 */ /* 0x001fc800078e0204 */
[----:B------:R-:W-:Y:S02]  /*a500*/  VIADD R8, R8, 0x1 ;  /* 0x0000000108087836 */ /* 0x000fe40000000000 */
[----:B------:R-:W-:Y:S02]  /*a510*/  VIADD R7, R7, 0x200 ;  /* 0x0000020007077836 */ /* 0x000fe40000000000 */
[----:B-1----:R-:W-:Y:S01]  /*a520*/  VIADD R6, R6, 0x800 ;  /* 0x0000080006067836 */ /* 0x002fe20000000000 */
[----:B------:R-:W-:Y:S01]  /*a530*/  ISETP.NE.AND P0, PT, R8, RZ, PT ;  /* 0x000000ff0800720c */ /* 0x000fe20003f05270 */
[----:B---3--:R1:W-:-:S12]  /*a540*/  STG.E desc[UR6][R2.64], R9 ;  /* 0x0000000902007986 */ /* 0x0083d8000c101906 */
[----:B------:R-:W-:Y:S05]  /*a550*/  @P0 BRA `(.L_x_386) ;  /* 0xfffffffc00e00947 */ /* 0x000fea000383ffff */
.L_x_385:
[----:B------:R-:W-:Y:S05]  /*a560*/  BSYNC.RECONVERGENT B1 ;  /* 0x0000000000017941 */ /* 0x000fea0003800200 */
.L_x_384:
[----:B------:R-:W-:Y:S05]  /*a570*/  @!P1 BRA `(.L_x_383) ;  /* 0x00000004008c9947 */ /* 0x000fea0003800000 */
[----:B------:R-:W3:Y:S01]  /*a580*/  LDCU.64 UR4, c[0x0][0x3a8] ;  /* 0x00007500ff0477ac */ /* 0x000ee20008000a00 */
[----:B-1----:R-:W-:Y:S01]  /*a590*/  IMAD.IADD R2, R15, 0x1, -R0 ;  /* 0x000000010f027824 */ /* 0x002fe200078e0a00 */
[----:B------:R-:W-:Y:S01]  /*a5a0*/  BSSY.RECONVERGENT B1, `(.L_x_387) ;  /* 0x0000039000017945 */ /* 0x000fe20003800200 */
[C---:B--2---:R-:W-:Y:S01]  /*a5b0*/  IMAD R33, R0.reuse, 0x4, R33 ;  /* 0x0000000400217824 */ /* 0x044fe200078e0221 */
[----:B------:R-:W-:Y:S01]  /*a5c0*/  PLOP3.LUT P0, PT, PT, PT, PT, 0x80, 0x8 ;  /* 0x000000000008781c */ /* 0x000fe20003f0f070 */
[----:B------:R-:W-:Y:S01]  /*a5d0*/  IMAD.IADD R13, R0, 0x1, R12 ;  /* 0x00000001000d7824 */ /* 0x000fe200078e020c */
[----:B------:R-:W-:Y:S01]  /*a5e0*/  ISETP.GT.AND P1, PT, R2, 0x1800, PT ;  /* 0x000018000200780c */ /* 0x000fe20003f24270 */
[----:B------:R-:W-:Y:S01]  /*a5f0*/  VIADD R33, R33, 0x2000 ;  /* 0x0000200021217836 */ /* 0x000fe20000000000 */
[----:B---3--:R-:W-:-:S04]  /*a600*/  UIADD3 UR4, UP0, UPT, UR4, 0x1000, URZ ;  /* 0x0000100004047890 */ /* 0x008fc8000ff1e0ff */
[----:B------:R-:W-:Y:S02]  /*a610*/  UIADD3.X UR5, UPT, UPT, URZ, UR5, URZ, UP0, !UPT ;  /* 0x00000005ff057290 */ /* 0x000fe400087fe4ff */
[----:B------:R-:W-:-:S04]  /*a620*/  IMAD.U32 R2, RZ, RZ, UR4 ;  /* 0x00000004ff027e24 */ /* 0x000fc8000f8e00ff */
[----:B0-----:R-:W-:Y:S01]  /*a630*/  IMAD.U32 R3, RZ, RZ, UR5 ;  /* 0x00000005ff037e24 */ /* 0x001fe2000f8e00ff */
[----:B------:R-:W-:Y:S06]  /*a640*/  @!P1 BRA `(.L_x_388) ;  /* 0x0000000000b89947 */ /* 0x000fec0003800000 */
[----:B------:R-:W-:Y:S01]  /*a650*/  PLOP3.LUT P0, PT, PT, PT, PT, 0x8, 0x80 ;  /* 0x000000000080781c */ /* 0x000fe20003f0e170 */
[----:B------:R-:W-:-:S12]  /*a660*/  VIADD R51, R15, 0xffffe800 ;  /* 0xffffe8000f337836 */ /* 0x000fd80000000000 */
.L_x_389:
        /* <DEDUP_REMOVED lines=44> */
.L_x_388:
[----:B------:R-:W-:Y:S05]  /*a930*/  BSYNC.RECONVERGENT B1 ;  /* 0x0000000000017941 */ /* 0x000fea0003800200 */
.L_x_387:
        /* <DEDUP_REMOVED lines=27> */
.L_x_391:
[----:B------:R-:W-:Y:S05]  /*aaf0*/  BSYNC.RECONVERGENT B1 ;  /* 0x0000000000017941 */ /* 0x000fea0003800200 */
.L_x_390:
[----:B------:R-:W-:-:S13]  /*ab00*/  ISETP.LT.OR P0, PT, R0, R15, P0 ;  /* 0x0000000f0000720c */ /* 0x000fda0000701670 */
[----:B------:R-:W-:Y:S05]  /*ab10*/  @!P0 BRA `(.L_x_383) ;  /* 0x0000000000248947 */ /* 0x000fea0003800000 */
[----:B0-----:R-:W0:Y:S01]  /*ab20*/  LDS R5, [R33+-0x1800] ;  /* 0xffe8000021057984 */ /* 0x001e220000000800 */
[----:B------:R-:W-:-:S03]  /*ab30*/  IMAD.WIDE R2, R13, 0x4, R2 ;  /* 0x000000040d027825 */ /* 0x000fc600078e0202 */
[----:B------:R-:W1:Y:S04]  /*ab40*/  LDS R7, [R33+-0x1000] ;  /* 0xfff0000021077984 */ /* 0x000e680000000800 */
[----:B------:R-:W2:Y:S04]  /*ab50*/  LDS R9, [R33+-0x800] ;  /* 0xfff8000021097984 */ /* 0x000ea80000000800 */
[----:B------:R-:W3:Y:S04]  /*ab60*/  LDS R11, [R33] ;  /* 0x00000000210b7984 */ /* 0x000ee80000000800 */
[----:B0-----:R4:W-:Y:S04]  /*ab70*/  STG.E desc[UR6][R2.64+-0x1000], R5 ;  /* 0xfff0000502007986 */ /* 0x0019e8000c101906 */
[----:B-1----:R4:W-:Y:S04]  /*ab80*/  STG.E desc[UR6][R2.64+-0x800], R7 ;  /* 0xfff8000702007986 */ /* 0x0029e8000c101906 */
[----:B--2---:R4:W-:Y:S04]  /*ab90*/  STG.E desc[UR6][R2.64], R9 ;  /* 0x0000000902007986 */ /* 0x0049e8000c101906 */
[----:B---3--:R4:W-:Y:S02]  /*aba0*/  STG.E desc[UR6][R2.64+0x800], R11 ;  /* 0x0008000b02007986 */ /* 0x0089e4000c101906 */
.L_x_383:
[----:B------:R-:W-:Y:S05]  /*abb0*/  BSYNC.RECONVERGENT B0 ;  /* 0x0000000000007941 */ /* 0x000fea0003800200 */
.L_x_382:
[----:B------:R-:W-:-:S13]  /*abc0*/  ISETP.NE.AND P0, PT, R18, RZ, PT ;  /* 0x000000ff1200720c */ /* 0x000fda0003f05270 */
[----:B------:R-:W-:Y:S05]  /*abd0*/  @P0 EXIT ;  /* 0x000000000000094d */ /* 0x000fea0003800000 */
[----:B01--4-:R-:W0:Y:S01]  /*abe0*/  LDC.64 R2, c[0x0][0x3c8] ;  /* 0x0000f200ff027b82 */ /* 0x013e220000000a00 */
[----:B------:R-:W-:-:S05]  /*abf0*/  IMAD.IADD R12, R12, 0x1, R15 ;  /* 0x000000010c0c7824 */ /* 0x000fca00078e020f */
[----:B------:R-:W-:-:S05]  /*ac00*/  SHF.R.S32.HI R13, RZ, 0x1f, R12 ;  /* 0x0000001fff0d7819 */ /* 0x000fca000001140c */
[----:B0-----:R-:W-:Y:S01]  /*ac10*/  STG.E.64 desc[UR6][R2.64], R12 ;  /* 0x0000000c02007986 */ /* 0x001fe2000c101b06 */
[----:B------:R-:W-:Y:S05]  /*ac20*/  EXIT ;  /* 0x000000000000794d */ /* 0x000fea0003800000 */
.L_x_281:
[----:B------:R-:W-:Y:S01]  /*ac30*/  BSSY B1, `(.L_x_392) ;  /* 0x0000006000017945 */ /* 0x000fe20003800000 */
[----:B------:R-:W-:Y:S01]  /*ac40*/  PLOP3.LUT P3, PT, P3, PT, PT, 0x8, 0x80 ;  /* 0x000000000080781c */ /* 0x000fe20001f6e170 */
[----:B------:R-:W-:-:S12]  /*ac50*/  IMAD.MOV.U32 R18, RZ, RZ, -0x1 ;  /* 0xffffffffff127424 */ /* 0x000fd800078e00ff */
[----:B0-----:R-:W-:Y:S05]  /*ac60*/  WARPSYNC.COLLECTIVE R18, `(.L_x_393) ;  /* 0x0000000012087348 */ /* 0x001fea0003c00000 */
[----:B------:R-:W-:Y:S01]  /*ac70*/  VOTE.ANY P3, P3 ;  /* 0x0000000000ff7806 */ /* 0x000fe20001860100 */
[----:B0-----:R-:W-:-:S12]  /*ac80*/  ENDCOLLECTIVE ;  /* 0x000000000000791b */ /* 0x001fd80003800000 */
.L_x_393:
[----:B------:R-:W-:Y:S05]  /*ac90*/  BSYNC B1 ;  /* 0x0000000000017941 */ /* 0x000fea0003800000 */
.L_x_392:
[----:B------:R-:W-:Y:S05]  /*aca0*/  BRA `(.L_x_394) ;  /* 0xffffff8c00b07947 */ /* 0x000fea000383ffff */
.L_x_285:
[----:B------:R-:W-:Y:S01]  /*acb0*/  BSSY B1, `(.L_x_395) ;  /* 0x0000006000017945 */ /* 0x000fe20003800000 */
[----:B------:R-:W-:Y:S01]  /*acc0*/  PLOP3.LUT P3, PT, P3, PT, PT, 0x8, 0x80 ;  /* 0x000000000080781c */ /* 0x000fe20001f6e170 */
[----:B------:R-:W-:-:S12]  /*acd0*/  IMAD.MOV.U32 R18, RZ, RZ, -0x1 ;  /* 0xffffffffff127424 */ /* 0x000fd800078e00ff */
[----:B0-----:R-:W-:Y:S05]  /*ace0*/  WARPSYNC.COLLECTIVE R18, `(.L_x_396) ;  /* 0x0000000012087348 */ /* 0x001fea0003c00000 */
[----:B------:R-:W-:Y:S01]  /*acf0*/  VOTE.ANY P3, P3 ;  /* 0x0000000000ff7806 */ /* 0x000fe20001860100 */
[----:B0-----:R-:W-:-:S12]  /*ad00*/  ENDCOLLECTIVE ;  /* 0x000000000000791b */ /* 0x001fd80003800000 */
.L_x_396:
[----:B------:R-:W-:Y:S05]  /*ad10*/  BSYNC B1 ;  /* 0x0000000000017941 */ /* 0x000fea0003800000 */
.L_x_395:
[----:B------:R-:W-:Y:S05]  /*ad20*/  BRA `(.L_x_397) ;  /* 0xffffff8c00c47947 */ /* 0x000fea000383ffff */
.L_x_287:
[----:B------:R-:W-:Y:S01]  /*ad30*/  BSSY B1, `(.L_x_398) ;  /* 0x0000007000017945 */ /* 0x000fe20003800000 */
[----:B------:R-:W-:Y:S01]  /*ad40*/  ISETP.NE.AND P5, PT, R16, 0x65, PT ;  /* 0x000000651000780c */ /* 0x000fe20003fa5270 */
[----:B------:R-:W-:Y:S01]  /*ad50*/  IMAD.MOV.U32 R18, RZ, RZ, -0x1 ;  /* 0xffffffffff127424 */ /* 0x000fe200078e00ff */
[----:B------:R-:W-:-:S13]  /*ad60*/  PLOP3.LUT P3, PT, P3, PT, PT, 0x8, 0x80 ;  /* 0x000000000080781c */ /* 0x000fda0001f6e170 */
[----:B0-----:R-:W-:Y:S05]  /*ad70*/  WARPSYNC.COLLECTIVE R18, `(.L_x_399) ;  /* 0x0000000012087348 */ /* 0x001fea0003c00000 */
[----:B------:R-:W-:Y:S01]  /*ad80*/  VOTE.ANY R18, PT, P3 ;  /* 0x0000000000127806 */ /* 0x000fe200018e0100 */
[----:B0-----:R-:W-:Y:S06]  /*ad90*/  ENDCOLLECTIVE ;  /* 0x000000000000791b */ /* 0x001fec0003800000 */
.L_x_399:
[----:B------:R-:W-:Y:S05]  /*ada0*/  BSYNC B1 ;  /* 0x0000000000017941 */ /* 0x000fea0003800000 */
.L_x_398:
[----:B------:R-:W0:Y:S01]  /*adb0*/  S2R R49, SR_GEMASK ;  /* 0x0000000000317919 */ /* 0x000e220000003c00 */
[----:B------:R-:W-:Y:S02]  /*adc0*/  IMAD.MOV.U32 R47, RZ, RZ, R17 ;  /* 0x000000ffff2f7224 */ /* 0x000fe400078e0011 */
[----:B------:R-:W-:Y:S01]  /*add0*/  IMAD.MOV.U32 R32, RZ, RZ, 0x1 ;  /* 0x00000001ff207424 */ /* 0x000fe200078e00ff */
[----:B0-----:R-:W-:-:S05]  /*ade0*/  LOP3.LUT R18, R18, 0x80000000, R49, 0xec, !PT ;  /* 0x8000000012127812 */ /* 0x001fca00078eec31 */
[----:B------:R-:W-:-:S05]  /*adf0*/  VIADD R33, R18, 0xffffffff ;  /* 0xffffffff12217836 */ /* 0x000fca0000000000 */
[----:B------:R-:W-:Y:S01]  /*ae00*/  LOP3.LUT R56, R18, R33, RZ, 0xc, !PT ;  /* 0x0000002112387212 */ /* 0x000fe200078e0cff */
[----:B------:R-:W-:-:S05]  /*ae10*/  IMAD.MOV.U32 R18, RZ, RZ, -0x1 ;  /* 0xffffffffff127424 */ /* 0x000fca00078e00ff */
[----:B------:R-:W0:Y:S02]  /*ae20*/  POPC R56, R56 ;  /* 0x0000003800387309 */ /* 0x000e240000000000 */
[----:B0-----:R-:W-:-:S07]  /*ae30*/  IMAD.MOV.U32 R33, RZ, RZ, R56 ;  /* 0x000000ffff217224 */ /* 0x001fce00078e0038 */
[----:B------:R-:W-:Y:S05]  /*ae40*/  WARPSYNC.COLLECTIVE R18, `(.L_x_400) ;  /* 0x0000000012087348 */ /* 0x000fea0003c00000 */
[----:B------:R0:W1:Y:S02]  /*ae50*/  SHFL.DOWN P3, R46, R47, R32, R33 ;  /* 0x080000202f2e7389 */ /* 0x0000640000060021 */
[----:B01----:R-:W-:Y:S05]  /*ae60*/  ENDCOLLECTIVE ;  /* 0x000000000000791b */ /* 0x003fea0003800000 */
.L_x_400:
[----:B------:R-:W-:Y:S01]  /*ae70*/  IMAD.MOV.U32 R32, RZ, RZ, 0x2 ;  /* 0x00000002ff207424 */ /* 0x000fe200078e00ff */
[----:B------:R-:W-:-:S04]  /*ae80*/  ISETP.GE.AND P3, PT, R45, R56, PT ;  /* 0x000000382d00720c */ /* 0x000fc80003f66270 */
[----:B------:R-:W-:-:S05]  /*ae90*/  SEL R46, R46, RZ, !P3 ;  /* 0x000000ff2e2e7207 */ /* 0x000fca0005800000 */
[----:B------:R-:W-:Y:S02]  /*aea0*/  IMAD.IADD R53, R46, 0x1, R17 ;  /* 0x000000012e357824 */ /* 0x000fe400078e0211 */
[----:B------:R-:W-:Y:S02]  /*aeb0*/  VIADD R17, R45, 0x2 ;  /* 0x000000022d117836 */ /* 0x000fe40000000000 */
[----:B------:R-:W-:-:S03]  /*aec0*/  IMAD.MOV.U32 R47, RZ, RZ, R53 ;  /* 0x000000ffff2f7224 */ /* 0x000fc600078e0035 */
[----:B------:R-:W-:Y:S01]  /*aed0*/  ISETP.GT.AND P6, PT, R17, R56, PT ;  /* 0x000000381100720c */ /* 0x000fe20003fc4270 */
[----:B------:R-:W-:-:S12]  /*aee0*/  VIADD R17, R45, 0x4 ;  /* 0x000000042d117836 */ /* 0x000fd80000000000 */
[----:B------:R-:W-:Y:S05]  /*aef0*/  WARPSYNC.COLLECTIVE R18, `(.L_x_401) ;  /* 0x0000000012087348 */ /* 0x000fea0003c00000 */
[----:B------:R0:W1:Y:S02]  /*af00*/  SHFL.DOWN P3, R46, R47, R32, R33 ;  /* 0x080000202f2e7389 */ /* 0x0000640000060021 */
[----:B01----:R-:W-:Y:S05]  /*af10*/  ENDCOLLECTIVE ;  /* 0x000000000000791b */ /* 0x003fea0003800000 */
.L_x_401:
[----:B------:R-:W-:Y:S01]  /*af20*/  IMAD.MOV.U32 R32, RZ, RZ, 0x4 ;  /* 0x00000004ff207424 */ /* 0x000fe200078e00ff */
[----:B------:R-:W-:Y:S02]  /*af30*/  SEL R46, R46, RZ, !P6 ;  /* 0x000000ff2e2e7207 */ /* 0x000fe40007000000 */
[----:B------:R-:W-:-:S03]  /*af40*/  ISETP.GT.AND P6, PT, R17, R56, PT ;  /* 0x000000381100720c */ /* 0x000fc60003fc4270 */
[----:B------:R-:W-:Y:S02]  /*af50*/  IMAD.IADD R55, R53, 0x1, R46 ;  /* 0x0000000135377824 */ /* 0x000fe400078e022e */
[----:B------:R-:W-:Y:S02]  /*af60*/  VIADD R53, R45, 0x8 ;  /* 0x000000082d357836 */ /* 0x000fe40000000000 */
[----:B------:R-:W-:-:S07]  /*af70*/  IMAD.MOV.U32 R47, RZ, RZ, R55 ;  /* 0x000000ffff2f7224 */ /* 0x000fce00078e0037 */
[----:B------:R-:W-:Y:S05]  /*af80*/  WARPSYNC.COLLECTIVE R18, `(.L_x_402) ;  /* 0x0000000012087348 */ /* 0x000fea0003c00000 */
[----:B------:R0:W1:Y:S02]  /*af90*/  SHFL.DOWN P3, R46, R47, R32, R33 ;  /* 0x080000202f2e7389 */ /* 0x0000640000060021 */
[----:B01----:R-:W-:Y:S05]  /*afa0*/  ENDCOLLECTIVE ;  /* 0x000000000000791b */ /* 0x003fea0003800000 */
.L_x_402:
[----:B------:R-:W-:Y:S01]  /*afb0*/  IMAD.MOV.U32 R32, RZ, RZ, 0x8 ;  /* 0x00000008ff207424 */ /* 0x000fe200078e00ff */
[----:B------:R-:W-:Y:S02]  /*afc0*/  SEL R46, R46, RZ, !P6 ;  /* 0x000000ff2e2e7207 */ /* 0x000fe40007000000 */
[----:B------:R-:W-:-:S03]  /*afd0*/  ISETP.GT.AND P6, PT, R53, R56, PT ;  /* 0x000000383500720c */ /* 0x000fc60003fc4270 */
[----:B------:R-:W-:-:S04]  /*afe0*/  IMAD.IADD R17, R55, 0x1, R46 ;  /* 0x0000000137117824 */ /* 0x000fc800078e022e */
[----:B------:R-:W-:-:S07]  /*aff0*/  IMAD.MOV.U32 R47, RZ, RZ, R17 ;  /* 0x000000ffff2f7224 */ /* 0x000fce00078e0011 */
[----:B------:R-:W-:Y:S05]  /*b000*/  WARPSYNC.COLLECTIVE R18, `(.L_x_403) ;  /* 0x0000000012087348 */ /* 0x000fea0003c00000 */
[----:B------:R0:W1:Y:S02]  /*b010*/  SHFL.DOWN P3, R46, R47, R32, R33 ;  /* 0x080000202f2e7389 */ /* 0x0000640000060021 */
[----:B01----:R-:W-:Y:S05]  /*b020*/  ENDCOLLECTIVE ;  /* 0x000000000000791b */ /* 0x003fea0003800000 */
.L_x_403:
[----:B------:R-:W-:Y:S01]  /*b030*/  IMAD.MOV.U32 R32, RZ, RZ, 0x10 ;  /* 0x00000010ff207424 */ /* 0x000fe200078e00ff */
[----:B------:R-:W-:-:S05]  /*b040*/  SEL R46, R46, RZ, !P6 ;  /* 0x000000ff2e2e7207 */ /* 0x000fca0007000000 */
[----:B------:R-:W-:Y:S02]  /*b050*/  IMAD.IADD R53, R17, 0x1, R46 ;  /* 0x0000000111357824 */ /* 0x000fe400078e022e */
[----:B------:R-:W-:Y:S02]  /*b060*/  VIADD R17, R45, 0x10 ;  /* 0x000000102d117836 */ /* 0x000fe40000000000 */
[----:B------:R-:W-:-:S07]  /*b070*/  IMAD.MOV.U32 R47, RZ, RZ, R53 ;  /* 0x000000ffff2f7224 */ /* 0x000fce00078e0035 */
[----:B------:R-:W-:Y:S05]  /*b080*/  WARPSYNC.COLLECTIVE R18, `(.L_x_404) ;  /* 0x0000000012087348 */ /* 0x000fea0003c00000 */
[----:B------:R0:W1:Y:S02]  /*b090*/  SHFL.DOWN P3, R46, R47, R32, R33 ;  /* 0x080000202f2e7389 */ /* 0x0000640000060021 */
[----:B01----:R-:W-:Y:S05]  /*b0a0*/  ENDCOLLECTIVE ;  /* 0x000000000000791b */ /* 0x003fea0003800000 */
.L_x_404:
[----:B------:R-:W0:Y:S01]  /*b0b0*/  S2UR UR4, SR_CTAID.X ;  /* 0x00000000000479c3 */ /* 0x000e220000002500 */
[----:B------:R-:W-:-:S07]  /*b0c0*/  ISETP.GT.AND P3, PT, R17, R56, PT ;  /* 0x000000381100720c */ /* 0x000fce0003f64270 */
[----:B------:R-:W1:Y:S01]  /*b0d0*/  LDC.64 R16, c[0x0][0x3d0] ;  /* 0x0000f400ff107b82 */ /* 0x000e620000000a00 */
[----:B------:R-:W-:-:S05]  /*b0e0*/  SEL R46, R46, RZ, !P3 ;  /* 0x000000ff2e2e7207 */ /* 0x000fca0005800000 */
[----:B------:R-:W-:Y:S01]  /*b0f0*/  IMAD.IADD R52, R53, 0x1, R46 ;  /* 0x0000000135347824 */ /* 0x000fe200078e022e */
[----:B-1----:R-:W-:Y:S02]  /*b100*/  IADD3 R54, P3, PT, R16, 0x100, RZ ;  /* 0x0000010010367810 */ /* 0x002fe40007f7e0ff */
[----:B------:R-:W1:Y:S03]  /*b110*/  S2R R16, SR_TID.X ;  /* 0x0000000000107919 */ /* 0x000e660000002100 */
[----:B------:R-:W-:Y:S01]  /*b120*/  IMAD.X R55, RZ, RZ, R17, P3 ;  /* 0x000000ffff377224 */ /* 0x000fe200018e0611 */
[----:B------:R-:W-:Y:S02]  /*b130*/  PLOP3.LUT P3, PT, P5, PT, PT, 0x80, 0x8 ;  /* 0x000000000008781c */ /* 0x000fe40002f6f070 */
[----:B-1----:R-:W-:-:S05]  /*b140*/  LOP3.LUT R16, RZ, R16, RZ, 0x33, !PT ;  /* 0x00000010ff107212 */ /* 0x002fca00078e33ff */
[----:B0-----:R-:W-:-:S07]  /*b150*/  VIADD R16, R16, UR4 ;  /* 0x0000000410107c36 */ /* 0x001fce0008000000 */
[----:B------:R-:W-:Y:S05]  /*b160*/  WARPSYNC.COLLECTIVE R18, `(.L_x_405) ;  /* 0x0000000012087348 */ /* 0x000fea0003c00000 */
[----:B------:R-:W-:Y:S01]  /*b170*/  VOTE.ALL P3, P3 ;  /* 0x0000000000ff7806 */ /* 0x000fe20001860000 */
[----:B------:R-:W-:-:S12]  /*b180*/  ENDCOLLECTIVE ;  /* 0x000000000000791b */ /* 0x000fd80003800000 */
.L_x_405:
[----:B------:R-:W-:Y:S05]  /*b190*/  BRA `(.L_x_406) ;  /* 0xffffff8c00547947 */ /* 0x000fea000383ffff */
.L_x_289:
[----:B------:R-:W-:Y:S01]  /*b1a0*/  BSSY B1, `(.L_x_407) ;  /* 0x0000006000017945 */ /* 0x000fe20003800000 */
[----:B------:R-:W-:Y:S01]  /*b1b0*/  PLOP3.LUT P3, PT, P3, PT, PT, 0x8, 0x80 ;  /* 0x000000000080781c */ /* 0x000fe20001f6e170 */
[----:B------:R-:W-:-:S12]  /*b1c0*/  IMAD.MOV.U32 R18, RZ, RZ, -0x1 ;  /* 0xffffffffff127424 */ /* 0x000fd800078e00ff */
[----:B0-----:R-:W-:Y:S05]  /*b1d0*/  WARPSYNC.COLLECTIVE R18, `(.L_x_408) ;  /* 0x0000000012087348 */ /* 0x001fea0003c00000 */
[----:B------:R-:W-:Y:S01]  /*b1e0*/  VOTE.ANY P3, P3 ;  /* 0x0000000000ff7806 */ /* 0x000fe20001860100 */
[----:B0-----:R-:W-:-:S12]  /*b1f0*/  ENDCOLLECTIVE ;  /* 0x000000000000791b */ /* 0x001fd80003800000 */
.L_x_408:
[----:B------:R-:W-:Y:S05]  /*b200*/  BSYNC B1 ;  /* 0x0000000000017941 */ /* 0x000fea0003800000 */
.L_x_407:
[----:B------:R-:W-:Y:S05]  /*b210*/  BRA `(.L_x_409) ;  /* 0xffffff8c00587947 */ /* 0x000fea000383ffff */
.L_x_293:
[----:B------:R-:W-:Y:S01]  /*b220*/  BSSY B1, `(.L_x_410) ;  /* 0x0000006000017945 */ /* 0x000fe20003800000 */
[----:B------:R-:W-:Y:S01]  /*b230*/  PLOP3.LUT P3, PT, P3, PT, PT, 0x8, 0x80 ;  /* 0x000000000080781c */ /* 0x000fe20001f6e170 */
[----:B------:R-:W-:-:S12]  /*b240*/  IMAD.MOV.U32 R18, RZ, RZ, -0x1 ;  /* 0xffffffffff127424 */ /* 0x000fd800078e00ff */
[----:B0-----:R-:W-:Y:S05]  /*b250*/  WARPSYNC.COLLECTIVE R18, `(.L_x_411) ;  /* 0x0000000012087348 */ /* 0x001fea0003c00000 */
[----:B------:R-:W-:Y:S01]  /*b260*/  VOTE.ANY P3, P3 ;  /* 0x0000000000ff7806 */ /* 0x000fe20001860100 */
[----:B0-----:R-:W-:-:S12]  /*b270*/  ENDCOLLECTIVE ;  /* 0x000000000000791b */ /* 0x001fd80003800000 */
.L_x_411:
[----:B------:R-:W-:Y:S05]  /*b280*/  BSYNC B1 ;  /* 0x0000000000017941 */ /* 0x000fea0003800000 */
.L_x_410:
[----:B------:R-:W-:Y:S05]  /*b290*/  BRA `(.L_x_412) ;  /* 0xffffff8c00707947 */ /* 0x000fea000383ffff */
.L_x_295:
[----:B------:R-:W-:Y:S01]  /*b2a0*/  BSSY B1, `(.L_x_413) ;  /* 0x0000006000017945 */ /* 0x000fe20003800000 */
[----:B------:R-:W-:Y:S01]  /*b2b0*/  PLOP3.LUT P3, PT, P3, PT, PT, 0x8, 0x80 ;  /* 0x000000000080781c */ /* 0x000fe20001f6e170 */
[----:B------:R-:W-:-:S12]  /*b2c0*/  IMAD.MOV.U32 R18, RZ, RZ, -0x1 ;  /* 0xffffffffff127424 */ /* 0x000fd800078e00ff */
[----:B0-----:R-:W-:Y:S05]  /*b2d0*/  WARPSYNC.COLLECTIVE R18, `(.L_x_414) ;  /* 0x0000000012087348 */ /* 0x001fea0003c00000 */
[----:B------:R-:W-:Y:S01]  /*b2e0*/  VOTE.ANY R18, PT, P3 ;  /* 0x0000000000127806 */ /* 0x000fe200018e0100 */
[----:B0-----:R-:W-:Y:S06]  /*b2f0*/  ENDCOLLECTIVE ;  /* 0x000000000000791b */ /* 0x001fec0003800000 */
.L_x_414:
[----:B------:R-:W-:Y:S05]  /*b300*/  BSYNC B1 ;  /* 0x0000000000017941 */ /* 0x000fea0003800000 */
.L_x_413:
[----:B------:R-:W-:Y:S01]  /*b310*/  LOP3.LUT R18, R18, 0x80000000, R49, 0xec, !PT ;  /* 0x8000000012127812 */ /* 0x000fe200078eec31 */
[----:B------:R-:W-:Y:S02]  /*b320*/  IMAD.MOV.U32 R47, RZ, RZ, R17 ;  /* 0x000000ffff2f7224 */ /* 0x000fe400078e0011 */
[----:B------:R-:W-:Y:S02]  /*b330*/  IMAD.MOV.U32 R32, RZ, RZ, 0x1 ;  /* 0x00000001ff207424 */ /* 0x000fe400078e00ff */
[----:B------:R-:W-:Y:S02]  /*b340*/  VIADD R33, R18, 0xffffffff ;  /* 0xffffffff12217836 */ /* 0x000fe40000000000 */
[----:B------:R-:W-:-:S03]  /*b350*/  VIADD R53, R53, 0xffffffe0 ;  /* 0xffffffe035357836 */ /* 0x000fc60000000000 */
[----:B------:R-:W-:Y:S01]  /*b360*/  LOP3.LUT R57, R18, R33, RZ, 0xc, !PT ;  /* 0x0000002112397212 */ /* 0x000fe200078e0cff */
[----:B------:R-:W-:-:S03]  /*b370*/  IMAD.MOV.U32 R18, RZ, RZ, -0x1 ;  /* 0xffffffffff127424 */ /* 0x000fc600078e00ff */
[----:B------:R0:W1:Y:S04]  /*b380*/  POPC R33, R57 ;  /* 0x0000003900217309 */ /* 0x0000680000000000 */
[----:B01----:R-:W-:Y:S05]  /*b390*/  WARPSYNC.COLLECTIVE R18, `(.L_x_415) ;  /* 0x0000000012087348 */ /* 0x003fea0003c00000 */
[----:B-1----:R1:W2:Y:S02]  /*b3a0*/  SHFL.DOWN P3, R46, R47, R32, R33 ;  /* 0x080000202f2e7389 */ /* 0x0022a40000060021 */
[----:B012---:R-:W-:Y:S05]  /*b3b0*/  ENDCOLLECTIVE ;  /* 0x000000000000791b */ /* 0x007fea0003800000 */
.L_x_415:
[----:B------:R-:W-:Y:S01]  /*b3c0*/  IMAD.MOV.U32 R32, RZ, RZ, 0x2 ;  /* 0x00000002ff207424 */ /* 0x000fe200078e00ff */
[----:B------:R-:W-:-:S04]  /*b3d0*/  ISETP.GE.AND P3, PT, R45, R33, PT ;  /* 0x000000212d00720c */ /* 0x000fc80003f66270 */
[----:B------:R-:W-:-:S05]  /*b3e0*/  SEL R46, R46, RZ, !P3 ;  /* 0x000000ff2e2e7207 */ /* 0x000fca0005800000 */
[----:B------:R-:W-:Y:S02]  /*b3f0*/  IMAD.IADD R56, R46, 0x1, R17 ;  /* 0x000000012e387824 */ /* 0x000fe400078e0211 */
[----:B------:R-:W-:Y:S02]  /*b400*/  VIADD R46, R45, 0x2 ;  /* 0x000000022d2e7836 */ /* 0x000fe40000000000 */
[----:B------:R-:W-:-:S03]  /*b410*/  IMAD.MOV.U32 R47, RZ, RZ, R56 ;  /* 0x000000ffff2f7224 */ /* 0x000fc600078e0038 */
[----:B------:R-:W-:-:S13]  /*b420*/  ISETP.GT.AND P5, PT, R46, R33, PT ;  /* 0x000000212e00720c */ /* 0x000fda0003fa4270 */
[----:B------:R-:W-:Y:S05]  /*b430*/  WARPSYNC.COLLECTIVE R18, `(.L_x_416) ;  /* 0x0000000012087348 */ /* 0x000fea0003c00000 */
[----:B------:R0:W1:Y:S02]  /*b440*/  SHFL.DOWN P3, R46, R47, R32, R33 ;  /* 0x080000202f2e7389 */ /* 0x0000640000060021 */
[----:B01----:R-:W-:Y:S05]  /*b450*/  ENDCOLLECTIVE ;  /* 0x000000000000791b */ /* 0x003fea0003800000 */
.L_x_416:
[----:B------:R-:W-:Y:S01]  /*b460*/  IMAD.MOV.U32 R32, RZ, RZ, 0x4 ;  /* 0x00000004ff207424 */ /* 0x000fe200078e00ff */
[----:B------:R-:W-:Y:S01]  /*b470*/  SEL R17, R46, RZ, !P5 ;  /* 0x000000ff2e117207 */ /* 0x000fe20006800000 */
[----:B------:R-:W-:-:S04]  /*b480*/  VIADD R46, R45, 0x4 ;  /* 0x000000042d2e7836 */ /* 0x000fc80000000000 */
[----:B------:R-:W-:Y:S01]  /*b490*/  IMAD.IADD R58, R56, 0x1, R17 ;  /* 0x00000001383a7824 */ /* 0x000fe200078e0211 */
[----:B------:R-:W-:Y:S01]  /*b4a0*/  ISETP.GT.AND P5, PT, R46, R33, PT ;  /* 0x000000212e00720c */ /* 0x000fe20003fa4270 */
[----:B------:R-:W-:Y:S02]  /*b4b0*/  VIADD R56, R45, 0x10 ;  /* 0x000000102d387836 */ /* 0x000fe40000000000 */
[----:B------:R-:W-:-:S10]  /*b4c0*/  IMAD.MOV.U32 R47, RZ, RZ, R58 ;  /* 0x000000ffff2f7224 */ /* 0x000fd400078e003a */
[----:B------:R-:W-:Y:S05]  /*b4d0*/  WARPSYNC.COLLECTIVE R18, `(.L_x_417) ;  /* 0x0000000012087348 */ /* 0x000fea0003c00000 */
[----:B------:R0:W1:Y:S02]  /*b4e0*/  SHFL.DOWN P3, R46, R47, R32, R33 ;  /* 0x080000202f2e7389 */ /* 0x0000640000060021 */
[----:B01----:R-:W-:Y:S05]  /*b4f0*/  ENDCOLLECTIVE ;  /* 0x000000000000791b */ /* 0x003fea0003800000 */
.L_x_417:
[----:B------:R-:W-:Y:S01]  /*b500*/  IMAD.MOV.U32 R32, RZ, RZ, 0x8 ;  /* 0x00000008ff207424 */ /* 0x000fe200078e00ff */
[----:B------:R-:W-:Y:S01]  /*b510*/  SEL R17, R46, RZ, !P5 ;  /* 0x000000ff2e117207 */ /* 0x000fe20006800000 */
[----:B------:R-:W-:-:S04]  /*b520*/  VIADD R46, R45, 0x8 ;  /* 0x000000082d2e7836 */ /* 0x000fc80000000000 */
[----:B------:R-:W-:Y:S01]  /*b530*/  IMAD.IADD R60, R58, 0x1, R17 ;  /* 0x000000013a3c7824 */ /* 0x000fe200078e0211 */
[----:B------:R-:W-:-:S03]  /*b540*/  ISETP.GT.AND P5, PT, R46, R33, PT ;  /* 0x000000212e00720c */ /* 0x000fc60003fa4270 */
[----:B------:R-:W-:-:S10]  /*b550*/  IMAD.MOV.U32 R47, RZ, RZ, R60 ;  /* 0x000000ffff2f7224 */ /* 0x000fd400078e003c */
[----:B------:R-:W-:Y:S05]  /*b560*/  WARPSYNC.COLLECTIVE R18, `(.L_x_418) ;  /* 0x0000000012087348 */ /* 0x000fea0003c00000 */
[----:B------:R0:W1:Y:S02]  /*b570*/  SHFL.DOWN P3, R46, R47, R32, R33 ;  /* 0x080000202f2e7389 */ /* 0x0000640000060021 */
[----:B01----:R-:W-:Y:S05]  /*b580*/  ENDCOLLECTIVE ;  /* 0x000000000000791b */ /* 0x003fea0003800000 */
.L_x_418:
[----:B------:R-:W-:Y:S01]  /*b590*/  IMAD.MOV.U32 R32, RZ, RZ, 0x10 ;  /* 0x00000010ff207424 */ /* 0x000fe200078e00ff */
[----:B------:R-:W-:-:S05]  /*b5a0*/  SEL R17, R46, RZ, !P5 ;  /* 0x000000ff2e117207 */ /* 0x000fca0006800000 */
[----:B------:R-:W-:-:S04]  /*b5b0*/  IMAD.IADD R17, R60, 0x1, R17 ;  /* 0x000000013c117824 */ /* 0x000fc800078e0211 */
[----:B------:R-:W-:-:S07]  /*b5c0*/  IMAD.MOV.U32 R47, RZ, RZ, R17 ;  /* 0x000000ffff2f7224 */ /* 0x000fce00078e0011 */
[----:B------:R-:W-:Y:S05]  /*b5d0*/  WARPSYNC.COLLECTIVE R18, `(.L_x_419) ;  /* 0x0000000012087348 */ /* 0x000fea0003c00000 */
[----:B------:R0:W1:Y:S02]  /*b5e0*/  SHFL.DOWN P3, R46, R47, R32, R33 ;  /* 0x080000202f2e7389 */ /* 0x0000640000060021 */
[----:B01----:R-:W-:Y:S05]  /*b5f0*/  ENDCOLLECTIVE ;  /* 0x000000000000791b */ /* 0x003fea0003800000 */
.L_x_419:
[----:B------:R-:W-:-:S04]  /*b600*/  ISETP.GT.AND P3, PT, R56, R33, PT ;  /* 0x000000213800720c */ /* 0x000fc80003f64270 */
[----:B------:R-:W-:Y:S02]  /*b610*/  SEL R46, R46, RZ, !P3 ;  /* 0x000000ff2e2e7207 */ /* 0x000fe40005800000 */
[----:B------:R-:W-:Y:S02]  /*b620*/  ISETP.NE.AND P3, PT, R16, 0x65, PT ;  /* 0x000000651000780c */ /* 0x000fe40003f65270 */
[----:B------:R-:W-:-:S11]  /*b630*/  IADD3 R52, PT, PT, R17, R46, R52 ;  /* 0x0000002e11347210 */ /* 0x000fd60007ffe034 */
[----:B------:R-:W-:Y:S05]  /*b640*/  WARPSYNC.COLLECTIVE R18, `(.L_x_420) ;  /* 0x0000000012087348 */ /* 0x000fea0003c00000 */
[----:B------:R-:W-:Y:S01]  /*b650*/  VOTE.ALL P3, P3 ;  /* 0x0000000000ff7806 */ /* 0x000fe20001860000 */
[----:B------:R-:W-:-:S12]  /*b660*/  ENDCOLLECTIVE ;  /* 0x000000000000791b */ /* 0x000fd80003800000 */
.L_x_420:
[----:B------:R-:W-:Y:S05]  /*b670*/  BRA `(.L_x_421) ;  /* 0xffffff8c00087947 */ /* 0x000fea000383ffff */
.L_x_366:
[----:B------:R-:W-:Y:S01]  /*b680*/  BSSY B0, `(.L_x_422) ;  /* 0x0000006000007945 */ /* 0x000fe20003800000 */
[----:B------:R-:W-:Y:S01]  /*b690*/  PLOP3.LUT P3, PT, P3, PT, PT, 0x8, 0x80 ;  /* 0x000000000080781c */ /* 0x000fe20001f6e170 */
[----:B------:R-:W-:-:S12]  /*b6a0*/  IMAD.MOV.U32 R18, RZ, RZ, -0x1 ;  /* 0xffffffffff127424 */ /* 0x000fd800078e00ff */
[----:B0-----:R-:W-:Y:S05]  /*b6b0*/  WARPSYNC.COLLECTIVE R18, `(.L_x_423) ;  /* 0x0000000012087348 */ /* 0x001fea0003c00000 */
[----:B------:R-:W-:Y:S01]  /*b6c0*/  VOTE.ANY P3, P3 ;  /* 0x0000000000ff7806 */ /* 0x000fe20001860100 */
[----:B0-----:R-:W-:-:S12]  /*b6d0*/  ENDCOLLECTIVE ;  /* 0x000000000000791b */ /* 0x001fd80003800000 */
.L_x_423:
[----:B------:R-:W-:Y:S05]  /*b6e0*/  BSYNC B0 ;  /* 0x0000000000007941 */ /* 0x000fea0003800000 */
.L_x_422:
[----:B------:R-:W-:Y:S05]  /*b6f0*/  BRA `(.L_x_424) ;  /* 0xffffffdc00107947 */ /* 0x000fea000383ffff */
.L_x_370:
[----:B------:R-:W-:Y:S01]  /*b700*/  BSSY B0, `(.L_x_425) ;  /* 0x0000006000007945 */ /* 0x000fe20003800000 */
[----:B------:R-:W-:Y:S01]  /*b710*/  PLOP3.LUT P3, PT, P3, PT, PT, 0x8, 0x80 ;  /* 0x000000000080781c */ /* 0x000fe20001f6e170 */
[----:B------:R-:W-:-:S12]  /*b720*/  IMAD.MOV.U32 R18, RZ, RZ, -0x1 ;  /* 0xffffffffff127424 */ /* 0x000fd800078e00ff */
[----:B0-----:R-:W-:Y:S05]  /*b730*/  WARPSYNC.COLLECTIVE R18, `(.L_x_426) ;  /* 0x0000000012087348 */ /* 0x001fea0003c00000 */
[----:B------:R-:W-:Y:S01]  /*b740*/  VOTE.ANY P3, P3 ;  /* 0x0000000000ff7806 */ /* 0x000fe20001860100 */
[----:B0-----:R-:W-:-:S12]  /*b750*/  ENDCOLLECTIVE ;  /* 0x000000000000791b */ /* 0x001fd80003800000 */
.L_x_426:
[----:B------:R-:W-:Y:S05]  /*b760*/  BSYNC B0 ;  /* 0x0000000000007941 */ /* 0x000fea0003800000 */
.L_x_425:
[----:B------:R-:W-:Y:S05]  /*b770*/  BRA `(.L_x_427) ;  /* 0xffffffdc00247947 */ /* 0x000fea000383ffff */
.L_x_372:
[----:B------:R-:W-:Y:S01]  /*b780*/  BSSY B0, `(.L_x_428) ;  /* 0x0000007000007945 */ /* 0x000fe20003800000 */
[----:B------:R-:W-:Y:S01]  /*b790*/  ISETP.NE.AND P5, PT, R12, 0x65, PT ;  /* 0x000000650c00780c */ /* 0x000fe20003fa5270 */
[----:B------:R-:W-:Y:S01]  /*b7a0*/  IMAD.MOV.U32 R18, RZ, RZ, -0x1 ;  /* 0xffffffffff127424 */ /* 0x000fe200078e00ff */
[----:B------:R-:W-:-:S13]  /*b7b0*/  PLOP3.LUT P3, PT, P3, PT, PT, 0x8, 0x80 ;  /* 0x000000000080781c */ /* 0x000fda0001f6e170 */
[----:B0-----:R-:W-:Y:S05]  /*b7c0*/  WARPSYNC.COLLECTIVE R18, `(.L_x_429) ;  /* 0x0000000012087348 */ /* 0x001fea0003c00000 */
[----:B------:R-:W-:Y:S01]  /*b7d0*/  VOTE.ANY R18, PT, P3 ;  /* 0x0000000000127806 */ /* 0x000fe200018e0100 */
[----:B0-----:R-:W-:Y:S06]  /*b7e0*/  ENDCOLLECTIVE ;  /* 0x000000000000791b */ /* 0x001fec0003800000 */
.L_x_429:
[----:B------:R-:W-:Y:S05]  /*b7f0*/  BSYNC B0 ;  /* 0x0000000000007941 */ /* 0x000fea0003800000 */
.L_x_428:
[----:B------:R-:W0:Y:S01]  /*b800*/  S2R R14, SR_GEMASK ;  /* 0x00000000000e7919 */ /* 0x000e220000003c00 */
[----:B------:R-:W-:Y:S02]  /*b810*/  IMAD.MOV.U32 R47, RZ, RZ, R13 ;  /* 0x000000ffff2f7224 */ /* 0x000fe400078e000d */
[----:B------:R-:W-:Y:S02]  /*b820*/  IMAD.MOV.U32 R32, RZ, RZ, 0x1 ;  /* 0x00000001ff207424 */ /* 0x000fe400078e00ff */
[----:B------:R-:W-:Y:S01]  /*b830*/  VIADD R12, R48, 0x2 ;  /* 0x00000002300c7836 */ /* 0x000fe20000000000 */
[----:B0-----:R-:W-:-:S05]  /*b840*/  LOP3.LUT R18, R18, 0x80000000, R14, 0xec, !PT ;  /* 0x8000000012127812 */ /* 0x001fca00078eec0e */
[----:B------:R-:W-:-:S05]  /*b850*/  VIADD R33, R18, 0xffffffff ;  /* 0xffffffff12217836 */ /* 0x000fca0000000000 */
[----:B------:R-:W-:Y:S01]  /*b860*/  LOP3.LUT R53, R18, R33, RZ, 0xc, !PT ;  /* 0x0000002112357212 */ /* 0x000fe200078e0cff */
[----:B------:R-:W-:-:S05]  /*b870*/  IMAD.MOV.U32 R18, RZ, RZ, -0x1 ;  /* 0xffffffffff127424 */ /* 0x000fca00078e00ff */
[----:B------:R-:W0:Y:S02]  /*b880*/  POPC R53, R53 ;  /* 0x0000003500357309 */ /* 0x000e240000000000 */
[----:B0-----:R-:W-:Y:S01]  /*b890*/  IMAD.MOV.U32 R33, RZ, RZ, R53 ;  /* 0x000000ffff217224 */ /* 0x001fe200078e0035 */
[----:B------:R-:W-:Y:S01]  /*b8a0*/  ISETP.GT.AND P6, PT, R12, R53, PT ;  /* 0x000000350c00720c */ /* 0x000fe20003fc4270 */
[----:B------:R-:W-:-:S12]  /*b8b0*/  VIADD R12, R48, 0x4 ;  /* 0x00000004300c7836 */ /* 0x000fd80000000000 */
[----:B------:R-:W-:Y:S05]  /*b8c0*/  WARPSYNC.COLLECTIVE R18, `(.L_x_430) ;  /* 0x0000000012087348 */ /* 0x000fea0003c00000 */
[----:B------:R0:W1:Y:S02]  /*b8d0*/  SHFL.DOWN P3, R46, R47, R32, R33 ;  /* 0x080000202f2e7389 */ /* 0x0000640000060021 */
[----:B01----:R-:W-:Y:S05]  /*b8e0*/  ENDCOLLECTIVE ;  /* 0x000000000000791b */ /* 0x003fea0003800000 */
.L_x_430:
[----:B------:R-:W-:Y:S01]  /*b8f0*/  IMAD.MOV.U32 R32, RZ, RZ, 0x2 ;  /* 0x00000002ff207424 */ /* 0x000fe200078e00ff */
[----:B------:R-:W-:-:S04]  /*b900*/  ISETP.GE.AND P3, PT, R48, R53, PT ;  /* 0x000000353000720c */ /* 0x000fc80003f66270 */
[----:B------:R-:W-:-:S05]  /*b910*/  SEL R46, R46, RZ, !P3 ;  /* 0x000000ff2e2e7207 */ /* 0x000fca0005800000 */
[----:B------:R-:W-:-:S04]  /*b920*/  IMAD.IADD R52, R46, 0x1, R13 ;  /* 0x000000012e347824 */ /* 0x000fc800078e020d */
[----:B------:R-:W-:-:S07]  /*b930*/  IMAD.MOV.U32 R47, RZ, RZ, R52 ;  /* 0x000000ffff2f7224 */ /* 0x000fce00078e0034 */
[----:B------:R-:W-:Y:S05]  /*b940*/  WARPSYNC.COLLECTIVE R18, `(.L_x_431) ;  /* 0x0000000012087348 */ /* 0x000fea0003c00000 */
[----:B------:R0:W1:Y:S02]  /*b950*/  SHFL.DOWN P3, R46, R47, R32, R33 ;  /* 0x080000202f2e7389 */ /* 0x0000640000060021 */
[----:B01----:R-:W-:Y:S05]  /*b960*/  ENDCOLLECTIVE ;  /* 0x000000000000791b */ /* 0x003fea0003800000 */
.L_x_431:
[----:B------:R-:W-:Y:S01]  /*b970*/  IMAD.MOV.U32 R32, RZ, RZ, 0x4 ;  /* 0x00000004ff207424 */ /* 0x000fe200078e00ff */
[----:B------:R-:W-:Y:S02]  /*b980*/  SEL R13, R46, RZ, !P6 ;  /* 0x000000ff2e0d7207 */ /* 0x000fe40007000000 */
[----:B------:R-:W-:Y:S01]  /*b990*/  ISETP.GT.AND P6, PT, R12, R53, PT ;  /* 0x000000350c00720c */ /* 0x000fe20003fc4270 */
[----:B------:R-:W-:Y:S02]  /*b9a0*/  VIADD R12, R48, 0x8 ;  /* 0x00000008300c7836 */ /* 0x000fe40000000000 */
[----:B------:R-:W-:-:S04]  /*b9b0*/  IMAD.IADD R56, R52, 0x1, R13 ;  /* 0x0000000134387824 */ /* 0x000fc800078e020d */
[----:B------:R-:W-:-:S07]  /*b9c0*/  IMAD.MOV.U32 R47, RZ, RZ, R56 ;  /* 0x000000ffff2f7224 */ /* 0x000fce00078e0038 */
[----:B------:R-:W-:Y:S05]  /*b9d0*/  WARPSYNC.COLLECTIVE R18, `(.L_x_432) ;  /* 0x0000000012087348 */ /* 0x000fea0003c00000 */
[----:B------:R0:W1:Y:S02]  /*b9e0*/  SHFL.DOWN P3, R46, R47, R32, R33 ;  /* 0x080000202f2e7389 */ /* 0x0000640000060021 */
[----:B01----:R-:W-:Y:S05]  /*b9f0*/  ENDCOLLECTIVE ;  /* 0x000000000000791b */ /* 0x003fea0003800000 */
.L_x_432:
        /* <DEDUP_REMOVED lines=9> */
.L_x_433:
[----:B------:R-:W-:Y:S01]  /*ba90*/  IMAD.MOV.U32 R32, RZ, RZ, 0x10 ;  /* 0x00000010ff207424 */ /* 0x000fe200078e00ff */
[----:B------:R-:W-:-:S05]  /*baa0*/  SEL R13, R46, RZ, !P6 ;  /* 0x000000ff2e0d7207 */ /* 0x000fca0007000000 */
[----:B------:R-:W-:-:S04]  /*bab0*/  IMAD.IADD R56, R58, 0x1, R13 ;  /* 0x000000013a387824 */ /* 0x000fc800078e020d */
[----:B------:R-:W-:-:S07]  /*bac0*/  IMAD.MOV.U32 R47, RZ, RZ, R56 ;  /* 0x000000ffff2f7224 */ /* 0x000fce00078e0038 */
[----:B------:R-:W-:Y:S05]  /*bad0*/  WARPSYNC.COLLECTIVE R18, `(.L_x_434) ;  /* 0x0000000012087348 */ /* 0x000fea0003c00000 */
[----:B------:R0:W1:Y:S02]  /*bae0*/  SHFL.DOWN P3, R46, R47, R32, R33 ;  /* 0x080000202f2e7389 */ /* 0x0000640000060021 */
[----:B01----:R-:W-:Y:S05]  /*baf0*/  ENDCOLLECTIVE ;  /* 0x000000000000791b */ /* 0x003fea0003800000 */
.L_x_434:
[----:B------:R-:W0:Y:S01]  /*bb00*/  S2UR UR4, SR_CTAID.X ;  /* 0x00000000000479c3 */ /* 0x000e220000002500 */
[----:B------:R-:W-:-:S04]  /*bb10*/  ISETP.GT.AND P3, PT, R12, R53, PT ;  /* 0x000000350c00720c */ /* 0x000fc80003f64270 */
[----:B------:R-:W-:-:S05]  /*bb20*/  SEL R13, R46, RZ, !P3 ;  /* 0x000000ff2e0d7207 */ /* 0x000fca0005800000 */
[----:B------:R-:W-:Y:S02]  /*bb30*/  IMAD.IADD R52, R56, 0x1, R13 ;  /* 0x0000000138347824 */ /* 0x000fe400078e020d */
[----:B------:R-:W1:Y:S02]  /*bb40*/  LDC.64 R12, c[0x0][0x3d0] ;  /* 0x0000f400ff0c7b82 */ /* 0x000e640000000a00 */
[----:B-1----:R-:W-:Y:S02]  /*bb50*/  IADD3 R54, P3, PT, R12, 0x100, RZ ;  /* 0x000001000c367810 */ /* 0x002fe40007f7e0ff */
[----:B------:R-:W1:Y:S03]  /*bb60*/  S2R R12, SR_TID.X ;  /* 0x00000000000c7919 */ /* 0x000e660000002100 */
[----:B------:R-:W-:Y:S01]  /*bb70*/  IMAD.X R55, RZ, RZ, R13, P3 ;  /* 0x000000ffff377224 */ /* 0x000fe200018e060d */
[----:B------:R-:W-:-:S02]  /*bb80*/  PLOP3.LUT P3, PT, P5, PT, PT, 0x80, 0x8 ;  /* 0x000000000008781c */ /* 0x000fc40002f6f070 */
[----:B-1----:R-:W-:-:S05]  /*bb90*/  LOP3.LUT R12, RZ, R12, RZ, 0x33, !PT ;  /* 0x0000000cff0c7212 */ /* 0x002fca00078e33ff */
[----:B0-----:R-:W-:-:S07]  /*bba0*/  VIADD R12, R12, UR4 ;  /* 0x000000040c0c7c36 */ /* 0x001fce0008000000 */
[----:B------:R-:W-:Y:S05]  /*bbb0*/  WARPSYNC.COLLECTIVE R18, `(.L_x_435) ;  /* 0x0000000012087348 */ /* 0x000fea0003c00000 */
[----:B------:R-:W-:Y:S01]  /*bbc0*/  VOTE.ALL P3, P3 ;  /* 0x0000000000ff7806 */ /* 0x000fe20001860000 */
[----:B------:R-:W-:-:S12]  /*bbd0*/  ENDCOLLECTIVE ;  /* 0x000000000000791b */ /* 0x000fd80003800000 */
.L_x_435:
[----:B------:R-:W-:Y:S05]  /*bbe0*/  BRA `(.L_x_436) ;  /* 0xffffffd800b47947 */ /* 0x000fea000383ffff */
.L_x_374:
[----:B------:R-:W-:Y:S01]  /*bbf0*/  BSSY B0, `(.L_x_437) ;  /* 0x0000006000007945 */ /* 0x000fe20003800000 */
[----:B------:R-:W-:Y:S01]  /*bc00*/  PLOP3.LUT P3, PT, P3, PT, PT, 0x8, 0x80 ;  /* 0x000000000080781c */ /* 0x000fe20001f6e170 */
[----:B------:R-:W-:-:S12]  /*bc10*/  IMAD.MOV.U32 R18, RZ, RZ, -0x1 ;  /* 0xffffffffff127424 */ /* 0x000fd800078e00ff */
[----:B0-----:R-:W-:Y:S05]  /*bc20*/  WARPSYNC.COLLECTIVE R18, `(.L_x_438) ;  /* 0x0000000012087348 */ /* 0x001fea0003c00000 */
[----:B------:R-:W-:Y:S01]  /*bc30*/  VOTE.ANY P3, P3 ;  /* 0x0000000000ff7806 */ /* 0x000fe20001860100 */
[----:B0-----:R-:W-:-:S12]  /*bc40*/  ENDCOLLECTIVE ;  /* 0x000000000000791b */ /* 0x001fd80003800000 */
.L_x_438:
[----:B------:R-:W-:Y:S05]  /*bc50*/  BSYNC B0 ;  /* 0x0000000000007941 */ /* 0x000fea0003800000 */
.L_x_437:
[----:B------:R-:W-:Y:S05]  /*bc60*/  BRA `(.L_x_439) ;  /* 0xffffffd800b87947 */ /* 0x000fea000383ffff */
.L_x_378:
[----:B------:R-:W-:Y:S01]  /*bc70*/  BSSY B0, `(.L_x_440) ;  /* 0x0000006000007945 */ /* 0x000fe20003800000 */
[----:B------:R-:W-:Y:S01]  /*bc80*/  PLOP3.LUT P3, PT, P3, PT, PT, 0x8, 0x80 ;  /* 0x000000000080781c */ /* 0x000fe20001f6e170 */
[----:B------:R-:W-:-:S12]  /*bc90*/  IMAD.MOV.U32 R18, RZ, RZ, -0x1 ;  /* 0xffffffffff127424 */ /* 0x000fd800078e00ff */
[----:B0-----:R-:W-:Y:S05]  /*bca0*/  WARPSYNC.COLLECTIVE R18, `(.L_x_441) ;  /* 0x0000000012087348 */ /* 0x001fea0003c00000 */
[----:B------:R-:W-:Y:S01]  /*bcb0*/  VOTE.ANY P3, P3 ;  /* 0x0000000000ff7806 */ /* 0x000fe20001860100 */
[----:B0-----:R-:W-:-:S12]  /*bcc0*/  ENDCOLLECTIVE ;  /* 0x000000000000791b */ /* 0x001fd80003800000 */
.L_x_441:
[----:B------:R-:W-:Y:S05]  /*bcd0*/  BSYNC B0 ;  /* 0x0000000000007941 */ /* 0x000fea0003800000 */
.L_x_440:
[----:B------:R-:W-:Y:S05]  /*bce0*/  BRA `(.L_x_442) ;  /* 0xffffffd800d07947 */ /* 0x000fea000383ffff */
.L_x_380:
[----:B------:R-:W-:Y:S01]  /*bcf0*/  BSSY B0, `(.L_x_443) ;  /* 0x0000006000007945 */ /* 0x000fe20003800000 */
[----:B------:R-:W-:Y:S01]  /*bd00*/  PLOP3.LUT P3, PT, P3, PT, PT, 0x8, 0x80 ;  /* 0x000000000080781c */ /* 0x000fe20001f6e170 */
[----:B------:R-:W-:-:S12]  /*bd10*/  IMAD.MOV.U32 R18, RZ, RZ, -0x1 ;  /* 0xffffffffff127424 */ /* 0x000fd800078e00ff */
[----:B0-----:R-:W-:Y:S05]  /*bd20*/  WARPSYNC.COLLECTIVE R18, `(.L_x_444) ;  /* 0x0000000012087348 */ /* 0x001fea0003c00000 */
[----:B------:R-:W-:Y:S01]  /*bd30*/  VOTE.ANY R18, PT, P3 ;  /* 0x0000000000127806 */ /* 0x000fe200018e0100 */
[----:B0-----:R-:W-:Y:S06]  /*bd40*/  ENDCOLLECTIVE ;  /* 0x000000000000791b */ /* 0x001fec0003800000 */
.L_x_444:
[----:B------:R-:W-:Y:S05]  /*bd50*/  BSYNC B0 ;  /* 0x0000000000007941 */ /* 0x000fea0003800000 */
.L_x_443:
        /* <DEDUP_REMOVED lines=11> */
.L_x_445:
        /* <DEDUP_REMOVED lines=10> */
.L_x_446:
        /* <DEDUP_REMOVED lines=10> */
.L_x_447:
        /* <DEDUP_REMOVED lines=9> */
.L_x_448:
[----:B------:R-:W-:Y:S01]  /*bfe0*/  IMAD.MOV.U32 R32, RZ, RZ, 0x10 ;  /* 0x00000010ff207424 */ /* 0x000fe200078e00ff */
[----:B------:R-:W-:-:S05]  /*bff0*/  SEL R13, R46, RZ, !P5 ;  /* 0x000000ff2e0d7207 */ /* 0x000fca0006800000 */
[----:B------:R-:W-:-:S04]  /*c000*/  IMAD.IADD R13, R60, 0x1, R13 ;  /* 0x000000013c0d7824 */ /* 0x000fc800078e020d */
[----:B------:R-:W-:-:S07]  /*c010*/  IMAD.MOV.U32 R47, RZ, RZ, R13 ;  /* 0x000000ffff2f7224 */ /* 0x000fce00078e000d */
[----:B------:R-:W-:Y:S05]  /*c020*/  WARPSYNC.COLLECTIVE R18, `(.L_x_449) ;  /* 0x0000000012087348 */ /* 0x000fea0003c00000 */
[----:B------:R0:W1:Y:S02]  /*c030*/  SHFL.DOWN P3, R46, R47, R32, R33 ;  /* 0x080000202f2e7389 */ /* 0x0000640000060021 */
[----:B01----:R-:W-:Y:S05]  /*c040*/  ENDCOLLECTIVE ;  /* 0x000000000000791b */ /* 0x003fea0003800000 */
.L_x_449:
[----:B------:R-:W-:-:S04]  /*c050*/  ISETP.GT.AND P3, PT, R56, R33, PT ;  /* 0x000000213800720c */ /* 0x000fc80003f64270 */
[----:B------:R-:W-:Y:S02]  /*c060*/  SEL R46, R46, RZ, !P3 ;  /* 0x000000ff2e2e7207 */ /* 0x000fe40005800000 */
[----:B------:R-:W-:Y:S02]  /*c070*/  ISETP.NE.AND P3, PT, R12, 0x65, PT ;  /* 0x000000650c00780c */ /* 0x000fe40003f65270 */
[----:B------:R-:W-:-:S11]  /*c080*/  IADD3 R52, PT, PT, R13, R46, R52 ;  /* 0x0000002e0d347210 */ /* 0x000fd60007ffe034 */
[----:B------:R-:W-:Y:S05]  /*c090*/  WARPSYNC.COLLECTIVE R18, `(.L_x_450) ;  /* 0x0000000012087348 */ /* 0x000fea0003c00000 */
[----:B------:R-:W-:Y:S01]  /*c0a0*/  VOTE.ALL P3, P3 ;  /* 0x0000000000ff7806 */ /* 0x000fe20001860000 */
[----:B------:R-:W-:-:S12]  /*c0b0*/  ENDCOLLECTIVE ;  /* 0x000000000000791b */ /* 0x000fd80003800000 */
.L_x_450:
[----:B------:R-:W-:Y:S05]  /*c0c0*/  BRA `(.L_x_451) ;  /* 0xffffffd800687947 */ /* 0x000fea000383ffff */
.L_x_452:
        /* <DEDUP_REMOVED lines=11> */
.L_x_481:


//--------------------- .text._ZN6thrust24THRUST_300001_SM_1000_NS8cuda_cub4core6detail13_kernel_agentINS1_16__set_operations14PartitionAgentINS0_6detail15normal_iteratorINS0_10device_ptrIiEEEESB_iN4cuda3std3__44lessIiEEEEJSB_SB_iiiPNSE_4pairIiiEESG_iEEEvDpT0_ --------------------------
	.section	.text._ZN6thrust24THRUST_300001_SM_1000_NS8cuda_cub4core6detail13_kernel_agentINS1_16__set_operations14PartitionAgentINS0_6detail15normal_iteratorINS0_10device_ptrIiEEEESB_iN4cuda3std3__44lessIiEEEEJSB_SB_iiiPNSE_4pairIiiEESG_iEEEvDpT0_,"ax",@progbits
	.align	128
        .global         _ZN6thrust24THRUST_300001_SM_1000_NS8cuda_cub4core6detail13_kernel_agentINS1_16__set_operations14PartitionAgentINS0_6detail15normal_iteratorINS0_10device_ptrIiEEEESB_iN4cuda3std3__44lessIiEEEEJSB_SB_iiiPNSE_4pairIiiEESG_iEEEvDpT0_
        .type           _ZN6thrust24THRUST_300001_SM_1000_NS8cuda_cub4core6detail13_kernel_agentINS1_16__set_operations14PartitionAgentINS0_6detail15normal_iteratorINS0_10device_ptrIiEEEESB_iN4cuda3std3__44lessIiEEEEJSB_SB_iiiPNSE_4pairIiiEESG_iEEEvDpT0_,@function
        .size           _ZN6thrust24THRUST_300001_SM_1000_NS8cuda_cub4core6detail13_kernel_agentINS1_16__set_operations14PartitionAgentINS0_6detail15normal_iteratorINS0_10device_ptrIiEEEESB_iN4cuda3std3__44lessIiEEEEJSB_SB_iiiPNSE_4pairIiiEESG_iEEEvDpT0_,(.L_x_482 - _ZN6thrust24THRUST_300001_SM_1000_NS8cuda_cub4core6detail13_kernel_agentINS1_16__set_operations14PartitionAgentINS0_6detail15normal_iteratorINS0_10device_ptrIiEEEESB_iN4cuda3std3__44lessIiEEEEJSB_SB_iiiPNSE_4pairIiiEESG_iEEEvDpT0_)
        .other          _ZN6thrust24THRUST_300001_SM_1000_NS8cuda_cub4core6detail13_kernel_agentINS1_16__set_operations14PartitionAgentINS0_6detail15normal_iteratorINS0_10device_ptrIiEEEESB_iN4cuda3std3__44lessIiEEEEJSB_SB_iiiPNSE_4pairIiiEESG_iEEEvDpT0_,@"STO_CUDA_ENTRY STV_DEFAULT"
_ZN6thrust24THRUST_300001_SM_1000_NS8cuda_cub4core6detail13_kernel_agentINS1_16__set_operations14PartitionAgentINS0_6detail15normal_iteratorINS0_10device_ptrIiEEEESB_iN4cuda3std3__44lessIiEEEEJSB_SB_iiiPNSE_4pairIiiEESG_iEEEvDpT0_:
.text._ZN6thrust24THRUST_300001_SM_1000_NS8cuda_cub4core6detail13_kernel_agentINS1_16__set_operations14PartitionAgentINS0_6detail15normal_iteratorINS0_10device_ptrIiEEEESB_iN4cuda3std3__44lessIiEEEEJSB_SB_iiiPNSE_4pairIiiEESG_iEEEvDpT0_:
[----:B------:R-:W-:Y:S01]  /*0000*/  LDC R1, c[0x0][0x37c] ;  /* 0x0000df00ff017b82 */ /* 0x000fe20000000800 */
[----:B------:R-:W0:Y:S01]  /*0010*/  S2R R0, SR_CTAID.X ;  /* 0x0000000000007919 */ /* 0x000e220000002500 */
[----:B------:R-:W0:Y:S01]  /*0020*/  LDCU UR4, c[0x0][0x360] ;  /* 0x00006c00ff0477ac */ /* 0x000e220008000800 */
[----:B------:R-:W0:Y:S01]  /*0030*/  S2R R3, SR_TID.X ;  /* 0x0000000000037919 */ /* 0x000e220000002100 */
[----:B------:R-:W1:Y:S01]  /*0040*/  LDCU UR5, c[0x0][0x398] ;  /* 0x00007300ff0577ac */ /* 0x000e620008000800 */
[----:B0-----:R-:W-:-:S05]  /*0050*/  IMAD R0, R0, UR4, R3 ;  /* 0x0000000400007c24 */ /* 0x001fca000f8e0203 */
[----:B-1----:R-:W-:-:S13]  /*0060*/  ISETP.GE.AND P0, PT, R0, UR5, PT ;  /* 0x0000000500007c0c */ /* 0x002fda000bf06270 */
[----:B------:R-:W-:Y:S05]  /*0070*/  @P0 EXIT ;  /* 0x000000000000094d */ /* 0x000fea0003800000 */
[----:B------:R-:W0:Y:S01]  /*0080*/  LDC.64 R2, c[0x0][0x390] ;  /* 0x0000e400ff027b82 */ /* 0x000e220000000a00 */
[----:B------:R-:W1:Y:S01]  /*0090*/  LDCU UR4, c[0x0][0x3ac] ;  /* 0x00007580ff0477ac */ /* 0x000e620008000800 */
[----:B------:R-:W-:Y:S01]  /*00a0*/  BSSY.RECONVERGENT B0, `(.L_x_453) ;  /* 0x0000017000007945 */ /* 0x000fe20003800200 */
[----:B-1----:R-:W-:Y:S01]  /*00b0*/  IMAD R8, R0, UR4, RZ ;  /* 0x0000000400087c24 */ /* 0x002fe2000f8e02ff */
[----:B------:R-:W1:Y:S04]  /*00c0*/  LDCU.64 UR4, c[0x0][0x358] ;  /* 0x00006b00ff0477ac */ /* 0x000e680008000a00 */
[----:B0-----:R-:W-:-:S04]  /*00d0*/  VIADDMNMX R8, R3, R2, R8, PT ;  /* 0x0000000203087246 */ /* 0x001fc80003800108 */
[C---:B------:R-:W-:Y:S02]  /*00e0*/  VIMNMX R2, PT, PT, R8.reuse, R2, PT ;  /* 0x0000000208027248 */ /* 0x040fe40003fe0100 */
[----:B------:R-:W-:-:S04]  /*00f0*/  VIADDMNMX R9, R8, -R3, RZ, !PT ;  /* 0x8000000308097246 */ /* 0x000fc800078001ff */
[----:B------:R-:W-:-:S13]  /*0100*/  ISETP.GE.AND P0, PT, R9, R2, PT ;  /* 0x000000020900720c */ /* 0x000fda0003f06270 */
[----:B-1----:R-:W-:Y:S05]  /*0110*/  @P0 BRA `(.L_x_454) ;  /* 0x00000000003c0947 */ /* 0x002fea0003800000 */
[----:B------:R-:W0:Y:S08]  /*0120*/  LDC.64 R4, c[0x0][0x380] ;  /* 0x0000e000ff047b82 */ /* 0x000e300000000a00 */
[----:B------:R-:W1:Y:S02]  /*0130*/  LDC.64 R6, c[0x0][0x388] ;  /* 0x0000e200ff067b82 */ /* 0x000e640000000a00 */
.L_x_455:
[----:B------:R-:W-:-:S05]  /*0140*/  IMAD.IADD R10, R2, 0x1, R9 ;  /* 0x00000001020a7824 */ /* 0x000fca00078e0209 */
[----:B------:R-:W-:-:S04]  /*0150*/  SHF.R.U32.HI R15, RZ, 0x1, R10 ;  /* 0x00000001ff0f7819 */ /* 0x000fc8000001160a */
[----:B------:R-:W-:-:S05]  /*0160*/  LOP3.LUT R11, RZ, R15, RZ, 0x33, !PT ;  /* 0x0000000fff0b7212 */ /* 0x000fca00078e33ff */
[----:B------:R-:W-:Y:S02]  /*0170*/  IMAD.IADD R13, R8, 0x1, R11 ;  /* 0x00000001080d7824 */ /* 0x000fe400078e020b */
[----:B0-----:R-:W-:-:S04]  /*0180*/  IMAD.WIDE.U32 R10, R15, 0x4, R4 ;  /* 0x000000040f0a7825 */ /* 0x001fc800078e0004 */
[----:B-1----:R-:W-:Y:S02]  /*0190*/  IMAD.WIDE R12, R13, 0x4, R6 ;  /* 0x000000040d0c7825 */ /* 0x002fe400078e0206 */
[----:B------:R-:W2:Y:S04]  /*01a0*/  LDG.E R10, desc[UR4][R10.64] ;  /* 0x000000040a0a7981 */ /* 0x000ea8000c1e1900 */
[----:B------:R-:W2:Y:S02]  /*01b0*/  LDG.E R13, desc[UR4][R12.64] ;  /* 0x000000040c0d7981 */ /* 0x000ea4000c1e1900 */
[----:B--2---:R-:W-:-:S04]  /*01c0*/  ISETP.GE.AND P0, PT, R13, R10, PT ;  /* 0x0000000a0d00720c */ /* 0x004fc80003f06270 */
[----:B------:R-:W-:-:S09]  /*01d0*/  SEL R2, R15, R2, !P0 ;  /* 0x000000020f027207 */ /* 0x000fd20004000000 */
[----:B------:R-:W-:-:S05]  /*01e0*/  @P0 VIADD R9, R15, 0x1 ;  /* 0x000000010f090836 */ /* 0x000fca0000000000 */
[----:B------:R-:W-:-:S13]  /*01f0*/  ISETP.GE.AND P0, PT, R9, R2, PT ;  /* 0x000000020900720c */ /* 0x000fda0003f06270 */
[----:B------:R-:W-:Y:S05]  /*0200*/  @!P0 BRA `(.L_x_455) ;  /* 0xfffffffc00cc8947 */ /* 0x000fea000383ffff */
.L_x_454:
[----:B------:R-:W-:Y:S05]  /*0210*/  BSYNC.RECONVERGENT B0 ;  /* 0x0000000000007941 */ /* 0x000fea0003800200 */
.L_x_453:
[----:B------:R-:W-:Y:S01]  /*0220*/  IMAD.IADD R2, R8, 0x1, -R9 ;  /* 0x0000000108027824 */ /* 0x000fe200078e0a09 */
[----:B------:R-:W-:Y:S01]  /*0230*/  BSSY.RECONVERGENT B0, `(.L_x_456) ;  /* 0x00000bb000007945 */ /* 0x000fe20003800200 */
[----:B------:R-:W-:-:S03]  /*0240*/  IMAD.MOV.U32 R4, RZ, RZ, RZ ;  /* 0x000000ffff047224 */ /* 0x000fc600078e00ff */
[----:B------:R-:W-:-:S13]  /*0250*/  ISETP.GE.AND P0, PT, R2, R3, PT ;  /* 0x000000030200720c */ /* 0x000fda0003f06270 */
[----:B------:R-:W-:Y:S05]  /*0260*/  @P0 BRA `(.L_x_457) ;  /* 0x0000000800dc0947 */ /* 0x000fea0003800000 */
[----:B------:R-:W0:Y:S02]  /*0270*/  LDC.64 R4, c[0x0][0x388] ;  /* 0x0000e200ff047b82 */ /* 0x000e240000000a00 */
[----:B0-----:R-:W-:-:S05]  /*0280*/  IMAD.WIDE R6, R2, 0x4, R4 ;  /* 0x0000000402067825 */ /* 0x001fca00078e0204 */
[----:B------:R0:W5:Y:S01]  /*0290*/  LDG.E R12, desc[UR4][R6.64] ;  /* 0x00000004060c7981 */ /* 0x000162000c1e1900 */
[----:B------:R-:W-:Y:S01]  /*02a0*/  ISETP.GE.AND P0, PT, R9, 0x1, PT ;  /* 0x000000010900780c */ /* 0x000fe20003f06270 */
[----:B------:R-:W-:Y:S04]  /*02b0*/  BSSY.RECONVERGENT B1, `(.L_x_458) ;  /* 0x0000046000017945 */ /* 0x000fe80003800200 */
[----:B------:R-:W-:Y:S01]  /*02c0*/  BSSY.RELIABLE B2, `(.L_x_459) ;  /* 0x000003a000027945 */ /* 0x000fe20003800100 */
[----:B------:R-:W-:Y:S02]  /*02d0*/  IMAD.MOV.U32 R13, RZ, RZ, RZ ;  /* 0x000000ffff0d7224 */ /* 0x000fe400078e00ff */
[----:B------:R-:W-:-:S05]  /*02e0*/  IMAD.MOV.U32 R14, RZ, RZ, RZ ;  /* 0x000000ffff0e7224 */ /* 0x000fca00078e00ff */
[----:B0-----:R-:W-:Y:S05]  /*02f0*/  @!P0 BRA `(.L_x_460) ;  /* 0x0000000000c88947 */ /* 0x001fea0003800000 */
[----:B------:R-:W0:Y:S01]  /*0300*/  LDC.64 R10, c[0x0][0x380] ;  /* 0x0000e000ff0a7b82 */ /* 0x000e220000000a00 */
[----:B------:R-:W-:-:S05]  /*0310*/  IMAD.WIDE.U32 R14, R9, 0x1ff, RZ ;  /* 0x000001ff090e7825 */ /* 0x000fca00078e00ff */
[--C-:B------:R-:W-:Y:S02]  /*0320*/  SHF.R.U64 R18, R14, 0x9, R15.reuse ;  /* 0x000000090e127819 */ /* 0x100fe4000000120f */
[----:B------:R-:W-:Y:S02]  /*0330*/  SHF.R.U32.HI R14, RZ, 0x9, R15 ;  /* 0x00000009ff0e7819 */ /* 0x000fe4000001160f */
[----:B0-----:R-:W-:-:S04]  /*0340*/  LEA R16, P0, R18, R10, 0x2 ;  /* 0x0000000a12107211 */ /* 0x001fc800078010ff */
[----:B------:R-:W-:-:S06]  /*0350*/  LEA.HI.X R17, R18, R11, R14, 0x2, P0 ;  /* 0x0000000b12117211 */ /* 0x000fcc00000f140e */
[----:B------:R-:W2:Y:S01]  /*0360*/  LDG.E R17, desc[UR4][R16.64] ;  /* 0x0000000410117981 */ /* 0x000ea2000c1e1900 */
[----:B------:R-:W-:Y:S01]  /*0370*/  VIADD R14, R18, 0x1 ;  /* 0x00000001120e7836 */ /* 0x000fe20000000000 */
[----:B------:R-:W-:Y:S01]  /*0380*/  BSSY.RECONVERGENT B3, `(.L_x_461) ;  /* 0x0000010000037945 */ /* 0x000fe20003800200 */
[----:B--2--5:R-:W-:-:S04]  /*0390*/  ISETP.GE.AND P0, PT, R17, R12, PT ;  /* 0x0000000c1100720c */ /* 0x024fc80003f06270 */
[----:B------:R-:W-:Y:S02]  /*03a0*/  SEL R13, R9, R18, !P0 ;  /* 0x00000012090d7207 */ /* 0x000fe40004000000 */
[----:B------:R-:W-:-:S04]  /*03b0*/  SEL R14, R14, RZ, !P0 ;  /* 0x000000ff0e0e7207 */ /* 0x000fc80004000000 */
[----:B------:R-:W-:-:S13]  /*03c0*/  ISETP.GE.U32.AND P0, PT, R14, R13, PT ;  /* 0x0000000d0e00720c */ /* 0x000fda0003f06070 */
[----:B------:R-:W-:Y:S05]  /*03d0*/  @P0 BRA `(.L_x_462) ;  /* 0x0000000000280947 */ /* 0x000fea0003800000 */
[----:B------:R-:W-:Y:S02]  /*03e0*/  IMAD.MOV.U32 R15, RZ, RZ, RZ ;  /* 0x000000ffff0f7224 */ /* 0x000fe400078e00ff */
[----:B------:R-:W-:-:S05]  /*03f0*/  IMAD.WIDE.U32 R16, R13, 0x7f, R14 ;  /* 0x0000007f0d107825 */ /* 0x000fca00078e000e */
[--C-:B------:R-:W-:Y:S02]  /*0400*/  SHF.R.U64 R18, R16, 0x7, R17.reuse ;  /* 0x0000000710127819 */ /* 0x100fe40000001211 */
[----:B------:R-:W-:Y:S02]  /*0410*/  SHF.R.U32.HI R17, RZ, 0x7, R17 ;  /* 0x00000007ff117819 */ /* 0x000fe40000011611 */
[----:B------:R-:W-:-:S04]  /*0420*/  LEA R16, P0, R18, R10, 0x2 ;  /* 0x0000000a12107211 */ /* 0x000fc800078010ff */
[----:B------:R-:W-:-:S06]  /*0430*/  LEA.HI.X R17, R18, R11, R17, 0x2, P0 ;  /* 0x0000000b12117211 */ /* 0x000fcc00000f1411 */
[----:B------:R-:W2:Y:S02]  /*0440*/  LDG.E R17, desc[UR4][R16.64] ;  /* 0x0000000410117981 */ /* 0x000ea4000c1e1900 */
[----:B--2---:R-:W-:-:S04]  /*0450*/  ISETP.GE.AND P0, PT, R17, R12, PT ;  /* 0x0000000c1100720c */ /* 0x004fc80003f06270 */
[----:B------:R-:W-:-:S09]  /*0460*/  SEL R13, R13, R18, !P0 ;  /* 0x000000120d0d7207 */ /* 0x000fd20004000000 */
[----:B------:R-:W-:-:S07]  /*0470*/  @!P0 VIADD R14, R18, 0x1 ;  /* 0x00000001120e8836 */ /* 0x000fce0000000000 */
.L_x_462:
[----:B------:R-:W-:Y:S05]  /*0480*/  BSYNC.RECONVERGENT B3 ;  /* 0x0000000000037941 */ /* 0x000fea0003800200 */
.L_x_461:
        /* <DEDUP_REMOVED lines=11> */
[----:B------:R-:W-:-:S05]  /*0540*/  @!P0 VIADD R14, R18, 0x1 ;  /* 0x00000001120e8836 */ /* 0x000fca0000000000 */
[----:B------:R-:W-:-:S13]  /*0550*/  ISETP.GE.U32.AND P0, PT, R14, R13, PT ;  /* 0x0000000d0e00720c */ /* 0x000fda0003f06070 */
[----:B------:R-:W-:Y:S05]  /*0560*/  @P0 BREAK.RELIABLE B2 ;  /* 0x0000000000020942 */ /* 0x000fea0003800100 */
        /* <DEDUP_REMOVED lines=11> */
.L_x_460:
[----:B------:R-:W0:Y:S01]  /*0620*/  LDC.64 R10, c[0x0][0x380] ;  /* 0x0000e000ff0a7b82 */ /* 0x000e220000000a00 */
[----:B------:R-:W-:-:S13]  /*0630*/  ISETP.GE.U32.AND P0, PT, R14, R13, PT ;  /* 0x0000000d0e00720c */ /* 0x000fda0003f06070 */
[----:B------:R-:W-:Y:S05]  /*0640*/  @P0 BREAK.RELIABLE B2 ;  /* 0x0000000000020942 */ /* 0x000fea0003800100 */
[----:B------:R-:W-:Y:S05]  /*0650*/  @P0 BRA `(.L_x_463) ;  /* 0x00000000002c0947 */ /* 0x000fea0003800000 */
[----:B------:R-:W-:Y:S05]  /*0660*/  BSYNC.RELIABLE B2 ;  /* 0x0000000000027941 */ /* 0x000fea0003800100 */
.L_x_459:
[CC--:B------:R-:W-:Y:S02]  /*0670*/  LOP3.LUT R15, R14.reuse, R13.reuse, RZ, 0xc0, !PT ;  /* 0x0000000d0e0f7212 */ /* 0x0c0fe400078ec0ff */
[----:B------:R-:W-:-:S04]  /*0680*/  LOP3.LUT R16, R14, R13, RZ, 0x3c, !PT ;  /* 0x0000000d0e107212 */ /* 0x000fc800078e3cff */
[----:B------:R-:W-:-:S05]  /*0690*/  LEA.HI.SX32 R15, R16, R15, 0x1f ;  /* 0x0000000f100f7211 */ /* 0x000fca00078ffaff */
[----:B0-----:R-:W-:-:S06]  /*06a0*/  IMAD.WIDE R16, R15, 0x4, R10 ;  /* 0x000000040f107825 */ /* 0x001fcc00078e020a */
[----:B------:R-:W2:Y:S02]  /*06b0*/  LDG.E R17, desc[UR4][R16.64] ;  /* 0x0000000410117981 */ /* 0x000ea4000c1e1900 */
[----:B--2--5:R-:W-:-:S04]  /*06c0*/  ISETP.GE.AND P0, PT, R17, R12, PT ;  /* 0x0000000c1100720c */ /* 0x024fc80003f06270 */
[----:B------:R-:W-:-:S09]  /*06d0*/  SEL R13, R13, R15, !P0 ;  /* 0x0000000f0d0d7207 */ /* 0x000fd20004000000 */
[----:B------:R-:W-:-:S05]  /*06e0*/  @!P0 VIADD R14, R15, 0x1 ;  /* 0x000000010f0e8836 */ /* 0x000fca0000000000 */
[----:B------:R-:W-:-:S13]  /*06f0*/  ISETP.GE.AND P0, PT, R14, R13, PT ;  /* 0x0000000d0e00720c */ /* 0x000fda0003f06270 */
[----:B------:R-:W-:Y:S05]  /*0700*/  @!P0 BRA `(.L_x_459) ;  /* 0xfffffffc00d88947 */ /* 0x000fea000383ffff */
.L_x_463:
[----:B------:R-:W-:Y:S05]  /*0710*/  BSYNC.RECONVERGENT B1 ;  /* 0x0000000000017941 */ /* 0x000fea0003800200 */
.L_x_458:
[----:B------:R-:W-:Y:S01]  /*0720*/  ISETP.GE.AND P0, PT, R2, 0x1, PT ;  /* 0x000000010200780c */ /* 0x000fe20003f06270 */
[----:B------:R-:W-:Y:S01]  /*0730*/  BSSY.RECONVERGENT B1, `(.L_x_464) ;  /* 0x000000f000017945 */ /* 0x000fe20003800200 */
[----:B0-----:R-:W-:Y:S02]  /*0740*/  IMAD.MOV.U32 R10, RZ, RZ, RZ ;  /* 0x000000ffff0a7224 */ /* 0x001fe400078e00ff */
[----:B------:R-:W-:-:S09]  /*0750*/  IMAD.MOV.U32 R11, RZ, RZ, R2 ;  /* 0x000000ffff0b7224 */ /* 0x000fd200078e0002 */
[----:B------:R-:W-:Y:S05]  /*0760*/  @!P0 BRA `(.L_x_465) ;  /* 0x00000000002c8947 */ /* 0x000fea0003800000 */
[----:B------:R-:W0:Y:S01]  /*0770*/  LDCU.64 UR6, c[0x0][0x388] ;  /* 0x00007100ff0677ac */ /* 0x000e220008000a00 */
[----:B------:R-:W-:-:S05]  /*0780*/  IMAD.WIDE.U32 R10, R2, 0x1ff, RZ ;  /* 0x000001ff020a7825 */ /* 0x000fca00078e00ff */
[--C-:B------:R-:W-:Y:S02]  /*0790*/  SHF.R.U64 R13, R10, 0x9, R11.reuse ;  /* 0x000000090a0d7819 */ /* 0x100fe4000000120b */
[----:B------:R-:W-:Y:S02]  /*07a0*/  SHF.R.U32.HI R10, RZ, 0x9, R11 ;  /* 0x00000009ff0a7819 */ /* 0x000fe4000001160b */
[----:B0-----:R-:W-:-:S04]  /*07b0*/  LEA R16, P0, R13, UR6, 0x2 ;  /* 0x000000060d107c11 */ /* 0x001fc8000f8010ff */
[----:B------:R-:W-:-:S06]  /*07c0*/  LEA.HI.X R17, R13, UR7, R10, 0x2, P0 ;  /* 0x000000070d117c11 */ /* 0x000fcc00080f140a */
[----:B------:R-:W2:Y:S01]  /*07d0*/  LDG.E R17, desc[UR4][R16.64] ;  /* 0x0000000410117981 */ /* 0x000ea2000c1e1900 */
[----:B------:R-:W-:Y:S01]  /*07e0*/  VIADD R10, R13, 0x1 ;  /* 0x000000010d0a7836 */ /* 0x000fe20000000000 */
[----:B--2--5:R-:W-:-:S04]  /*07f0*/  ISETP.GE.AND P0, PT, R17, R12, PT ;  /* 0x0000000c1100720c */ /* 0x024fc80003f06270 */
[----:B------:R-:W-:Y:S02]  /*0800*/  SEL R11, R2, R13, !P0 ;  /* 0x0000000d020b7207 */ /* 0x000fe40004000000 */
[----:B------:R-:W-:-:S07]  /*0810*/  SEL R10, R10, RZ, !P0 ;  /* 0x000000ff0a0a7207 */ /* 0x000fce0004000000 */
.L_x_465:
[----:B------:R-:W-:Y:S05]  /*0820*/  BSYNC.RECONVERGENT B1 ;  /* 0x0000000000017941 */ /* 0x000fea0003800200 */
.L_x_464:
[----:B------:R-:W-:Y:S01]  /*0830*/  ISETP.GE.AND P0, PT, R10, R11, PT ;  /* 0x0000000b0a00720c */ /* 0x000fe20003f06270 */
[----:B------:R-:W-:Y:S04]  /*0840*/  BSSY.RECONVERGENT B1, `(.L_x_466) ;  /* 0x000003a000017945 */ /* 0x000fe80003800200 */
[----:B------:R-:W-:Y:S08]  /*0850*/  BSSY.RELIABLE B2, `(.L_x_467) ;  /* 0x000002e000027945 */ /* 0x000ff00003800100 */
[----:B------:R-:W-:Y:S05]  /*0860*/  @P0 BRA `(.L_x_468) ;  /* 0x0000000000680947 */ /* 0x000fea0003800000 */
[----:B------:R-:W0:Y:S01]  /*0870*/  LDCU.64 UR6, c[0x0][0x388] ;  /* 0x00007100ff0677ac */ /* 0x000e220008000a00 */
[----:B------:R-:W-:Y:S02]  /*0880*/  IMAD.MOV.U32 R16, RZ, RZ, R10 ;  /* 0x000000ffff107224 */ /* 0x000fe400078e000a */
[----:B------:R-:W-:Y:S02]  /*0890*/  IMAD.MOV.U32 R17, RZ, RZ, RZ ;  /* 0x000000ffff117224 */ /* 0x000fe400078e00ff */
[----:B------:R-:W-:-:S05]  /*08a0*/  IMAD.WIDE.U32 R16, R11, 0x7f, R16 ;  /* 0x0000007f0b107825 */ /* 0x000fca00078e0010 */
[--C-:B------:R-:W-:Y:S02]  /*08b0*/  SHF.R.U64 R18, R16, 0x7, R17.reuse ;  /* 0x0000000710127819 */ /* 0x100fe40000001211 */
[----:B------:R-:W-:Y:S02]  /*08c0*/  SHF.R.U32.HI R17, RZ, 0x7, R17 ;  /* 0x00000007ff117819 */ /* 0x000fe40000011611 */
[----:B0-----:R-:W-:-:S04]  /*08d0*/  LEA R16, P0, R18, UR6, 0x2 ;  /* 0x0000000612107c11 */ /* 0x001fc8000f8010ff */
[----:B------:R-:W-:-:S06]  /*08e0*/  LEA.HI.X R17, R18, UR7, R17, 0x2, P0 ;  /* 0x0000000712117c11 */ /* 0x000fcc00080f1411 */
[----:B------:R-:W2:Y:S02]  /*08f0*/  LDG.E R17, desc[UR4][R16.64] ;  /* 0x0000000410117981 */ /* 0x000ea4000c1e1900 */
[----:B--2--5:R-:W-:-:S04]  /*0900*/  ISETP.GE.AND P0, PT, R17, R12, PT ;  /* 0x0000000c1100720c */ /* 0x024fc80003f06270 */
[----:B------:R-:W-:-:S09]  /*0910*/  SEL R11, R11, R18, !P0 ;  /* 0x000000120b0b7207 */ /* 0x000fd20004000000 */
[----:B------:R-:W-:-:S05]  /*0920*/  @!P0 VIADD R10, R18, 0x1 ;  /* 0x00000001120a8836 */ /* 0x000fca0000000000 */
[----:B------:R-:W-:-:S13]  /*0930*/  ISETP.GE.AND P0, PT, R10, R11, PT ;  /* 0x0000000b0a00720c */ /* 0x000fda0003f06270 */
        /* <DEDUP_REMOVED lines=10> */
[----:B--2---:R-:W-:-:S04]  /*09e0*/  ISETP.GE.AND P0, PT, R17, R12, PT ;  /* 0x0000000c1100720c */ /* 0x004fc80003f06270 */
[----:B------:R-:W-:-:S09]  /*09f0*/  SEL R11, R11, R18, !P0 ;  /* 0x000000120b0b7207 */ /* 0x000fd20004000000 */
[----:B------:R-:W-:-:S07]  /*0a00*/  @!P0 VIADD R10, R18, 0x1 ;  /* 0x00000001120a8836 */ /* 0x000fce0000000000 */
.L_x_468:
[----:B------:R-:W-:-:S13]  /*0a10*/  ISETP.GE.AND P0, PT, R10, R11, PT ;  /* 0x0000000b0a00720c */ /* 0x000fda0003f06270 */
[----:B------:R-:W-:Y:S05]  /*0a20*/  @P0 BREAK.RELIABLE B2 ;  /* 0x0000000000020942 */ /* 0x000fea0003800100 */
        /* <DEDUP_REMOVED lines=12> */
[----:B------:R-:W-:-:S07]  /*0af0*/  @!P0 VIADD R10, R18, 0x1 ;  /* 0x00000001120a8836 */ /* 0x000fce0000000000 */
.L_x_469:
[----:B------:R-:W-:-:S13]  /*0b00*/  ISETP.GE.AND P0, PT, R10, R11, PT ;  /* 0x0000000b0a00720c */ /* 0x000fda0003f06270 */
[----:B------:R-:W-:Y:S05]  /*0b10*/  @P0 BREAK.RELIABLE B2 ;  /* 0x0000000000020942 */ /* 0x000fea0003800100 */
[----:B------:R-:W-:Y:S05]  /*0b20*/  @P0 BRA `(.L_x_470) ;  /* 0x00000000002c0947 */ /* 0x000fea0003800000 */
[----:B------:R-:W-:Y:S05]  /*0b30*/  BSYNC.RELIABLE B2 ;  /* 0x0000000000027941 */ /* 0x000fea0003800100 */
.L_x_467:
[CC--:B------:R-:W-:Y:S02]  /*0b40*/  LOP3.LUT R13, R10.reuse, R11.reuse, RZ, 0xc0, !PT ;  /* 0x0000000b0a0d7212 */ /* 0x0c0fe400078ec0ff */
[----:B------:R-:W-:-:S04]  /*0b50*/  LOP3.LUT R16, R10, R11, RZ, 0x3c, !PT ;  /* 0x0000000b0a107212 */ /* 0x000fc800078e3cff */
[----:B------:R-:W-:-:S05]  /*0b60*/  LEA.HI.SX32 R13, R16, R13, 0x1f ;  /* 0x0000000d100d7211 */ /* 0x000fca00078ffaff */
[----:B------:R-:W-:-:S06]  /*0b70*/  IMAD.WIDE R16, R13, 0x4, R4 ;  /* 0x000000040d107825 */ /* 0x000fcc00078e0204 */
[----:B------:R-:W2:Y:S02]  /*0b80*/  LDG.E R17, desc[UR4][R16.64] ;  /* 0x0000000410117981 */ /* 0x000ea4000c1e1900 */
[----:B--2---:R-:W-:-:S04]  /*0b90*/  ISETP.GE.AND P0, PT, R17, R12, PT ;  /* 0x0000000c1100720c */ /* 0x004fc80003f06270 */
[----:B------:R-:W-:-:S09]  /*0ba0*/  SEL R11, R11, R13, !P0 ;  /* 0x0000000d0b0b7207 */ /* 0x000fd20004000000 */
[----:B------:R-:W-:-:S05]  /*0bb0*/  @!P0 VIADD R10, R13, 0x1 ;  /* 0x000000010d0a8836 */ /* 0x000fca0000000000 */
[----:B------:R-:W-:-:S13]  /*0bc0*/  ISETP.GE.AND P0, PT, R10, R11, PT ;  /* 0x0000000b0a00720c */ /* 0x000fda0003f06270 */
[----:B------:R-:W-:Y:S05]  /*0bd0*/  @!P0 BRA `(.L_x_467) ;  /* 0xfffffffc00d88947 */ /* 0x000fea000383ffff */
.L_x_470:
[----:B------:R-:W-:Y:S05]  /*0be0*/  BSYNC.RECONVERGENT B1 ;  /* 0x0000000000017941 */ /* 0x000fea0003800200 */
.L_x_466:
[----:B------:R-:W-:Y:S01]  /*0bf0*/  IMAD.IADD R11, R2, 0x1, -R10 ;  /* 0x00000001020b7824 */ /* 0x000fe200078e0a0a */
[----:B------:R-:W-:Y:S01]  /*0c00*/  BSSY.RECONVERGENT B1, `(.L_x_471) ;  /* 0x0000015000017945 */ /* 0x000fe20003800200 */
[----:B------:R-:W-:-:S03]  /*0c10*/  IMAD.MOV.U32 R5, RZ, RZ, RZ ;  /* 0x000000ffff057224 */ /* 0x000fc600078e00ff */
[----:B------:R-:W-:-:S04]  /*0c20*/  IADD3 R13, PT, PT, R11, R9, -R14 ;  /* 0x000000090b0d7210 */ /* 0x000fc80007ffe80e */
[----:B------:R-:W-:-:S04]  /*0c30*/  SHF.R.S32.HI R4, RZ, 0x1, R13 ;  /* 0x00000001ff047819 */ /* 0x000fc8000001140d */
[----:B------:R-:W-:-:S04]  /*0c40*/  VIMNMX R16, PT, PT, R11, R4, !PT ;  /* 0x000000040b107248 */ /* 0x000fc80007fe0100 */
[----:B------:R-:W-:-:S04]  /*0c50*/  IADD3 R10, PT, PT, R10, 0x1, R16 ;  /* 0x000000010a0a7810 */ /* 0x000fc80007ffe010 */
[----:B------:R-:W-:-:S05]  /*0c60*/  VIMNMX R3, PT, PT, R10, R3, PT ;  /* 0x000000030a037248 */ /* 0x000fca0003fe0100 */
[----:B------:R-:W-:-:S05]  /*0c70*/  IMAD.IADD R3, R3, 0x1, -R2 ;  /* 0x0000000103037824 */ /* 0x000fca00078e0a02 */
[----:B------:R-:W-:-:S13]  /*0c80*/  ISETP.GE.AND P0, PT, R3, 0x1, PT ;  /* 0x000000010300780c */ /* 0x000fda0003f06270 */
[----:B------:R-:W-:Y:S05]  /*0c90*/  @!P0 BRA `(.L_x_472) ;  /* 0x00000000002c8947 */ /* 0x000fea0003800000 */
[----:B------:R-:W-:Y:S02]  /*0ca0*/  IMAD.MOV.U32 R4, RZ, RZ, R3 ;  /* 0x000000ffff047224 */ /* 0x000fe400078e0003 */
[----:B------:R-:W-:-:S07]  /*0cb0*/  IMAD.MOV.U32 R5, RZ, RZ, RZ ;  /* 0x000000ffff057224 */ /* 0x000fce00078e00ff */
.L_x_473:
[----:B------:R-:W-:-:S05]  /*0cc0*/  IMAD.IADD R2, R5, 0x1, R4 ;  /* 0x0000000105027824 */ /* 0x000fca00078e0204 */
[----:B------:R-:W-:-:S05]  /*0cd0*/  SHF.R.S32.HI R9, RZ, 0x1, R2 ;  /* 0x00000001ff097819 */ /* 0x000fca0000011402 */
[----:B------:R-:W-:-:S06]  /*0ce0*/  IMAD.WIDE R2, R9, 0x4, R6 ;  /* 0x0000000409027825 */ /* 0x000fcc00078e0206 */
[----:B------:R-:W2:Y:S02]  /*0cf0*/  LDG.E R3, desc[UR4][R2.64] ;  /* 0x0000000402037981 */ /* 0x000ea4000c1e1900 */
[----:B--2--5:R-:W-:-:S04]  /*0d00*/  ISETP.GE.AND P0, PT, R12, R3, PT ;  /* 0x000000030c00720c */ /* 0x024fc80003f06270 */
[----:B------:R-:W-:-:S09]  /*0d10*/  SEL R4, R9, R4, !P0 ;  /* 0x0000000409047207 */ /* 0x000fd20004000000 */
[----:B------:R-:W-:-:S05]  /*0d20*/  @P0 VIADD R5, R9, 0x1 ;  /* 0x0000000109050836 */ /* 0x000fca0000000000 */
[----:B------:R-:W-:-:S13]  /*0d30*/  ISETP.GE.AND P0, PT, R5, R4, PT ;  /* 0x000000040500720c */ /* 0x000fda0003f06270 */
[----:B------:R-:W-:Y:S05]  /*0d40*/  @!P0 BRA `(.L_x_473) ;  /* 0xfffffffc00dc8947 */ /* 0x000fea000383ffff */
.L_x_472:
[----:B------:R-:W-:Y:S05]  /*0d50*/  BSYNC.RECONVERGENT B1 ;  /* 0x0000000000017941 */ /* 0x000fea0003800200 */
.L_x_471:
        /* <DEDUP_REMOVED lines=8> */
.L_x_457:
[----:B------:R-:W-:Y:S05]  /*0de0*/  BSYNC.RECONVERGENT B0 ;  /* 0x0000000000007941 */ /* 0x000fea0003800200 */
.L_x_456:
[----:B------:R-:W-:Y:S05]  /*0df0*/  WARPSYNC.ALL ;  /* 0x0000000000007948 */ /* 0x000fea0003800000 */
[----:B------:R-:W0:Y:S01]  /*0e00*/  LDC.64 R2, c[0x0][0x3a0] ;  /* 0x0000e800ff027b82 */ /* 0x000e220000000a00 */
[----:B------:R-:W-:Y:S01]  /*0e10*/  IADD3 R5, PT, PT, R4, R8, -R9 ;  /* 0x0000000804057210 */ /* 0x000fe20007ffe809 */
[----:B0-----:R-:W-:-:S05]  /*0e20*/  IMAD.WIDE R2, R0, 0x8, R2 ;  /* 0x0000000800027825 */ /* 0x001fca00078e0202 */
[----:B------:R-:W-:Y:S04]  /*0e30*/  STG.E desc[UR4][R2.64], R9 ;  /* 0x0000000902007986 */ /* 0x000fe8000c101904 */
[----:B------:R-:W-:Y:S01]  /*0e40*/  STG.E desc[UR4][R2.64+0x4], R5 ;  /* 0x0000040502007986 */ /* 0x000fe2000c101904 */
[----:B------:R-:W-:Y:S05]  /*0e50*/  EXIT ;  /* 0x000000000000794d */ /* 0x000fea0003800000 */
.L_x_474:
        /* <DEDUP_REMOVED lines=10> */
.L_x_482:


//--------------------- .text._ZN6thrust24THRUST_300001_SM_1000_NS8cuda_cub4core6detail13_kernel_agentINS1_16__set_operations9InitAgentIN3cub18CUB_300001_SM_100013ScanTileStateIiLb1EEEiEEJSA_iEEEvDpT0_ --------------------------
	.section	.text._ZN6thrust24THRUST_300001_SM_1000_NS8cuda_cub4core6detail13_kernel_agentINS1_16__set_operations9InitAgentIN3cub18CUB_300001_SM_100013ScanTileStateIiLb1EEEiEEJSA_iEEEvDpT0_,"ax",@progbits
	.align	128
        .global         _ZN6thrust24THRUST_300001_SM_1000_NS8cuda_cub4core6detail13_kernel_agentINS1_16__set_operations9InitAgentIN3cub18CUB_300001_SM_100013ScanTileStateIiLb1EEEiEEJSA_iEEEvDpT0_
        .type           _ZN6thrust24THRUST_300001_SM_1000_NS8cuda_cub4core6detail13_kernel_agentINS1_16__set_operations9InitAgentIN3cub18CUB_300001_SM_100013ScanTileStateIiLb1EEEiEEJSA_iEEEvDpT0_,@function
        .size           _ZN6thrust24THRUST_300001_SM_1000_NS8cuda_cub4core6detail13_kernel_agentINS1_16__set_operations9InitAgentIN3cub18CUB_300001_SM_100013ScanTileStateIiLb1EEEiEEJSA_iEEEvDpT0_,(.L_x_483 - _ZN6thrust24THRUST_300001_SM_1000_NS8cuda_cub4core6detail13_kernel_agentINS1_16__set_operations9InitAgentIN3cub18CUB_300001_SM_100013ScanTileStateIiLb1EEEiEEJSA_iEEEvDpT0_)
        .other          _ZN6thrust24THRUST_300001_SM_1000_NS8cuda_cub4core6detail13_kernel_agentINS1_16__set_operations9InitAgentIN3cub18CUB_300001_SM_100013ScanTileStateIiLb1EEEiEEJSA_iEEEvDpT0_,@"STO_CUDA_ENTRY STV_DEFAULT"
_ZN6thrust24THRUST_300001_SM_1000_NS8cuda_cub4core6detail13_kernel_agentINS1_16__set_operations9InitAgentIN3cub18CUB_300001_SM_100013ScanTileStateIiLb1EEEiEEJSA_iEEEvDpT0_:
.text._ZN6thrust24THRUST_300001_SM_1000_NS8cuda_cub4core6detail13_kernel_agentINS1_16__set_operations9InitAgentIN3cub18CUB_300001_SM_100013ScanTileStateIiLb1EEEiEEJSA_iEEEvDpT0_:
[----:B------:R-:W-:Y:S01]  /*0000*/  LDC R1, c[0x0][0x37c] ;  /* 0x0000df00ff017b82 */ /* 0x000fe20000000800 */
[----:B------:R-:W0:Y:S07]  /*0010*/  S2R R0, SR_TID.X ;  /* 0x0000000000007919 */ /* 0x000e2e0000002100 */
[----:B------:R-:W1:Y:S01]  /*0020*/  S2UR UR6, SR_CTAID.X ;  /* 0x00000000000679c3 */ /* 0x000e620000002500 */
[----:B------:R-:W2:Y:S07]  /*0030*/  LDCU UR4, c[0x0][0x388] ;  /* 0x00007100ff0477ac */ /* 0x000eae0008000800 */
[----:B------:R-:W1:Y:S01]  /*0040*/  LDC R5, c[0x0][0x360] ;  /* 0x0000d800ff057b82 */ /* 0x000e620000000800 */
[----:B0-----:R-:W-:Y:S01]  /*0050*/  ISETP.GT.U32.AND P0, PT, R0, 0x1f, PT ;  /* 0x0000001f0000780c */ /* 0x001fe20003f04070 */
[----:B-1----:R-:W-:-:S03]  /*0060*/  IMAD R5, R5, UR6, R0 ;  /* 0x0000000605057c24 */ /* 0x002fc6000f8e0200 */
[----:B------:R-:W-:Y:S02]  /*0070*/  ISETP.NE.OR P0, PT, RZ, UR6, P0 ;  /* 0x00000006ff007c0c */ /* 0x000fe40008705670 */
[----:B--2---:R-:W-:Y:S01]  /*0080*/  ISETP.GE.AND P1, PT, R5, UR4, PT ;  /* 0x0000000405007c0c */ /* 0x004fe2000bf26270 */
[----:B------:R-:W0:-:S12]  /*0090*/  LDCU.64 UR4, c[0x0][0x358] ;  /* 0x00006b00ff0477ac */ /* 0x000e180008000a00 */
[----:B------:R-:W1:Y:S01]  /*00a0*/  @!P1 LDC.64 R2, c[0x0][0x380] ;  /* 0x0000e000ff029b82 */ /* 0x000e620000000a00 */
[----:B------:R-:W-:Y:S01]  /*00b0*/  @!P1 MOV R4, 0x63 ;  /* 0x0000006300049802 */ /* 0x000fe20000000f00 */
[----:B-1----:R-:W-:-:S04]  /*00c0*/  @!P1 IMAD.WIDE R2, R5, 0x8, R2 ;  /* 0x0000000805029825 */ /* 0x002fc800078e0202 */
[----:B------:R-:W-:-:S05]  /*00d0*/  HFMA2 R5, -RZ, RZ, 0, 0 ;  /* 0x00000000ff057431 */ /* 0x000fca00000001ff */
[----:B0-----:R0:W-:Y:S01]  /*00e0*/  @!P1 STG.E.64 desc[UR4][R2.64+0x100], R4 ;  /* 0x0001000402009986 */ /* 0x0011e2000c101b04 */
[----:B------:R-:W-:Y:S05]  /*00f0*/  @P0 EXIT ;  /* 0x000000000000094d */ /* 0x000fea0003800000 */
[----:B0-----:R-:W0:Y:S02]  /*0100*/  LDC.64 R2, c[0x0][0x380] ;  /* 0x0000e000ff027b82 */ /* 0x001e240000000a00 */
[----:B0-----:R-:W-:-:S05]  /*0110*/  IMAD.WIDE.U32 R2, R0, 0x8, R2 ;  /* 0x0000000800027825 */ /* 0x001fca00078e0002 */
[----:B------:R-:W-:Y:S01]  /*0120*/  STG.E.64 desc[UR4][R2.64], RZ ;  /* 0x000000ff02007986 */ /* 0x000fe2000c101b04 */
[----:B------:R-:W-:Y:S05]  /*0130*/  EXIT ;  /* 0x000000000000794d */ /* 0x000fea0003800000 */
.L_x_475:
        /* <DEDUP_REMOVED lines=12> */
.L_x_483:


//--------------------- .nv.shared._ZN3cub18CUB_300001_SM_10006detail8for_each13static_kernelINS2_12policy_hub_t12policy_500_tEmN6thrust24THRUST_300001_SM_1000_NS8cuda_cub20__uninitialized_fill7functorINS7_10device_ptrIiEEiEEEEvT0_T1_ --------------------------
	.section	.nv.shared._ZN3cub18CUB_300001_SM_10006detail8for_each13static_kernelINS2_12policy_hub_t12policy_500_tEmN6thrust24THRUST_300001_SM_1000_NS8cuda_cub20__uninitialized_fill7functorINS7_10device_ptrIiEEiEEEEvT0_T1_,"aw",@nobits
	.sectionflags	@""
	.align	16
	.zero		1024


//--------------------- .nv.shared.reserved.0     --------------------------
	.section	.nv.shared.reserved.0,"aw",@nobits
	.weak		__nv_reservedSMEM_offset_0_alias
	.size		__nv_reservedSMEM_offset_0_alias, 0, 64
	.other		__nv_reservedSMEM_offset_0_alias,@"STO_CUDA_RESERVED_SHARED STV_DEFAULT"
__nv_reservedSMEM_offset_0_alias:
	.zero		0
	.zero		64


//--------------------- .nv.global                --------------------------
	.section	.nv.global,"aw",@nobits
.nv.global:
	.type		_ZN34_INTERNAL_13d56db5_4_k_cu__Z4testv6thrust24THRUST_300001_SM_1000_NS12placeholders2_8E,@object
	.size		_ZN34_INTERNAL_13d56db5_4_k_cu__Z4testv6thrust24THRUST_300001_SM_1000_NS12placeholders2_8E,(_ZN34_INTERNAL_13d56db5_4_k_cu__Z4testv4cuda3std3__436_GLOBAL__N__13d56db5_4_k_cu__Z4testv6ignoreE - _ZN34_INTERNAL_13d56db5_4_k_cu__Z4testv6thrust24THRUST_300001_SM_1000_NS12placeholders2_8E)
_ZN34_INTERNAL_13d56db5_4_k_cu__Z4testv6thrust24THRUST_300001_SM_1000_NS12placeholders2_8E:
	.zero		1
	.type		_ZN34_INTERNAL_13d56db5_4_k_cu__Z4testv4cuda3std3__436_GLOBAL__N__13d56db5_4_k_cu__Z4testv6ignoreE,@object
	.size		_ZN34_INTERNAL_13d56db5_4_k_cu__Z4testv4cuda3std3__436_GLOBAL__N__13d56db5_4_k_cu__Z4testv6ignoreE,(_ZN34_INTERNAL_13d56db5_4_k_cu__Z4testv4cuda3std6ranges3__45__cpo4dataE - _ZN34_INTERNAL_13d56db5_4_k_cu__Z4testv4cuda3std3__436_GLOBAL__N__13d56db5_4_k_cu__Z4testv6ignoreE)
_ZN34_INTERNAL_13d56db5_4_k_cu__Z4testv4cuda3std3__436_GLOBAL__N__13d56db5_4_k_cu__Z4testv6ignoreE:
	.zero		1
	.type		_ZN34_INTERNAL_13d56db5_4_k_cu__Z4testv4cuda3std6ranges3__45__cpo4dataE,@object
	.size		_ZN34_INTERNAL_13d56db5_4_k_cu__Z4testv4cuda3std6ranges3__45__cpo4dataE,(_ZN34_INTERNAL_13d56db5_4_k_cu__Z4testv6thrust24THRUST_300001_SM_1000_NS6system3cpp3parE - _ZN34_INTERNAL_13d56db5_4_k_cu__Z4testv4cuda3std6ranges3__45__cpo4dataE)
_ZN34_INTERNAL_13d56db5_4_k_cu__Z4testv4cuda3std6ranges3__45__cpo4dataE:
	.zero		1
	.type		_ZN34_INTERNAL_13d56db5_4_k_cu__Z4testv6thrust24THRUST_300001_SM_1000_NS6system3cpp3parE,@object
	.size		_ZN34_INTERNAL_13d56db5_4_k_cu__Z4testv6thrust24THRUST_300001_SM_1000_NS6system3cpp3parE,(_ZN34_INTERNAL_13d56db5_4_k_cu__Z4testv4cuda3std3__45__cpo5beginE - _ZN34_INTERNAL_13d56db5_4_k_cu__Z4testv6thrust24THRUST_300001_SM_1000_NS6system3cpp3parE)
_ZN34_INTERNAL_13d56db5_4_k_cu__Z4testv6thrust24THRUST_300001_SM_1000_NS6system3cpp3parE:
	.zero		1
	.type		_ZN34_INTERNAL_13d56db5_4_k_cu__Z4testv4cuda3std3__45__cpo5beginE,@object
	.size		_ZN34_INTERNAL_13d56db5_4_k_cu__Z4testv4cuda3std3__45__cpo5beginE,(_ZN34_INTERNAL_13d56db5_4_k_cu__Z4testv4cuda3std6ranges3__45__cpo5beginE - _ZN34_INTERNAL_13d56db5_4_k_cu__Z4testv4cuda3std3__45__cpo5beginE)
_ZN34_INTERNAL_13d56db5_4_k_cu__Z4testv4cuda3std3__45__cpo5beginE:
	.zero		1
	.type		_ZN34_INTERNAL_13d56db5_4_k_cu__Z4testv4cuda3std6ranges3__45__cpo5beginE,@object
	.size		_ZN34_INTERNAL_13d56db5_4_k_cu__Z4testv4cuda3std6ranges3__45__cpo5beginE,(_ZN34_INTERNAL_13d56db5_4_k_cu__Z4testv6thrust24THRUST_300001_SM_1000_NS6deviceE - _ZN34_INTERNAL_13d56db5_4_k_cu__Z4testv4cuda3std6ranges3__45__cpo5beginE)
_ZN34_INTERNAL_13d56db5_4_k_cu__Z4testv4cuda3std6ranges3__45__cpo5beginE:
	.zero		1
	.type		_ZN34_INTERNAL_13d56db5_4_k_cu__Z4testv6thrust24THRUST_300001_SM_1000_NS6deviceE,@object
	.size		_ZN34_INTERNAL_13d56db5_4_k_cu__Z4testv6thrust24THRUST_300001_SM_1000_NS6deviceE,(_ZN34_INTERNAL_13d56db5_4_k_cu__Z4testv4cuda3std3__47nulloptE - _ZN34_INTERNAL_13d56db5_4_k_cu__Z4testv6thrust24THRUST_300001_SM_1000_NS6deviceE)
_ZN34_INTERNAL_13d56db5_4_k_cu__Z4testv6thrust24THRUST_300001_SM_1000_NS6deviceE:
	.zero		1
	.type		_ZN34_INTERNAL_13d56db5_4_k_cu__Z4testv4cuda3std3__47nulloptE,@object
	.size		_ZN34_INTERNAL_13d56db5_4_k_cu__Z4testv4cuda3std3__47nulloptE,(_ZN34_INTERNAL_13d56db5_4_k_cu__Z4testv4cuda3std6ranges3__45__cpo8distanceE - _ZN34_INTERNAL_13d56db5_4_k_cu__Z4testv4cuda3std3__47nulloptE)
_ZN34_INTERNAL_13d56db5_4_k_cu__Z4testv4cuda3std3__47nulloptE:
	.zero		1
	.type		_ZN34_INTERNAL_13d56db5_4_k_cu__Z4testv4cuda3std6ranges3__45__cpo8distanceE,@object
	.size		_ZN34_INTERNAL_13d56db5_4_k_cu__Z4testv4cuda3std6ranges3__45__cpo8distanceE,(_ZN34_INTERNAL_13d56db5_4_k_cu__Z4testv6thrust24THRUST_300001_SM_1000_NS12placeholders2_4E - _ZN34_INTERNAL_13d56db5_4_k_cu__Z4testv4cuda3std6ranges3__45__cpo8distanceE)
_ZN34_INTERNAL_13d56db5_4_k_cu__Z4testv4cuda3std6ranges3__45__cpo8distanceE:
	.zero		1
	.type		_ZN34_INTERNAL_13d56db5_4_k_cu__Z4testv6thrust24THRUST_300001_SM_1000_NS12placeholders2_4E,@object
	.size		_ZN34_INTERNAL_13d56db5_4_k_cu__Z4testv6thrust24THRUST_300001_SM_1000_NS12placeholders2_4E,(_ZN34_INTERNAL_13d56db5_4_k_cu__Z4testv4cuda3std3__45__cpo6rbeginE - _ZN34_INTERNAL_13d56db5_4_k_cu__Z4testv6thrust24THRUST_300001_SM_1000_NS12placeholders2_4E)
_ZN34_INTERNAL_13d56db5_4_k_cu__Z4testv6thrust24THRUST_300001_SM_1000_NS12placeholders2_4E:
	.zero		1
	.type		_ZN34_INTERNAL_13d56db5_4_k_cu__Z4testv4cuda3std3__45__cpo6rbeginE,@object
	.size		_ZN34_INTERNAL_13d56db5_4_k_cu__Z4testv4cuda3std3__45__cpo6rbeginE,(_ZN34_INTERNAL_13d56db5_4_k_cu__Z4testv4cuda3std6ranges3__45__cpo7advanceE - _ZN34_INTERNAL_13d56db5_4_k_cu__Z4testv4cuda3std3__45__cpo6rbeginE)
_ZN34_INTERNAL_13d56db5_4_k_cu__Z4testv4cuda3std3__45__cpo6rbeginE:
	.zero		1
	.type		_ZN34_INTERNAL_13d56db5_4_k_cu__Z4testv4cuda3std6ranges3__45__cpo7advanceE,@object
	.size		_ZN34_INTERNAL_13d56db5_4_k_cu__Z4testv4cuda3std6ranges3__45__cpo7advanceE,(_ZN34_INTERNAL_13d56db5_4_k_cu__Z4testv6thrust24THRUST_300001_SM_1000_NS12placeholders3_10E - _ZN34_INTERNAL_13d56db5_4_k_cu__Z4testv4cuda3std6ranges3__45__cpo7advanceE)
_ZN34_INTERNAL_13d56db5_4_k_cu__Z4testv4cuda3std6ranges3__45__cpo7advanceE:
	.zero		1
	.type		_ZN34_INTERNAL_13d56db5_4_k_cu__Z4testv6thrust24THRUST_300001_SM_1000_NS12placeholders3_10E,@object
	.size		_ZN34_INTERNAL_13d56db5_4_k_cu__Z4testv6thrust24THRUST_300001_SM_1000_NS12placeholders3_10E,(_ZN34_INTERNAL_13d56db5_4_k_cu__Z4testv4cuda3std3__48in_placeE - _ZN34_INTERNAL_13d56db5_4_k_cu__Z4testv6thrust24THRUST_300001_SM_1000_NS12placeholders3_10E)
_ZN34_INTERNAL_13d56db5_4_k_cu__Z4testv6thrust24THRUST_300001_SM_1000_NS12placeholders3_10E:
	.zero		1
	.type		_ZN34_INTERNAL_13d56db5_4_k_cu__Z4testv4cuda3std3__48in_placeE,@object
	.size		_ZN34_INTERNAL_13d56db5_4_k_cu__Z4testv4cuda3std3__48in_placeE,(_ZN34_INTERNAL_13d56db5_4_k_cu__Z4testv4cuda3std6ranges3__45__cpo4sizeE - _ZN34_INTERNAL_13d56db5_4_k_cu__Z4testv4cuda3std3__48in_placeE)
_ZN34_INTERNAL_13d56db5_4_k_cu__Z4testv4cuda3std3__48in_placeE:
	.zero		1
	.type		_ZN34_INTERNAL_13d56db5_4_k_cu__Z4testv4cuda3std6ranges3__45__cpo4sizeE,@object
	.size		_ZN34_INTERNAL_13d56db5_4_k_cu__Z4testv4cuda3std6ranges3__45__cpo4sizeE,(_ZN34_INTERNAL_13d56db5_4_k_cu__Z4testv6thrust24THRUST_300001_SM_1000_NS12placeholders2_2E - _ZN34_INTERNAL_13d56db5_4_k_cu__Z4testv4cuda3std6ranges3__45__cpo4sizeE)
_ZN34_INTERNAL_13d56db5_4_k_cu__Z4testv4cuda3std6ranges3__45__cpo4sizeE:
	.zero		1
	.type		_ZN34_INTERNAL_13d56db5_4_k_cu__Z4testv6thrust24THRUST_300001_SM_1000_NS12placeholders2_2E,@object
	.size		_ZN34_INTERNAL_13d56db5_4_k_cu__Z4testv6thrust24THRUST_300001_SM_1000_NS12placeholders2_2E,(_ZN34_INTERNAL_13d56db5_4_k_cu__Z4testv4cuda3std3__45__cpo6cbeginE - _ZN34_INTERNAL_13d56db5_4_k_cu__Z4testv6thrust24THRUST_300001_SM_1000_NS12placeholders2_2E)
_ZN34_INTERNAL_13d56db5_4_k_cu__Z4testv6thrust24THRUST_300001_SM_1000_NS12placeholders2_2E:
	.zero		1
	.type		_ZN34_INTERNAL_13d56db5_4_k_cu__Z4testv4cuda3std3__45__cpo6cbeginE,@object
	.size		_ZN34_INTERNAL_13d56db5_4_k_cu__Z4testv4cuda3std3__45__cpo6cbeginE,(_ZN34_INTERNAL_13d56db5_4_k_cu__Z4testv4cuda3std6ranges3__45__cpo6cbeginE - _ZN34_INTERNAL_13d56db5_4_k_cu__Z4testv4cuda3std3__45__cpo6cbeginE)
_ZN34_INTERNAL_13d56db5_4_k_cu__Z4testv4cuda3std3__45__cpo6cbeginE:
	.zero		1
	.type		_ZN34_INTERNAL_13d56db5_4_k_cu__Z4testv4cuda3std6ranges3__45__cpo6cbeginE,@object
	.size		_ZN34_INTERNAL_13d56db5_4_k_cu__Z4testv4cuda3std6ranges3__45__cpo6cbeginE,(_ZN34_INTERNAL_13d56db5_4_k_cu__Z4testv6thrust24THRUST_300001_SM_1000_NS12placeholders2_6E - _ZN34_INTERNAL_13d56db5_4_k_cu__Z4testv4cuda3std6ranges3__45__cpo6cbeginE)
_ZN34_INTERNAL_13d56db5_4_k_cu__Z4testv4cuda3std6ranges3__45__cpo6cbeginE:
	.zero		1
	.type		_ZN34_INTERNAL_13d56db5_4_k_cu__Z4testv6thrust24THRUST_300001_SM_1000_NS12placeholders2_6E,@object
	.size		_ZN34_INTERNAL_13d56db5_4_k_cu__Z4testv6thrust24THRUST_300001_SM_1000_NS12placeholders2_6E,(_ZN34_INTERNAL_13d56db5_4_k_cu__Z4testv4cuda3std3__45__cpo7crbeginE - _ZN34_INTERNAL_13d56db5_4_k_cu__Z4testv6thrust24THRUST_300001_SM_1000_NS12placeholders2_6E)
_ZN34_INTERNAL_13d56db5_4_k_cu__Z4testv6thrust24THRUST_300001_SM_1000_NS12placeholders2_6E:
	.zero		1
	.type		_ZN34_INTERNAL_13d56db5_4_k_cu__Z4testv4cuda3std3__45__cpo7crbeginE,@object
	.size		_ZN34_INTERNAL_13d56db5_4_k_cu__Z4testv4cuda3std3__45__cpo7crbeginE,(_ZN34_INTERNAL_13d56db5_4_k_cu__Z4testv4cuda3std6ranges3__45__cpo4nextE - _ZN34_INTERNAL_13d56db5_4_k_cu__Z4testv4cuda3std3__45__cpo7crbeginE)
_ZN34_INTERNAL_13d56db5_4_k_cu__Z4testv4cuda3std3__45__cpo7crbeginE:
	.zero		1
	.type		_ZN34_INTERNAL_13d56db5_4_k_cu__Z4testv4cuda3std6ranges3__45__cpo4nextE,@object
	.size		_ZN34_INTERNAL_13d56db5_4_k_cu__Z4testv4cuda3std6ranges3__45__cpo4nextE,(_ZN34_INTERNAL_13d56db5_4_k_cu__Z4testv4cuda3std6ranges3__45__cpo4swapE - _ZN34_INTERNAL_13d56db5_4_k_cu__Z4testv4cuda3std6ranges3__45__cpo4nextE)
_ZN34_INTERNAL_13d56db5_4_k_cu__Z4testv4cuda3std6ranges3__45__cpo4nextE:
	.zero		1
	.type		_ZN34_INTERNAL_13d56db5_4_k_cu__Z4testv4cuda3std6ranges3__45__cpo4swapE,@object
	.size		_ZN34_INTERNAL_13d56db5_4_k_cu__Z4testv4cuda3std6ranges3__45__cpo4swapE,(_ZN34_INTERNAL_13d56db5_4_k_cu__Z4testv6thrust24THRUST_300001_SM_1000_NS8cuda_cub10par_nosyncE - _ZN34_INTERNAL_13d56db5_4_k_cu__Z4testv4cuda3std6ranges3__45__cpo4swapE)
_ZN34_INTERNAL_13d56db5_4_k_cu__Z4testv4cuda3std6ranges3__45__cpo4swapE:
	.zero		1
	.type		_ZN34_INTERNAL_13d56db5_4_k_cu__Z4testv6thrust24THRUST_300001_SM_1000_NS8cuda_cub10par_nosyncE,@object
	.size		_ZN34_INTERNAL_13d56db5_4_k_cu__Z4testv6thrust24THRUST_300001_SM_1000_NS8cuda_cub10par_nosyncE,(_ZN34_INTERNAL_13d56db5_4_k_cu__Z4testv6thrust24THRUST_300001_SM_1000_NS3seqE - _ZN34_INTERNAL_13d56db5_4_k_cu__Z4testv6thrust24THRUST_300001_SM_1000_NS8cuda_cub10par_nosyncE)
_ZN34_INTERNAL_13d56db5_4_k_cu__Z4testv6thrust24THRUST_300001_SM_1000_NS8cuda_cub10par_nosyncE:
	.zero		1
	.type		_ZN34_INTERNAL_13d56db5_4_k_cu__Z4testv6thrust24THRUST_300001_SM_1000_NS3seqE,@object
	.size		_ZN34_INTERNAL_13d56db5_4_k_cu__Z4testv6thrust24THRUST_300001_SM_1000_NS3seqE,(_ZN34_INTERNAL_13d56db5_4_k_cu__Z4testv4cuda3std3__420unreachable_sentinelE - _ZN34_INTERNAL_13d56db5_4_k_cu__Z4testv6thrust24THRUST_300001_SM_1000_NS3seqE)
_ZN34_INTERNAL_13d56db5_4_k_cu__Z4testv6thrust24THRUST_300001_SM_1000_NS3seqE:
	.zero		1
	.type		_ZN34_INTERNAL_13d56db5_4_k_cu__Z4testv4cuda3std3__420unreachable_sentinelE,@object
	.size		_ZN34_INTERNAL_13d56db5_4_k_cu__Z4testv4cuda3std3__420unreachable_sentinelE,(_ZN34_INTERNAL_13d56db5_4_k_cu__Z4testv4cuda3std6ranges3__45__cpo5ssizeE - _ZN34_INTERNAL_13d56db5_4_k_cu__Z4testv4cuda3std3__420unreachable_sentinelE)
_ZN34_INTERNAL_13d56db5_4_k_cu__Z4testv4cuda3std3__420unreachable_sentinelE:
	.zero		1
	.type		_ZN34_INTERNAL_13d56db5_4_k_cu__Z4testv4cuda3std6ranges3__45__cpo5ssizeE,@object
	.size		_ZN34_INTERNAL_13d56db5_4_k_cu__Z4testv4cuda3std6ranges3__45__cpo5ssizeE,(_ZN34_INTERNAL_13d56db5_4_k_cu__Z4testv6thrust24THRUST_300001_SM_1000_NS12placeholders2_3E - _ZN34_INTERNAL_13d56db5_4_k_cu__Z4testv4cuda3std6ranges3__45__cpo5ssizeE)
_ZN34_INTERNAL_13d56db5_4_k_cu__Z4testv4cuda3std6ranges3__45__cpo5ssizeE:
	.zero		1
	.type		_ZN34_INTERNAL_13d56db5_4_k_cu__Z4testv6thrust24THRUST_300001_SM_1000_NS12placeholders2_3E,@object
	.size		_ZN34_INTERNAL_13d56db5_4_k_cu__Z4testv6thrust24THRUST_300001_SM_1000_NS12placeholders2_3E,(_ZN34_INTERNAL_13d56db5_4_k_cu__Z4testv4cuda3std3__45__cpo4cendE - _ZN34_INTERNAL_13d56db5_4_k_cu__Z4testv6thrust24THRUST_300001_SM_1000_NS12placeholders2_3E)
_ZN34_INTERNAL_13d56db5_4_k_cu__Z4testv6thrust24THRUST_300001_SM_1000_NS12placeholders2_3E:
	.zero		1
	.type		_ZN34_INTERNAL_13d56db5_4_k_cu__Z4testv4cuda3std3__45__cpo4cendE,@object
	.size		_ZN34_INTERNAL_13d56db5_4_k_cu__Z4testv4cuda3std3__45__cpo4cendE,(_ZN34_INTERNAL_13d56db5_4_k_cu__Z4testv4cuda3std6ranges3__45__cpo4cendE - _ZN34_INTERNAL_13d56db5_4_k_cu__Z4testv4cuda3std3__45__cpo4cendE)
_ZN34_INTERNAL_13d56db5_4_k_cu__Z4testv4cuda3std3__45__cpo4cendE:
	.zero		1
	.type		_ZN34_INTERNAL_13d56db5_4_k_cu__Z4testv4cuda3std6ranges3__45__cpo4cendE,@object
	.size		_ZN34_INTERNAL_13d56db5_4_k_cu__Z4testv4cuda3std6ranges3__45__cpo4cendE,(_ZN34_INTERNAL_13d56db5_4_k_cu__Z4testv6thrust24THRUST_300001_SM_1000_NS12placeholders2_7E - _ZN34_INTERNAL_13d56db5_4_k_cu__Z4testv4cuda3std6ranges3__45__cpo4cendE)
_ZN34_INTERNAL_13d56db5_4_k_cu__Z4testv4cuda3std6ranges3__45__cpo4cendE:
	.zero		1
	.type		_ZN34_INTERNAL_13d56db5_4_k_cu__Z4testv6thrust24THRUST_300001_SM_1000_NS12placeholders2_7E,@object
	.size		_ZN34_INTERNAL_13d56db5_4_k_cu__Z4testv6thrust24THRUST_300001_SM_1000_NS12placeholders2_7E,(_ZN34_INTERNAL_13d56db5_4_k_cu__Z4testv4cuda3std3__45__cpo5crendE - _ZN34_INTERNAL_13d56db5_4_k_cu__Z4testv6thrust24THRUST_300001_SM_1000_NS12placeholders2_7E)
_ZN34_INTERNAL_13d56db5_4_k_cu__Z4testv6thrust24THRUST_300001_SM_1000_NS12placeholders2_7E:
	.zero		1
	.type		_ZN34_INTERNAL_13d56db5_4_k_cu__Z4testv4cuda3std3__45__cpo5crendE,@object
	.size		_ZN34_INTERNAL_13d56db5_4_k_cu__Z4testv4cuda3std3__45__cpo5crendE,(_ZN34_INTERNAL_13d56db5_4_k_cu__Z4testv4cuda3std6ranges3__45__cpo4prevE - _ZN34_INTERNAL_13d56db5_4_k_cu__Z4testv4cuda3std3__45__cpo5crendE)
_ZN34_INTERNAL_13d56db5_4_k_cu__Z4testv4cuda3std3__45__cpo5crendE:
	.zero		1
	.type		_ZN34_INTERNAL_13d56db5_4_k_cu__Z4testv4cuda3std6ranges3__45__cpo4prevE,@object
	.size		_ZN34_INTERNAL_13d56db5_4_k_cu__Z4testv4cuda3std6ranges3__45__cpo4prevE,(_ZN34_INTERNAL_13d56db5_4_k_cu__Z4testv4cuda3std6ranges3__45__cpo9iter_moveE - _ZN34_INTERNAL_13d56db5_4_k_cu__Z4testv4cuda3std6ranges3__45__cpo4prevE)
_ZN34_INTERNAL_13d56db5_4_k_cu__Z4testv4cuda3std6ranges3__45__cpo4prevE:
	.zero		1
	.type		_ZN34_INTERNAL_13d56db5_4_k_cu__Z4testv4cuda3std6ranges3__45__cpo9iter_moveE,@object
	.size		_ZN34_INTERNAL_13d56db5_4_k_cu__Z4testv4cuda3std6ranges3__45__cpo9iter_moveE,(_ZN34_INTERNAL_13d56db5_4_k_cu__Z4testv6thrust24THRUST_300001_SM_1000_NS6system6detail10sequential3seqE - _ZN34_INTERNAL_13d56db5_4_k_cu__Z4testv4cuda3std6ranges3__45__cpo9iter_moveE)
_ZN34_INTERNAL_13d56db5_4_k_cu__Z4testv4cuda3std6ranges3__45__cpo9iter_moveE:
	.zero		1
	.type		_ZN34_INTERNAL_13d56db5_4_k_cu__Z4testv6thrust24THRUST_300001_SM_1000_NS6system6detail10sequential3seqE,@object
	.size		_ZN34_INTERNAL_13d56db5_4_k_cu__Z4testv6thrust24THRUST_300001_SM_1000_NS6system6detail10sequential3seqE,(_ZN34_INTERNAL_13d56db5_4_k_cu__Z4testv6thrust24THRUST_300001_SM_1000_NS12placeholders2_9E - _ZN34_INTERNAL_13d56db5_4_k_cu__Z4testv6thrust24THRUST_300001_SM_1000_NS6system6detail10sequential3seqE)
_ZN34_INTERNAL_13d56db5_4_k_cu__Z4testv6thrust24THRUST_300001_SM_1000_NS6system6detail10sequential3seqE:
	.zero		1
	.type		_ZN34_INTERNAL_13d56db5_4_k_cu__Z4testv6thrust24THRUST_300001_SM_1000_NS12placeholders2_9E,@object
	.size		_ZN34_INTERNAL_13d56db5_4_k_cu__Z4testv6thrust24THRUST_300001_SM_1000_NS12placeholders2_9E,(_ZN34_INTERNAL_13d56db5_4_k_cu__Z4testv4cuda3std3__419piecewise_constructE - _ZN34_INTERNAL_13d56db5_4_k_cu__Z4testv6thrust24THRUST_300001_SM_1000_NS12placeholders2_9E)
_ZN34_INTERNAL_13d56db5_4_k_cu__Z4testv6thrust24THRUST_300001_SM_1000_NS12placeholders2_9E:
	.zero		1
	.type		_ZN34_INTERNAL_13d56db5_4_k_cu__Z4testv4cuda3std3__419piecewise_constructE,@object
	.size		_ZN34_INTERNAL_13d56db5_4_k_cu__Z4testv4cuda3std3__419piecewise_constructE,(_ZN34_INTERNAL_13d56db5_4_k_cu__Z4testv4cuda3std6ranges3__45__cpo5cdataE - _ZN34_INTERNAL_13d56db5_4_k_cu__Z4testv4cuda3std3__419piecewise_constructE)
_ZN34_INTERNAL_13d56db5_4_k_cu__Z4testv4cuda3std3__419piecewise_constructE:
	.zero		1
	.type		_ZN34_INTERNAL_13d56db5_4_k_cu__Z4testv4cuda3std6ranges3__45__cpo5cdataE,@object
	.size		_ZN34_INTERNAL_13d56db5_4_k_cu__Z4testv4cuda3std6ranges3__45__cpo5cdataE,(_ZN34_INTERNAL_13d56db5_4_k_cu__Z4testv6thrust24THRUST_300001_SM_1000_NS12placeholders2_1E - _ZN34_INTERNAL_13d56db5_4_k_cu__Z4testv4cuda3std6ranges3__45__cpo5cdataE)
_ZN34_INTERNAL_13d56db5_4_k_cu__Z4testv4cuda3std6ranges3__45__cpo5cdataE:
	.zero		1
	.type		_ZN34_INTERNAL_13d56db5_4_k_cu__Z4testv6thrust24THRUST_300001_SM_1000_NS12placeholders2_1E,@object
	.size		_ZN34_INTERNAL_13d56db5_4_k_cu__Z4testv6thrust24THRUST_300001_SM_1000_NS12placeholders2_1E,(_ZN34_INTERNAL_13d56db5_4_k_cu__Z4testv4cuda3std3__45__cpo3endE - _ZN34_INTERNAL_13d56db5_4_k_cu__Z4testv6thrust24THRUST_300001_SM_1000_NS12placeholders2_1E)
_ZN34_INTERNAL_13d56db5_4_k_cu__Z4testv6thrust24THRUST_300001_SM_1000_NS12placeholders2_1E:
	.zero		1
	.type		_ZN34_INTERNAL_13d56db5_4_k_cu__Z4testv4cuda3std3__45__cpo3endE,@object
	.size		_ZN34_INTERNAL_13d56db5_4_k_cu__Z4testv4cuda3std3__45__cpo3endE,(_ZN34_INTERNAL_13d56db5_4_k_cu__Z4testv4cuda3std6ranges3__45__cpo3endE - _ZN34_INTERNAL_13d56db5_4_k_cu__Z4testv4cuda3std3__45__cpo3endE)
_ZN34_INTERNAL_13d56db5_4_k_cu__Z4testv4cuda3std3__45__cpo3endE:
	.zero		1
	.type		_ZN34_INTERNAL_13d56db5_4_k_cu__Z4testv4cuda3std6ranges3__45__cpo3endE,@object
	.size		_ZN34_INTERNAL_13d56db5_4_k_cu__Z4testv4cuda3std6ranges3__45__cpo3endE,(_ZN34_INTERNAL_13d56db5_4_k_cu__Z4testv6thrust24THRUST_300001_SM_1000_NS12placeholders2_5E - _ZN34_INTERNAL_13d56db5_4_k_cu__Z4testv4cuda3std6ranges3__45__cpo3endE)
_ZN34_INTERNAL_13d56db5_4_k_cu__Z4testv4cuda3std6ranges3__45__cpo3endE:
	.zero		1
	.type		_ZN34_INTERNAL_13d56db5_4_k_cu__Z4testv6thrust24THRUST_300001_SM_1000_NS12placeholders2_5E,@object
	.size		_ZN34_INTERNAL_13d56db5_4_k_cu__Z4testv6thrust24THRUST_300001_SM_1000_NS12placeholders2_5E,(_ZN34_INTERNAL_13d56db5_4_k_cu__Z4testv4cuda3std3__45__cpo4rendE - _ZN34_INTERNAL_13d56db5_4_k_cu__Z4testv6thrust24THRUST_300001_SM_1000_NS12placeholders2_5E)
_ZN34_INTERNAL_13d56db5_4_k_cu__Z4testv6thrust24THRUST_300001_SM_1000_NS12placeholders2_5E:
	.zero		1
	.type		_ZN34_INTERNAL_13d56db5_4_k_cu__Z4testv4cuda3std3__45__cpo4rendE,@object
	.size		_ZN34_INTERNAL_13d56db5_4_k_cu__Z4testv4cuda3std3__45__cpo4rendE,(_ZN34_INTERNAL_13d56db5_4_k_cu__Z4testv4cuda3std6ranges3__45__cpo9iter_swapE - _ZN34_INTERNAL_13d56db5_4_k_cu__Z4testv4cuda3std3__45__cpo4rendE)
_ZN34_INTERNAL_13d56db5_4_k_cu__Z4testv4cuda3std3__45__cpo4rendE:
	.zero		1
	.type		_ZN34_INTERNAL_13d56db5_4_k_cu__Z4testv4cuda3std6ranges3__45__cpo9iter_swapE,@object
	.size		_ZN34_INTERNAL_13d56db5_4_k_cu__Z4testv4cuda3std6ranges3__45__cpo9iter_swapE,(_ZN34_INTERNAL_13d56db5_4_k_cu__Z4testv4cuda3std3__48unexpectE - _ZN34_INTERNAL_13d56db5_4_k_cu__Z4testv4cuda3std6ranges3__45__cpo9iter_swapE)
_ZN34_INTERNAL_13d56db5_4_k_cu__Z4testv4cuda3std6ranges3__45__cpo9iter_swapE:
	.zero		1
	.type		_ZN34_INTERNAL_13d56db5_4_k_cu__Z4testv4cuda3std3__48unexpectE,@object
	.size		_ZN34_INTERNAL_13d56db5_4_k_cu__Z4testv4cuda3std3__48unexpectE,(_ZN34_INTERNAL_13d56db5_4_k_cu__Z4testv6thrust24THRUST_300001_SM_1000_NS8cuda_cub3parE - _ZN34_INTERNAL_13d56db5_4_k_cu__Z4testv4cuda3std3__48unexpectE)
_ZN34_INTERNAL_13d56db5_4_k_cu__Z4testv4cuda3std3__48unexpectE:
	.zero		1
	.type		_ZN34_INTERNAL_13d56db5_4_k_cu__Z4testv6thrust24THRUST_300001_SM_1000_NS8cuda_cub3parE,@object
	.size		_ZN34_INTERNAL_13d56db5_4_k_cu__Z4testv6thrust24THRUST_300001_SM_1000_NS8cuda_cub3parE,(.L_29 - _ZN34_INTERNAL_13d56db5_4_k_cu__Z4testv6thrust24THRUST_300001_SM_1000_NS8cuda_cub3parE)
_ZN34_INTERNAL_13d56db5_4_k_cu__Z4testv6thrust24THRUST_300001_SM_1000_NS8cuda_cub3parE:
	.zero		1
.L_29:


//--------------------- .nv.shared._ZN3cub18CUB_300001_SM_10006detail11EmptyKernelIvEEvv --------------------------
	.section	.nv.shared._ZN3cub18CUB_300001_SM_10006detail11EmptyKernelIvEEvv,"aw",@nobits
	.sectionflags	@""
	.align	16
	.zero		1024


//--------------------- .nv.shared._ZN6thrust24THRUST_300001_SM_1000_NS8cuda_cub4core6detail13_kernel_agentINS1_16__set_operations10SetOpAgentINS0_6detail15normal_iteratorINS0_10device_ptrIiEEEESB_PiSC_SB_SC_lN4cuda3std3__44lessIiEENS5_31serial_set_symmetric_differenceENSF_17integral_constantIbLb0EEEEEJSB_SB_SC_SC_llSB_SC_SH_SI_PNSF_4pairIllEEPmN3cub18CUB_300001_SM_100013ScanTileStateIlLb1EEEEEEvDpT0_ --------------------------
	.section	.nv.shared._ZN6thrust24THRUST_300001_SM_1000_NS8cuda_cub4core6detail13_kernel_agentINS1_16__set_operations10SetOpAgentINS0_6detail15normal_iteratorINS0_10device_ptrIiEEEESB_PiSC_SB_SC_lN4cuda3std3__44lessIiEENS5_31serial_set_symmetric_differenceENSF_17integral_constantIbLb0EEEEEJSB_SB_SC_SC_llSB_SC_SH_SI_PNSF_4pairIllEEPmN3cub18CUB_300001_SM_100013ScanTileStateIlLb1EEEEEEvDpT0_,"aw",@nobits
	.sectionflags	@""
	.align	16
	.zero		1024


//--------------------- .nv.shared._ZN6thrust24THRUST_300001_SM_1000_NS8cuda_cub4core6detail13_kernel_agentINS1_16__set_operations14PartitionAgentINS0_6detail15normal_iteratorINS0_10device_ptrIiEEEESB_lN4cuda3std3__44lessIiEEEEJSB_SB_lllPNSE_4pairIllEESG_iEEEvDpT0_ --------------------------
	.section	.nv.shared._ZN6thrust24THRUST_300001_SM_1000_NS8cuda_cub4core6detail13_kernel_agentINS1_16__set_operations14PartitionAgentINS0_6detail15normal_iteratorINS0_10device_ptrIiEEEESB_lN4cuda3std3__44lessIiEEEEJSB_SB_lllPNSE_4pairIllEESG_iEEEvDpT0_,"aw",@nobits
	.sectionflags	@""
	.align	16
	.zero		1024


//--------------------- .nv.shared._ZN6thrust24THRUST_300001_SM_1000_NS8cuda_cub4core6detail13_kernel_agentINS1_16__set_operations9InitAgentIN3cub18CUB_300001_SM_100013ScanTileStateIlLb1EEElEEJSA_lEEEvDpT0_ --------------------------
	.section	.nv.shared._ZN6thrust24THRUST_300001_SM_1000_NS8cuda_cub4core6detail13_kernel_agentINS1_16__set_operations9InitAgentIN3cub18CUB_300001_SM_100013ScanTileStateIlLb1EEElEEJSA_lEEEvDpT0_,"aw",@nobits
	.sectionflags	@""
	.align	16
	.zero		1024


//--------------------- .nv.shared._ZN6thrust24THRUST_300001_SM_1000_NS8cuda_cub4core6detail13_kernel_agentINS1_16__set_operations10SetOpAgentINS0_6detail15normal_iteratorINS0_10device_ptrIiEEEESB_PiSC_SB_SC_iN4cuda3std3__44lessIiEENS5_31serial_set_symmetric_differenceENSF_17integral_constantIbLb0EEEEEJSB_SB_SC_SC_iiSB_SC_SH_SI_PNSF_4pairIiiEEPmN3cub18CUB_300001_SM_100013ScanTileStateIiLb1EEEEEEvDpT0_ --------------------------
	.section	.nv.shared._ZN6thrust24THRUST_300001_SM_1000_NS8cuda_cub4core6detail13_kernel_agentINS1_16__set_operations10SetOpAgentINS0_6detail15normal_iteratorINS0_10device_ptrIiEEEESB_PiSC_SB_SC_iN4cuda3std3__44lessIiEENS5_31serial_set_symmetric_differenceENSF_17integral_constantIbLb0EEEEEJSB_SB_SC_SC_iiSB_SC_SH_SI_PNSF_4pairIiiEEPmN3cub18CUB_300001_SM_100013ScanTileStateIiLb1EEEEEEvDpT0_,"aw",@nobits
	.sectionflags	@""
	.align	16
	.zero		1024


//--------------------- .nv.shared._ZN6thrust24THRUST_300001_SM_1000_NS8cuda_cub4core6detail13_kernel_agentINS1_16__set_operations14PartitionAgentINS0_6detail15normal_iteratorINS0_10device_ptrIiEEEESB_iN4cuda3std3__44lessIiEEEEJSB_SB_iiiPNSE_4pairIiiEESG_iEEEvDpT0_ --------------------------
	.section	.nv.shared._ZN6thrust24THRUST_300001_SM_1000_NS8cuda_cub4core6detail13_kernel_agentINS1_16__set_operations14PartitionAgentINS0_6detail15normal_iteratorINS0_10device_ptrIiEEEESB_iN4cuda3std3__44lessIiEEEEJSB_SB_iiiPNSE_4pairIiiEESG_iEEEvDpT0_,"aw",@nobits
	.sectionflags	@""
	.align	16
	.zero		1024


//--------------------- .nv.shared._ZN6thrust24THRUST_300001_SM_1000_NS8cuda_cub4core6detail13_kernel_agentINS1_16__set_operations9InitAgentIN3cub18CUB_300001_SM_100013ScanTileStateIiLb1EEEiEEJSA_iEEEvDpT0_ --------------------------
	.section	.nv.shared._ZN6thrust24THRUST_300001_SM_1000_NS8cuda_cub4core6detail13_kernel_agentINS1_16__set_operations9InitAgentIN3cub18CUB_300001_SM_100013ScanTileStateIiLb1EEEiEEJSA_iEEEvDpT0_,"aw",@nobits
	.sectionflags	@""
	.align	16
	.zero		1024


//--------------------- .nv.constant0._ZN3cub18CUB_300001_SM_10006detail8for_each13static_kernelINS2_12policy_hub_t12policy_500_tEmN6thrust24THRUST_300001_SM_1000_NS8cuda_cub20__uninitialized_fill7functorINS7_10device_ptrIiEEiEEEEvT0_T1_ --------------------------
	.section	.nv.constant0._ZN3cub18CUB_300001_SM_10006detail8for_each13static_kernelINS2_12policy_hub_t12policy_500_tEmN6thrust24THRUST_300001_SM_1000_NS8cuda_cub20__uninitialized_fill7functorINS7_10device_ptrIiEEiEEEEvT0_T1_,"a",@progbits
	.sectionflags	@""
	.align	4
.nv.constant0._ZN3cub18CUB_300001_SM_10006detail8for_each13static_kernelINS2_12policy_hub_t12policy_500_tEmN6thrust24THRUST_300001_SM_1000_NS8cuda_cub20__uninitialized_fill7functorINS7_10device_ptrIiEEiEEEEvT0_T1_:
	.zero		920


//--------------------- .nv.constant0._ZN3cub18CUB_300001_SM_10006detail11EmptyKernelIvEEvv --------------------------
	.section	.nv.constant0._ZN3cub18CUB_300001_SM_10006detail11EmptyKernelIvEEvv,"a",@progbits
	.sectionflags	@""
	.align	4
.nv.constant0._ZN3cub18CUB_300001_SM_10006detail11EmptyKernelIvEEvv:
	.zero		896


//--------------------- .nv.constant0._ZN6thrust24THRUST_300001_SM_1000_NS8cuda_cub4core6detail13_kernel_agentINS1_16__set_operations10SetOpAgentINS0_6detail15normal_iteratorINS0_10device_ptrIiEEEESB_PiSC_SB_SC_lN4cuda3std3__44lessIiEENS5_31serial_set_symmetric_differenceENSF_17integral_constantIbLb0EEEEEJSB_SB_SC_SC_llSB_SC_SH_SI_PNSF_4pairIllEEPmN3cub18CUB_300001_SM_100013ScanTileStateIlLb1EEEEEEvDpT0_ --------------------------
	.section	.nv.constant0._ZN6thrust24THRUST_300001_SM_1000_NS8cuda_cub4core6detail13_kernel_agentINS1_16__set_operations10SetOpAgentINS0_6detail15normal_iteratorINS0_10device_ptrIiEEEESB_PiSC_SB_SC_lN4cuda3std3__44lessIiEENS5_31serial_set_symmetric_differenceENSF_17integral_constantIbLb0EEEEEJSB_SB_SC_SC_llSB_SC_SH_SI_PNSF_4pairIllEEPmN3cub18CUB_300001_SM_100013ScanTileStateIlLb1EEEEEEvDpT0_,"a",@progbits
	.sectionflags	@""
	.align	4
.nv.constant0._ZN6thrust24THRUST_300001_SM_1000_NS8cuda_cub4core6detail13_kernel_agentINS1_16__set_operations10SetOpAgentINS0_6detail15normal_iteratorINS0_10device_ptrIiEEEESB_PiSC_SB_SC_lN4cuda3std3__44lessIiEENS5_31serial_set_symmetric_differenceENSF_17integral_constantIbLb0EEEEEJSB_SB_SC_SC_llSB_SC_SH_SI_PNSF_4pairIllEEPmN3cub18CUB_300001_SM_100013ScanTileStateIlLb1EEEEEEvDpT0_:
	.zero		992


//--------------------- .nv.constant0._ZN6thrust24THRUST_300001_SM_1000_NS8cuda_cub4core6detail13_kernel_agentINS1_16__set_operations14PartitionAgentINS0_6detail15normal_iteratorINS0_10device_ptrIiEEEESB_lN4cuda3std3__44lessIiEEEEJSB_SB_lllPNSE_4pairIllEESG_iEEEvDpT0_ --------------------------
	.section	.nv.constant0._ZN6thrust24THRUST_300001_SM_1000_NS8cuda_cub4core6detail13_kernel_agentINS1_16__set_operations14PartitionAgentINS0_6detail15normal_iteratorINS0_10device_ptrIiEEEESB_lN4cuda3std3__44lessIiEEEEJSB_SB_lllPNSE_4pairIllEESG_iEEEvDpT0_,"a",@progbits
	.sectionflags	@""
	.align	4
.nv.constant0._ZN6thrust24THRUST_300001_SM_1000_NS8cuda_cub4core6detail13_kernel_agentINS1_16__set_operations14PartitionAgentINS0_6detail15normal_iteratorINS0_10device_ptrIiEEEESB_lN4cuda3std3__44lessIiEEEEJSB_SB_lllPNSE_4pairIllEESG_iEEEvDpT0_:
	.zero		952


//--------------------- .nv.constant0._ZN6thrust24THRUST_300001_SM_1000_NS8cuda_cub4core6detail13_kernel_agentINS1_16__set_operations9InitAgentIN3cub18CUB_300001_SM_100013ScanTileStateIlLb1EEElEEJSA_lEEEvDpT0_ --------------------------
	.section	.nv.constant0._ZN6thrust24THRUST_300001_SM_1000_NS8cuda_cub4core6detail13_kernel_agentINS1_16__set_operations9InitAgentIN3cub18CUB_300001_SM_100013ScanTileStateIlLb1EEElEEJSA_lEEEvDpT0_,"a",@progbits
	.sectionflags	@""
	.align	4
.nv.constant0._ZN6thrust24THRUST_300001_SM_1000_NS8cuda_cub4core6detail13_kernel_agentINS1_16__set_operations9InitAgentIN3cub18CUB_300001_SM_100013ScanTileStateIlLb1EEElEEJSA_lEEEvDpT0_:
	.zero		912


//--------------------- .nv.constant0._ZN6thrust24THRUST_300001_SM_1000_NS8cuda_cub4core6detail13_kernel_agentINS1_16__set_operations10SetOpAgentINS0_6detail15normal_iteratorINS0_10device_ptrIiEEEESB_PiSC_SB_SC_iN4cuda3std3__44lessIiEENS5_31serial_set_symmetric_differenceENSF_17integral_constantIbLb0EEEEEJSB_SB_SC_SC_iiSB_SC_SH_SI_PNSF_4pairIiiEEPmN3cub18CUB_300001_SM_100013ScanTileStateIiLb1EEEEEEvDpT0_ --------------------------
	.section	.nv.constant0._ZN6thrust24THRUST_300001_SM_1000_NS8cuda_cub4core6detail13_kernel_agentINS1_16__set_operations10SetOpAgentINS0_6detail15normal_iteratorINS0_10device_ptrIiEEEESB_PiSC_SB_SC_iN4cuda3std3__44lessIiEENS5_31serial_set_symmetric_differenceENSF_17integral_constantIbLb0EEEEEJSB_SB_SC_SC_iiSB_SC_SH_SI_PNSF_4pairIiiEEPmN3cub18CUB_300001_SM_100013ScanTileStateIiLb1EEEEEEvDpT0_,"a",@progbits
	.sectionflags	@""
	.align	4
.nv.constant0._ZN6thrust24THRUST_300001_SM_1000_NS8cuda_cub4core6detail13_kernel_agentINS1_16__set_operations10SetOpAgentINS0_6detail15normal_iteratorINS0_10device_ptrIiEEEESB_PiSC_SB_SC_iN4cuda3std3__44lessIiEENS5_31serial_set_symmetric_differenceENSF_17integral_constantIbLb0EEEEEJSB_SB_SC_SC_iiSB_SC_SH_SI_PNSF_4pairIiiEEPmN3cub18CUB_300001_SM_100013ScanTileStateIiLb1EEEEEEvDpT0_:
	.zero		984


//--------------------- .nv.constant0._ZN6thrust24THRUST_300001_SM_1000_NS8cuda_cub4core6detail13_kernel_agentINS1_16__set_operations14PartitionAgentINS0_6detail15normal_iteratorINS0_10device_ptrIiEEEESB_iN4cuda3std3__44lessIiEEEEJSB_SB_iiiPNSE_4pairIiiEESG_iEEEvDpT0_ --------------------------
	.section	.nv.constant0._ZN6thrust24THRUST_300001_SM_1000_NS8cuda_cub4core6detail13_kernel_agentINS1_16__set_operations14PartitionAgentINS0_6detail15normal_iteratorINS0_10device_ptrIiEEEESB_iN4cuda3std3__44lessIiEEEEJSB_SB_iiiPNSE_4pairIiiEESG_iEEEvDpT0_,"a",@progbits
	.sectionflags	@""
	.align	4
.nv.constant0._ZN6thrust24THRUST_300001_SM_1000_NS8cuda_cub4core6detail13_kernel_agentINS1_16__set_operations14PartitionAgentINS0_6detail15normal_iteratorINS0_10device_ptrIiEEEESB_iN4cuda3std3__44lessIiEEEEJSB_SB_iiiPNSE_4pairIiiEESG_iEEEvDpT0_:
	.zero		944


//--------------------- .nv.constant0._ZN6thrust24THRUST_300001_SM_1000_NS8cuda_cub4core6detail13_kernel_agentINS1_16__set_operations9InitAgentIN3cub18CUB_300001_SM_100013ScanTileStateIiLb1EEEiEEJSA_iEEEvDpT0_ --------------------------
	.section	.nv.constant0._ZN6thrust24THRUST_300001_SM_1000_NS8cuda_cub4core6detail13_kernel_agentINS1_16__set_operations9InitAgentIN3cub18CUB_300001_SM_100013ScanTileStateIiLb1EEEiEEJSA_iEEEvDpT0_,"a",@progbits
	.sectionflags	@""
	.align	4
.nv.constant0._ZN6thrust24THRUST_300001_SM_1000_NS8cuda_cub4core6detail13_kernel_agentINS1_16__set_operations9InitAgentIN3cub18CUB_300001_SM_100013ScanTileStateIiLb1EEEiEEJSA_iEEEvDpT0_:
	.zero		908


//--------------------- SYMBOLS --------------------------

	.type		.nv.reservedSmem.offset0,@object
	.size		.nv.reservedSmem.offset0,0x4
	.type		.nv.reservedSmem.cap,@object
	.size		.nv.reservedSmem.cap,0x4
